//
// Generated by NVIDIA NVVM Compiler
//
// Compiler Build ID: CL-36424714
// Cuda compilation tools, release 13.0, V13.0.88
// Based on NVVM 20.0.0
//

.version 9.0
.target sm_100
.address_size 64

	// .globl	_Z13gpu_transposePdi
.global .align 1 .b8 _ZN34_INTERNAL_0a95c09a_4_k_cu_661a4d364cuda3std3__45__cpo5beginE[1];
.global .align 1 .b8 _ZN34_INTERNAL_0a95c09a_4_k_cu_661a4d364cuda3std3__45__cpo3endE[1];
.global .align 1 .b8 _ZN34_INTERNAL_0a95c09a_4_k_cu_661a4d364cuda3std3__45__cpo6cbeginE[1];
.global .align 1 .b8 _ZN34_INTERNAL_0a95c09a_4_k_cu_661a4d364cuda3std3__45__cpo4cendE[1];
.global .align 1 .b8 _ZN34_INTERNAL_0a95c09a_4_k_cu_661a4d364cuda3std3__45__cpo6rbeginE[1];
.global .align 1 .b8 _ZN34_INTERNAL_0a95c09a_4_k_cu_661a4d364cuda3std3__45__cpo4rendE[1];
.global .align 1 .b8 _ZN34_INTERNAL_0a95c09a_4_k_cu_661a4d364cuda3std3__45__cpo7crbeginE[1];
.global .align 1 .b8 _ZN34_INTERNAL_0a95c09a_4_k_cu_661a4d364cuda3std3__45__cpo5crendE[1];
.global .align 1 .b8 _ZN34_INTERNAL_0a95c09a_4_k_cu_661a4d364cuda3std3__436_GLOBAL__N__0a95c09a_4_k_cu_661a4d366ignoreE[1];
.global .align 1 .b8 _ZN34_INTERNAL_0a95c09a_4_k_cu_661a4d364cuda3std3__419piecewise_constructE[1];
.global .align 1 .b8 _ZN34_INTERNAL_0a95c09a_4_k_cu_661a4d364cuda3std3__48in_placeE[1];
.global .align 1 .b8 _ZN34_INTERNAL_0a95c09a_4_k_cu_661a4d364cuda3std3__420unreachable_sentinelE[1];
.global .align 1 .b8 _ZN34_INTERNAL_0a95c09a_4_k_cu_661a4d364cuda3std3__47nulloptE[1];
.global .align 1 .b8 _ZN34_INTERNAL_0a95c09a_4_k_cu_661a4d364cuda3std3__48unexpectE[1];
.global .align 1 .b8 _ZN34_INTERNAL_0a95c09a_4_k_cu_661a4d364cuda3std6ranges3__45__cpo4swapE[1];
.global .align 1 .b8 _ZN34_INTERNAL_0a95c09a_4_k_cu_661a4d364cuda3std6ranges3__45__cpo9iter_moveE[1];
.global .align 1 .b8 _ZN34_INTERNAL_0a95c09a_4_k_cu_661a4d364cuda3std6ranges3__45__cpo5beginE[1];
.global .align 1 .b8 _ZN34_INTERNAL_0a95c09a_4_k_cu_661a4d364cuda3std6ranges3__45__cpo3endE[1];
.global .align 1 .b8 _ZN34_INTERNAL_0a95c09a_4_k_cu_661a4d364cuda3std6ranges3__45__cpo6cbeginE[1];
.global .align 1 .b8 _ZN34_INTERNAL_0a95c09a_4_k_cu_661a4d364cuda3std6ranges3__45__cpo4cendE[1];
.global .align 1 .b8 _ZN34_INTERNAL_0a95c09a_4_k_cu_661a4d364cuda3std6ranges3__45__cpo7advanceE[1];
.global .align 1 .b8 _ZN34_INTERNAL_0a95c09a_4_k_cu_661a4d364cuda3std6ranges3__45__cpo9iter_swapE[1];
.global .align 1 .b8 _ZN34_INTERNAL_0a95c09a_4_k_cu_661a4d364cuda3std6ranges3__45__cpo4nextE[1];
.global .align 1 .b8 _ZN34_INTERNAL_0a95c09a_4_k_cu_661a4d364cuda3std6ranges3__45__cpo4prevE[1];
.global .align 1 .b8 _ZN34_INTERNAL_0a95c09a_4_k_cu_661a4d364cuda3std6ranges3__45__cpo4dataE[1];
.global .align 1 .b8 _ZN34_INTERNAL_0a95c09a_4_k_cu_661a4d364cuda3std6ranges3__45__cpo5cdataE[1];
.global .align 1 .b8 _ZN34_INTERNAL_0a95c09a_4_k_cu_661a4d364cuda3std6ranges3__45__cpo4sizeE[1];
.global .align 1 .b8 _ZN34_INTERNAL_0a95c09a_4_k_cu_661a4d364cuda3std6ranges3__45__cpo5ssizeE[1];
.global .align 1 .b8 _ZN34_INTERNAL_0a95c09a_4_k_cu_661a4d364cuda3std6ranges3__45__cpo8distanceE[1];
.global .align 1 .b8 _ZN34_INTERNAL_0a95c09a_4_k_cu_661a4d366thrust24THRUST_300001_SM_1000_NS8cuda_cub3parE[1];
.global .align 1 .b8 _ZN34_INTERNAL_0a95c09a_4_k_cu_661a4d366thrust24THRUST_300001_SM_1000_NS8cuda_cub10par_nosyncE[1];
.global .align 1 .b8 _ZN34_INTERNAL_0a95c09a_4_k_cu_661a4d366thrust24THRUST_300001_SM_1000_NS6system6detail10sequential3seqE[1];
.global .align 1 .b8 _ZN34_INTERNAL_0a95c09a_4_k_cu_661a4d366thrust24THRUST_300001_SM_1000_NS6system3cpp3parE[1];
.global .align 1 .b8 _ZN34_INTERNAL_0a95c09a_4_k_cu_661a4d366thrust24THRUST_300001_SM_1000_NS12placeholders2_1E[1];
.global .align 1 .b8 _ZN34_INTERNAL_0a95c09a_4_k_cu_661a4d366thrust24THRUST_300001_SM_1000_NS12placeholders2_2E[1];
.global .align 1 .b8 _ZN34_INTERNAL_0a95c09a_4_k_cu_661a4d366thrust24THRUST_300001_SM_1000_NS12placeholders2_3E[1];
.global .align 1 .b8 _ZN34_INTERNAL_0a95c09a_4_k_cu_661a4d366thrust24THRUST_300001_SM_1000_NS12placeholders2_4E[1];
.global .align 1 .b8 _ZN34_INTERNAL_0a95c09a_4_k_cu_661a4d366thrust24THRUST_300001_SM_1000_NS12placeholders2_5E[1];
.global .align 1 .b8 _ZN34_INTERNAL_0a95c09a_4_k_cu_661a4d366thrust24THRUST_300001_SM_1000_NS12placeholders2_6E[1];
.global .align 1 .b8 _ZN34_INTERNAL_0a95c09a_4_k_cu_661a4d366thrust24THRUST_300001_SM_1000_NS12placeholders2_7E[1];
.global .align 1 .b8 _ZN34_INTERNAL_0a95c09a_4_k_cu_661a4d366thrust24THRUST_300001_SM_1000_NS12placeholders2_8E[1];
.global .align 1 .b8 _ZN34_INTERNAL_0a95c09a_4_k_cu_661a4d366thrust24THRUST_300001_SM_1000_NS12placeholders2_9E[1];
.global .align 1 .b8 _ZN34_INTERNAL_0a95c09a_4_k_cu_661a4d366thrust24THRUST_300001_SM_1000_NS12placeholders3_10E[1];
.global .align 1 .b8 _ZN34_INTERNAL_0a95c09a_4_k_cu_661a4d366thrust24THRUST_300001_SM_1000_NS3seqE[1];
.global .align 1 .b8 _ZN34_INTERNAL_0a95c09a_4_k_cu_661a4d366thrust24THRUST_300001_SM_1000_NS6deviceE[1];
.extern .shared .align 16 .b8 _ZN6thrust24THRUST_300001_SM_1000_NS8cuda_cub4core6detail5shmemE[];

.visible .entry _Z13gpu_transposePdi(
	.param .u64 .ptr .align 1 _Z13gpu_transposePdi_param_0,
	.param .u32 _Z13gpu_transposePdi_param_1
)
{
	.reg .pred 	%p<4>;
	.reg .b32 	%r<17>;
	.reg .b64 	%rd<7>;
	.reg .b64 	%fd<3>;

	ld.param.u64 	%rd2, [_Z13gpu_transposePdi_param_0];
	ld.param.u32 	%r9, [_Z13gpu_transposePdi_param_1];
	mov.u32 	%r10, %ctaid.x;
	mov.u32 	%r1, %ntid.x;
	mov.u32 	%r11, %tid.x;
	mad.lo.s32 	%r16, %r10, %r1, %r11;
	mul.lo.s32 	%r3, %r9, %r9;
	setp.ge.s32 	%p1, %r16, %r3;
	@%p1 bra 	$L__BB0_5;
	cvta.to.global.u64 	%rd1, %rd2;
	mov.u32 	%r12, %nctaid.x;
	mul.lo.s32 	%r4, %r12, %r1;
$L__BB0_2:
	div.s32 	%r6, %r16, %r9;
	mul.lo.s32 	%r13, %r6, %r9;
	sub.s32 	%r7, %r16, %r13;
	setp.le.s32 	%p2, %r7, %r6;
	@%p2 bra 	$L__BB0_4;
	mad.lo.s32 	%r14, %r6, %r9, %r7;
	mul.wide.s32 	%rd3, %r14, 8;
	add.s64 	%rd4, %rd1, %rd3;
	ld.global.f64 	%fd1, [%rd4];
	mad.lo.s32 	%r15, %r7, %r9, %r6;
	mul.wide.s32 	%rd5, %r15, 8;
	add.s64 	%rd6, %rd1, %rd5;
	ld.global.f64 	%fd2, [%rd6];
	st.global.f64 	[%rd4], %fd2;
	st.global.f64 	[%rd6], %fd1;
$L__BB0_4:
	add.s32 	%r16, %r16, %r4;
	setp.lt.s32 	%p3, %r16, %r3;
	@%p3 bra 	$L__BB0_2;
$L__BB0_5:
	ret;

}
	// .globl	_Z8gpu_swapPdiii
.visible .entry _Z8gpu_swapPdiii(
	.param .u64 .ptr .align 1 _Z8gpu_swapPdiii_param_0,
	.param .u32 _Z8gpu_swapPdiii_param_1,
	.param .u32 _Z8gpu_swapPdiii_param_2,
	.param .u32 _Z8gpu_swapPdiii_param_3
)
{
	.reg .pred 	%p<7>;
	.reg .b32 	%r<57>;
	.reg .b64 	%rd<23>;
	.reg .b64 	%fd<11>;

	ld.param.u64 	%rd2, [_Z8gpu_swapPdiii_param_0];
	ld.param.u32 	%r19, [_Z8gpu_swapPdiii_param_1];
	ld.param.u32 	%r20, [_Z8gpu_swapPdiii_param_2];
	ld.param.u32 	%r21, [_Z8gpu_swapPdiii_param_3];
	cvta.to.global.u64 	%rd1, %rd2;
	mov.u32 	%r22, %ctaid.x;
	mov.u32 	%r23, %ntid.x;
	mov.u32 	%r24, %tid.x;
	mad.lo.s32 	%r55, %r22, %r23, %r24;
	mov.u32 	%r25, %nctaid.x;
	mul.lo.s32 	%r2, %r25, %r23;
	setp.ge.s32 	%p1, %r55, %r19;
	@%p1 bra 	$L__BB1_6;
	add.s32 	%r26, %r55, %r2;
	max.s32 	%r27, %r19, %r26;
	setp.lt.s32 	%p2, %r26, %r19;
	selp.u32 	%r28, 1, 0, %p2;
	add.s32 	%r29, %r26, %r28;
	sub.s32 	%r30, %r27, %r29;
	div.u32 	%r31, %r30, %r2;
	add.s32 	%r3, %r31, %r28;
	and.b32  	%r32, %r3, 3;
	setp.eq.s32 	%p3, %r32, 3;
	@%p3 bra 	$L__BB1_4;
	mul.lo.s32 	%r33, %r19, %r55;
	add.s32 	%r53, %r21, %r33;
	mul.lo.s32 	%r5, %r2, %r19;
	add.s32 	%r52, %r20, %r33;
	add.s32 	%r34, %r3, 1;
	and.b32  	%r35, %r34, 3;
	neg.s32 	%r51, %r35;
$L__BB1_3:
	.pragma "nounroll";
	mul.wide.s32 	%rd3, %r52, 8;
	add.s64 	%rd4, %rd1, %rd3;
	ld.global.f64 	%fd1, [%rd4];
	mul.wide.s32 	%rd5, %r53, 8;
	add.s64 	%rd6, %rd1, %rd5;
	ld.global.f64 	%fd2, [%rd6];
	st.global.f64 	[%rd4], %fd2;
	st.global.f64 	[%rd6], %fd1;
	add.s32 	%r55, %r55, %r2;
	add.s32 	%r53, %r53, %r5;
	add.s32 	%r52, %r52, %r5;
	add.s32 	%r51, %r51, 1;
	setp.ne.s32 	%p4, %r51, 0;
	@%p4 bra 	$L__BB1_3;
$L__BB1_4:
	setp.lt.u32 	%p5, %r3, 3;
	@%p5 bra 	$L__BB1_6;
$L__BB1_5:
	mul.lo.s32 	%r36, %r55, %r19;
	add.s32 	%r37, %r36, %r20;
	mul.wide.s32 	%rd7, %r37, 8;
	add.s64 	%rd8, %rd1, %rd7;
	ld.global.f64 	%fd3, [%rd8];
	add.s32 	%r38, %r36, %r21;
	mul.wide.s32 	%rd9, %r38, 8;
	add.s64 	%rd10, %rd1, %rd9;
	ld.global.f64 	%fd4, [%rd10];
	st.global.f64 	[%rd8], %fd4;
	st.global.f64 	[%rd10], %fd3;
	add.s32 	%r39, %r55, %r2;
	mul.lo.s32 	%r40, %r39, %r19;
	add.s32 	%r41, %r40, %r20;
	mul.wide.s32 	%rd11, %r41, 8;
	add.s64 	%rd12, %rd1, %rd11;
	ld.global.f64 	%fd5, [%rd12];
	add.s32 	%r42, %r40, %r21;
	mul.wide.s32 	%rd13, %r42, 8;
	add.s64 	%rd14, %rd1, %rd13;
	ld.global.f64 	%fd6, [%rd14];
	st.global.f64 	[%rd12], %fd6;
	st.global.f64 	[%rd14], %fd5;
	add.s32 	%r43, %r39, %r2;
	mul.lo.s32 	%r44, %r43, %r19;
	add.s32 	%r45, %r44, %r20;
	mul.wide.s32 	%rd15, %r45, 8;
	add.s64 	%rd16, %rd1, %rd15;
	ld.global.f64 	%fd7, [%rd16];
	add.s32 	%r46, %r44, %r21;
	mul.wide.s32 	%rd17, %r46, 8;
	add.s64 	%rd18, %rd1, %rd17;
	ld.global.f64 	%fd8, [%rd18];
	st.global.f64 	[%rd16], %fd8;
	st.global.f64 	[%rd18], %fd7;
	add.s32 	%r47, %r43, %r2;
	mul.lo.s32 	%r48, %r47, %r19;
	add.s32 	%r49, %r48, %r20;
	mul.wide.s32 	%rd19, %r49, 8;
	add.s64 	%rd20, %rd1, %rd19;
	ld.global.f64 	%fd9, [%rd20];
	add.s32 	%r50, %r48, %r21;
	mul.wide.s32 	%rd21, %r50, 8;
	add.s64 	%rd22, %rd1, %rd21;
	ld.global.f64 	%fd10, [%rd22];
	st.global.f64 	[%rd20], %fd10;
	st.global.f64 	[%rd22], %fd9;
	add.s32 	%r55, %r47, %r2;
	setp.lt.s32 	%p6, %r55, %r19;
	@%p6 bra 	$L__BB1_5;
$L__BB1_6:
	ret;

}
	// .globl	_Z13gpu_compute_LPdS_iii
.visible .entry _Z13gpu_compute_LPdS_iii(
	.param .u64 .ptr .align 1 _Z13gpu_compute_LPdS_iii_param_0,
	.param .u64 .ptr .align 1 _Z13gpu_compute_LPdS_iii_param_1,
	.param .u32 _Z13gpu_compute_LPdS_iii_param_2,
	.param .u32 _Z13gpu_compute_LPdS_iii_param_3,
	.param .u32 _Z13gpu_compute_LPdS_iii_param_4
)
{
	.reg .pred 	%p<5>;
	.reg .b32 	%r<18>;
	.reg .b64 	%rd<13>;
	.reg .b64 	%fd<4>;

	ld.param.u64 	%rd3, [_Z13gpu_compute_LPdS_iii_param_0];
	ld.param.u64 	%rd4, [_Z13gpu_compute_LPdS_iii_param_1];
	ld.param.u32 	%r8, [_Z13gpu_compute_LPdS_iii_param_2];
	ld.param.u32 	%r9, [_Z13gpu_compute_LPdS_iii_param_3];
	ld.param.u32 	%r10, [_Z13gpu_compute_LPdS_iii_param_4];
	cvta.to.global.u64 	%rd1, %rd4;
	mov.u32 	%r11, %ctaid.x;
	mov.u32 	%r1, %ntid.x;
	mov.u32 	%r12, %tid.x;
	mad.lo.s32 	%r17, %r11, %r1, %r12;
	setp.ge.s32 	%p1, %r17, %r8;
	@%p1 bra 	$L__BB2_7;
	cvta.to.global.u64 	%rd2, %rd3;
	mul.lo.s32 	%r3, %r9, %r8;
	mov.u32 	%r13, %nctaid.x;
	mul.lo.s32 	%r4, %r13, %r1;
	rem.s32 	%r6, %r10, %r8;
$L__BB2_2:
	setp.lt.s32 	%p2, %r17, %r9;
	@%p2 bra 	$L__BB2_6;
	setp.ne.s32 	%p3, %r17, %r6;
	@%p3 bra 	$L__BB2_5;
	add.s32 	%r16, %r17, %r3;
	mul.wide.s32 	%rd10, %r16, 8;
	add.s64 	%rd11, %rd1, %rd10;
	mov.b64 	%rd12, 4607182418800017408;
	st.global.u64 	[%rd11], %rd12;
	bra.uni 	$L__BB2_6;
$L__BB2_5:
	add.s32 	%r14, %r17, %r3;
	mul.wide.s32 	%rd5, %r14, 8;
	add.s64 	%rd6, %rd2, %rd5;
	ld.global.f64 	%fd1, [%rd6];
	add.s32 	%r15, %r6, %r3;
	mul.wide.s32 	%rd7, %r15, 8;
	add.s64 	%rd8, %rd2, %rd7;
	ld.global.f64 	%fd2, [%rd8];
	div.rn.f64 	%fd3, %fd1, %fd2;
	add.s64 	%rd9, %rd1, %rd5;
	st.global.f64 	[%rd9], %fd3;
$L__BB2_6:
	add.s32 	%r17, %r17, %r4;
	setp.lt.s32 	%p4, %r17, %r8;
	@%p4 bra 	$L__BB2_2;
$L__BB2_7:
	ret;

}
	// .globl	_Z13modify_matrixPdS_ii
.visible .entry _Z13modify_matrixPdS_ii(
	.param .u64 .ptr .align 1 _Z13modify_matrixPdS_ii_param_0,
	.param .u64 .ptr .align 1 _Z13modify_matrixPdS_ii_param_1,
	.param .u32 _Z13modify_matrixPdS_ii_param_2,
	.param .u32 _Z13modify_matrixPdS_ii_param_3
)
{
	.reg .pred 	%p<4>;
	.reg .b32 	%r<19>;
	.reg .b64 	%rd<11>;
	.reg .b64 	%fd<6>;

	ld.param.u64 	%rd3, [_Z13modify_matrixPdS_ii_param_0];
	ld.param.u64 	%rd4, [_Z13modify_matrixPdS_ii_param_1];
	ld.param.u32 	%r10, [_Z13modify_matrixPdS_ii_param_2];
	ld.param.u32 	%r11, [_Z13modify_matrixPdS_ii_param_3];
	mov.u32 	%r12, %ctaid.x;
	mov.u32 	%r1, %ntid.x;
	mov.u32 	%r13, %tid.x;
	mad.lo.s32 	%r18, %r12, %r1, %r13;
	mul.lo.s32 	%r3, %r10, %r10;
	setp.ge.s32 	%p1, %r18, %r3;
	@%p1 bra 	$L__BB3_5;
	cvta.to.global.u64 	%rd1, %rd3;
	rem.s32 	%r4, %r11, %r10;
	mul.lo.s32 	%r5, %r4, %r10;
	mov.u32 	%r14, %nctaid.x;
	mul.lo.s32 	%r6, %r14, %r1;
	cvta.to.global.u64 	%rd2, %rd4;
$L__BB3_2:
	rem.s32 	%r8, %r18, %r10;
	setp.eq.s32 	%p2, %r8, %r4;
	@%p2 bra 	$L__BB3_4;
	add.s32 	%r15, %r5, %r8;
	mul.wide.s32 	%rd5, %r15, 8;
	add.s64 	%rd6, %rd2, %rd5;
	ld.global.f64 	%fd1, [%rd6];
	sub.s32 	%r16, %r18, %r8;
	add.s32 	%r17, %r16, %r4;
	mul.wide.s32 	%rd7, %r17, 8;
	add.s64 	%rd8, %rd1, %rd7;
	ld.global.f64 	%fd2, [%rd8];
	mul.f64 	%fd3, %fd1, %fd2;
	mul.wide.s32 	%rd9, %r18, 8;
	add.s64 	%rd10, %rd1, %rd9;
	ld.global.f64 	%fd4, [%rd10];
	sub.f64 	%fd5, %fd4, %fd3;
	st.global.f64 	[%rd10], %fd5;
$L__BB3_4:
	add.s32 	%r18, %r18, %r6;
	setp.lt.s32 	%p3, %r18, %r3;
	@%p3 bra 	$L__BB3_2;
$L__BB3_5:
	ret;

}
	// .globl	_ZN6thrust24THRUST_300001_SM_1000_NS8cuda_cub4core6detail13_kernel_agentINS1_8__reduce11ReduceAgentINS0_12zip_iteratorIN4cuda3std3__45tupleIJNS0_10device_ptrIdEENS0_17counting_iteratorIlNS0_11use_defaultESF_SF_EEEEEEEPNSB_IJdlEEESJ_iNS1_9__extrema9arg_max_fIdlNSA_4lessIdEEEEEEJSI_SK_iSP_EEEvDpT0_
.visible .entry _ZN6thrust24THRUST_300001_SM_1000_NS8cuda_cub4core6detail13_kernel_agentINS1_8__reduce11ReduceAgentINS0_12zip_iteratorIN4cuda3std3__45tupleIJNS0_10device_ptrIdEENS0_17counting_iteratorIlNS0_11use_defaultESF_SF_EEEEEEEPNSB_IJdlEEESJ_iNS1_9__extrema9arg_max_fIdlNSA_4lessIdEEEEEEJSI_SK_iSP_EEEvDpT0_(
	.param .align 8 .b8 _ZN6thrust24THRUST_300001_SM_1000_NS8cuda_cub4core6detail13_kernel_agentINS1_8__reduce11ReduceAgentINS0_12zip_iteratorIN4cuda3std3__45tupleIJNS0_10device_ptrIdEENS0_17counting_iteratorIlNS0_11use_defaultESF_SF_EEEEEEEPNSB_IJdlEEESJ_iNS1_9__extrema9arg_max_fIdlNSA_4lessIdEEEEEEJSI_SK_iSP_EEEvDpT0__param_0[16],
	.param .u64 .ptr .align 1 _ZN6thrust24THRUST_300001_SM_1000_NS8cuda_cub4core6detail13_kernel_agentINS1_8__reduce11ReduceAgentINS0_12zip_iteratorIN4cuda3std3__45tupleIJNS0_10device_ptrIdEENS0_17counting_iteratorIlNS0_11use_defaultESF_SF_EEEEEEEPNSB_IJdlEEESJ_iNS1_9__extrema9arg_max_fIdlNSA_4lessIdEEEEEEJSI_SK_iSP_EEEvDpT0__param_1,
	.param .u32 _ZN6thrust24THRUST_300001_SM_1000_NS8cuda_cub4core6detail13_kernel_agentINS1_8__reduce11ReduceAgentINS0_12zip_iteratorIN4cuda3std3__45tupleIJNS0_10device_ptrIdEENS0_17counting_iteratorIlNS0_11use_defaultESF_SF_EEEEEEEPNSB_IJdlEEESJ_iNS1_9__extrema9arg_max_fIdlNSA_4lessIdEEEEEEJSI_SK_iSP_EEEvDpT0__param_2,
	.param .align 1 .b8 _ZN6thrust24THRUST_300001_SM_1000_NS8cuda_cub4core6detail13_kernel_agentINS1_8__reduce11ReduceAgentINS0_12zip_iteratorIN4cuda3std3__45tupleIJNS0_10device_ptrIdEENS0_17counting_iteratorIlNS0_11use_defaultESF_SF_EEEEEEEPNSB_IJdlEEESJ_iNS1_9__extrema9arg_max_fIdlNSA_4lessIdEEEEEEJSI_SK_iSP_EEEvDpT0__param_3[1]
)
.maxntid 256
{
	.reg .pred 	%p<213>;
	.reg .b32 	%r<400>;
	.reg .b64 	%rd<358>;
	.reg .b64 	%fd<242>;

	ld.param.u64 	%rd199, [_ZN6thrust24THRUST_300001_SM_1000_NS8cuda_cub4core6detail13_kernel_agentINS1_8__reduce11ReduceAgentINS0_12zip_iteratorIN4cuda3std3__45tupleIJNS0_10device_ptrIdEENS0_17counting_iteratorIlNS0_11use_defaultESF_SF_EEEEEEEPNSB_IJdlEEESJ_iNS1_9__extrema9arg_max_fIdlNSA_4lessIdEEEEEEJSI_SK_iSP_EEEvDpT0__param_0+8];
	ld.param.u64 	%rd198, [_ZN6thrust24THRUST_300001_SM_1000_NS8cuda_cub4core6detail13_kernel_agentINS1_8__reduce11ReduceAgentINS0_12zip_iteratorIN4cuda3std3__45tupleIJNS0_10device_ptrIdEENS0_17counting_iteratorIlNS0_11use_defaultESF_SF_EEEEEEEPNSB_IJdlEEESJ_iNS1_9__extrema9arg_max_fIdlNSA_4lessIdEEEEEEJSI_SK_iSP_EEEvDpT0__param_0];
	ld.param.u32 	%r36, [_ZN6thrust24THRUST_300001_SM_1000_NS8cuda_cub4core6detail13_kernel_agentINS1_8__reduce11ReduceAgentINS0_12zip_iteratorIN4cuda3std3__45tupleIJNS0_10device_ptrIdEENS0_17counting_iteratorIlNS0_11use_defaultESF_SF_EEEEEEEPNSB_IJdlEEESJ_iNS1_9__extrema9arg_max_fIdlNSA_4lessIdEEEEEEJSI_SK_iSP_EEEvDpT0__param_2];
	setp.eq.s32 	%p1, %r36, 0;
	@%p1 bra 	$L__BB4_206;
	cvta.to.global.u64 	%rd1, %rd198;
	setp.gt.s32 	%p2, %r36, 1279;
	@%p2 bra 	$L__BB4_122;
	mov.u32 	%r1, %tid.x;
	setp.ge.s32 	%p96, %r1, %r36;
	mov.f64 	%fd188, 0d0000000000000000;
	mov.b64 	%rd299, 0;
	mov.u32 	%r391, %r1;
	@%p96 bra 	$L__BB4_4;
	cvt.u64.u32 	%rd255, %r1;
	mul.wide.u32 	%rd256, %r1, 8;
	add.s64 	%rd257, %rd1, %rd256;
	add.s64 	%rd299, %rd199, %rd255;
	ld.global.f64 	%fd188, [%rd257];
	add.s32 	%r391, %r1, 256;
$L__BB4_4:
	setp.ge.s32 	%p97, %r391, %r36;
	@%p97 bra 	$L__BB4_26;
	not.b32 	%r160, %r391;
	add.s32 	%r4, %r36, %r160;
	and.b32  	%r161, %r4, 768;
	setp.eq.s32 	%p98, %r161, 768;
	@%p98 bra 	$L__BB4_11;
	cvt.u64.u32 	%rd259, %r391;
	add.s64 	%rd290, %rd199, %rd259;
	mul.wide.u32 	%rd260, %r391, 8;
	add.s64 	%rd289, %rd1, %rd260;
	shr.u32 	%r162, %r4, 8;
	add.s32 	%r163, %r162, 1;
	and.b32  	%r164, %r163, 3;
	neg.s32 	%r389, %r164;
$L__BB4_7:
	.pragma "nounroll";
	mov.u64 	%rd9, %rd299;
	mov.f64 	%fd3, %fd188;
	ld.global.f64 	%fd4, [%rd289];
	setp.lt.f64 	%p99, %fd3, %fd4;
	mov.u64 	%rd299, %rd290;
	mov.f64 	%fd188, %fd4;
	@%p99 bra 	$L__BB4_10;
	setp.lt.f64 	%p100, %fd4, %fd3;
	mov.u64 	%rd299, %rd9;
	mov.f64 	%fd188, %fd3;
	@%p100 bra 	$L__BB4_10;
	setp.lt.s64 	%p101, %rd9, %rd290;
	min.s64 	%rd299, %rd9, %rd290;
	selp.f64 	%fd188, %fd3, %fd4, %p101;
$L__BB4_10:
	add.s32 	%r391, %r391, 256;
	add.s64 	%rd290, %rd290, 256;
	add.s64 	%rd289, %rd289, 2048;
	add.s32 	%r389, %r389, 1;
	setp.ne.s32 	%p102, %r389, 0;
	@%p102 bra 	$L__BB4_7;
$L__BB4_11:
	setp.lt.u32 	%p103, %r4, 768;
	@%p103 bra 	$L__BB4_26;
	add.s32 	%r392, %r391, 512;
$L__BB4_13:
	mov.u32 	%r12, %r392;
	add.s32 	%r165, %r12, -512;
	cvt.s64.s32 	%rd261, %r165;
	mul.wide.s32 	%rd262, %r165, 8;
	add.s64 	%rd17, %rd1, %rd262;
	add.s64 	%rd18, %rd199, %rd261;
	ld.global.f64 	%fd10, [%rd17];
	setp.lt.f64 	%p104, %fd188, %fd10;
	mov.u64 	%rd296, %rd18;
	mov.f64 	%fd185, %fd10;
	@%p104 bra 	$L__BB4_16;
	setp.lt.f64 	%p105, %fd10, %fd188;
	mov.u64 	%rd296, %rd299;
	mov.f64 	%fd185, %fd188;
	@%p105 bra 	$L__BB4_16;
	setp.lt.s64 	%p106, %rd299, %rd18;
	min.s64 	%rd296, %rd299, %rd18;
	selp.f64 	%fd185, %fd188, %fd10, %p106;
$L__BB4_16:
	add.s32 	%r166, %r12, -256;
	cvt.s64.s32 	%rd263, %r166;
	add.s64 	%rd21, %rd199, %rd263;
	ld.global.f64 	%fd13, [%rd17+2048];
	setp.lt.f64 	%p107, %fd185, %fd13;
	mov.u64 	%rd297, %rd21;
	mov.f64 	%fd186, %fd13;
	@%p107 bra 	$L__BB4_19;
	setp.lt.f64 	%p108, %fd13, %fd185;
	mov.u64 	%rd297, %rd296;
	mov.f64 	%fd186, %fd185;
	@%p108 bra 	$L__BB4_19;
	setp.lt.s64 	%p109, %rd296, %rd21;
	min.s64 	%rd297, %rd296, %rd21;
	selp.f64 	%fd186, %fd185, %fd13, %p109;
$L__BB4_19:
	cvt.s64.s32 	%rd264, %r12;
	add.s64 	%rd24, %rd199, %rd264;
	ld.global.f64 	%fd16, [%rd17+4096];
	setp.lt.f64 	%p110, %fd186, %fd16;
	mov.u64 	%rd298, %rd24;
	mov.f64 	%fd187, %fd16;
	@%p110 bra 	$L__BB4_22;
	setp.lt.f64 	%p111, %fd16, %fd186;
	mov.u64 	%rd298, %rd297;
	mov.f64 	%fd187, %fd186;
	@%p111 bra 	$L__BB4_22;
	setp.lt.s64 	%p112, %rd297, %rd24;
	min.s64 	%rd298, %rd297, %rd24;
	selp.f64 	%fd187, %fd186, %fd16, %p112;
$L__BB4_22:
	add.s32 	%r167, %r12, 256;
	cvt.s64.s32 	%rd265, %r167;
	add.s64 	%rd27, %rd199, %rd265;
	ld.global.f64 	%fd19, [%rd17+6144];
	setp.lt.f64 	%p113, %fd187, %fd19;
	mov.u64 	%rd299, %rd27;
	mov.f64 	%fd188, %fd19;
	@%p113 bra 	$L__BB4_25;
	setp.lt.f64 	%p114, %fd19, %fd187;
	mov.u64 	%rd299, %rd298;
	mov.f64 	%fd188, %fd187;
	@%p114 bra 	$L__BB4_25;
	setp.lt.s64 	%p115, %rd298, %rd27;
	min.s64 	%rd299, %rd298, %rd27;
	selp.f64 	%fd188, %fd187, %fd19, %p115;
$L__BB4_25:
	add.s32 	%r392, %r12, 1024;
	add.s32 	%r168, %r12, 512;
	setp.lt.s32 	%p116, %r168, %r36;
	@%p116 bra 	$L__BB4_13;
$L__BB4_26:
	setp.lt.s32 	%p117, %r36, 256;
	@%p117 bra 	$L__BB4_71;
	// begin inline asm
	mov.u32 %r282, %laneid;
	// end inline asm
	mov.b64 	%rd276, %fd188;
	mov.b64 	{%r284, %r289}, %rd276;
	mov.b32 	%r300, 1;
	mov.b32 	%r301, 31;
	mov.b32 	%r302, -1;
	// begin inline asm
	shfl.sync.down.b32 %r283, %r284, %r300, %r301, %r302;
	// end inline asm
	// begin inline asm
	shfl.sync.down.b32 %r288, %r289, %r300, %r301, %r302;
	// end inline asm
	mov.b64 	%rd277, {%r283, %r288};
	mov.b64 	%fd23, %rd277;
	mov.b64 	{%r294, %r299}, %rd299;
	// begin inline asm
	shfl.sync.down.b32 %r293, %r294, %r300, %r301, %r302;
	// end inline asm
	// begin inline asm
	shfl.sync.down.b32 %r298, %r299, %r300, %r301, %r302;
	// end inline asm
	mov.b64 	%rd31, {%r293, %r298};
	setp.gt.s32 	%p169, %r282, 30;
	mov.u64 	%rd301, %rd299;
	mov.f64 	%fd190, %fd188;
	@%p169 bra 	$L__BB4_31;
	setp.lt.f64 	%p170, %fd188, %fd23;
	mov.u64 	%rd301, %rd31;
	mov.f64 	%fd190, %fd23;
	@%p170 bra 	$L__BB4_31;
	setp.gt.f64 	%p171, %fd188, %fd23;
	mov.u64 	%rd301, %rd299;
	mov.f64 	%fd190, %fd188;
	@%p171 bra 	$L__BB4_31;
	setp.lt.s64 	%p172, %rd299, %rd31;
	min.s64 	%rd301, %rd299, %rd31;
	selp.f64 	%fd190, %fd188, %fd23, %p172;
$L__BB4_31:
	mov.b64 	%rd278, %fd190;
	mov.b64 	{%r304, %r309}, %rd278;
	mov.b32 	%r320, 2;
	mov.b32 	%r321, 31;
	mov.b32 	%r322, -1;
	// begin inline asm
	shfl.sync.down.b32 %r303, %r304, %r320, %r321, %r322;
	// end inline asm
	// begin inline asm
	shfl.sync.down.b32 %r308, %r309, %r320, %r321, %r322;
	// end inline asm
	mov.b64 	%rd279, {%r303, %r308};
	mov.b64 	%fd26, %rd279;
	mov.b64 	{%r314, %r319}, %rd301;
	// begin inline asm
	shfl.sync.down.b32 %r313, %r314, %r320, %r321, %r322;
	// end inline asm
	// begin inline asm
	shfl.sync.down.b32 %r318, %r319, %r320, %r321, %r322;
	// end inline asm
	mov.b64 	%rd34, {%r313, %r318};
	setp.gt.s32 	%p173, %r282, 29;
	mov.u64 	%rd302, %rd301;
	mov.f64 	%fd191, %fd190;
	@%p173 bra 	$L__BB4_35;
	setp.lt.f64 	%p174, %fd190, %fd26;
	mov.u64 	%rd302, %rd34;
	mov.f64 	%fd191, %fd26;
	@%p174 bra 	$L__BB4_35;
	setp.gt.f64 	%p175, %fd190, %fd26;
	mov.u64 	%rd302, %rd301;
	mov.f64 	%fd191, %fd190;
	@%p175 bra 	$L__BB4_35;
	setp.lt.s64 	%p176, %rd301, %rd34;
	min.s64 	%rd302, %rd301, %rd34;
	selp.f64 	%fd191, %fd190, %fd26, %p176;
$L__BB4_35:
	mov.b64 	%rd280, %fd191;
	mov.b64 	{%r324, %r329}, %rd280;
	mov.b32 	%r340, 4;
	mov.b32 	%r341, 31;
	mov.b32 	%r342, -1;
	// begin inline asm
	shfl.sync.down.b32 %r323, %r324, %r340, %r341, %r342;
	// end inline asm
	// begin inline asm
	shfl.sync.down.b32 %r328, %r329, %r340, %r341, %r342;
	// end inline asm
	mov.b64 	%rd281, {%r323, %r328};
	mov.b64 	%fd29, %rd281;
	mov.b64 	{%r334, %r339}, %rd302;
	// begin inline asm
	shfl.sync.down.b32 %r333, %r334, %r340, %r341, %r342;
	// end inline asm
	// begin inline asm
	shfl.sync.down.b32 %r338, %r339, %r340, %r341, %r342;
	// end inline asm
	mov.b64 	%rd37, {%r333, %r338};
	setp.gt.s32 	%p177, %r282, 27;
	mov.u64 	%rd303, %rd302;
	mov.f64 	%fd192, %fd191;
	@%p177 bra 	$L__BB4_39;
	setp.lt.f64 	%p178, %fd191, %fd29;
	mov.u64 	%rd303, %rd37;
	mov.f64 	%fd192, %fd29;
	@%p178 bra 	$L__BB4_39;
	setp.gt.f64 	%p179, %fd191, %fd29;
	mov.u64 	%rd303, %rd302;
	mov.f64 	%fd192, %fd191;
	@%p179 bra 	$L__BB4_39;
	setp.lt.s64 	%p180, %rd302, %rd37;
	min.s64 	%rd303, %rd302, %rd37;
	selp.f64 	%fd192, %fd191, %fd29, %p180;
$L__BB4_39:
	mov.b64 	%rd282, %fd192;
	mov.b64 	{%r344, %r349}, %rd282;
	mov.b32 	%r360, 8;
	mov.b32 	%r361, 31;
	mov.b32 	%r362, -1;
	// begin inline asm
	shfl.sync.down.b32 %r343, %r344, %r360, %r361, %r362;
	// end inline asm
	// begin inline asm
	shfl.sync.down.b32 %r348, %r349, %r360, %r361, %r362;
	// end inline asm
	mov.b64 	%rd283, {%r343, %r348};
	mov.b64 	%fd32, %rd283;
	mov.b64 	{%r354, %r359}, %rd303;
	// begin inline asm
	shfl.sync.down.b32 %r353, %r354, %r360, %r361, %r362;
	// end inline asm
	// begin inline asm
	shfl.sync.down.b32 %r358, %r359, %r360, %r361, %r362;
	// end inline asm
	mov.b64 	%rd40, {%r353, %r358};
	setp.gt.s32 	%p181, %r282, 23;
	mov.u64 	%rd304, %rd303;
	mov.f64 	%fd193, %fd192;
	@%p181 bra 	$L__BB4_43;
	setp.lt.f64 	%p182, %fd192, %fd32;
	mov.u64 	%rd304, %rd40;
	mov.f64 	%fd193, %fd32;
	@%p182 bra 	$L__BB4_43;
	setp.gt.f64 	%p183, %fd192, %fd32;
	mov.u64 	%rd304, %rd303;
	mov.f64 	%fd193, %fd192;
	@%p183 bra 	$L__BB4_43;
	setp.lt.s64 	%p184, %rd303, %rd40;
	min.s64 	%rd304, %rd303, %rd40;
	selp.f64 	%fd193, %fd192, %fd32, %p184;
$L__BB4_43:
	mov.b64 	%rd284, %fd193;
	mov.b64 	{%r364, %r369}, %rd284;
	mov.b32 	%r380, 16;
	mov.b32 	%r381, 31;
	mov.b32 	%r382, -1;
	// begin inline asm
	shfl.sync.down.b32 %r363, %r364, %r380, %r381, %r382;
	// end inline asm
	// begin inline asm
	shfl.sync.down.b32 %r368, %r369, %r380, %r381, %r382;
	// end inline asm
	mov.b64 	%rd285, {%r363, %r368};
	mov.b64 	%fd35, %rd285;
	mov.b64 	{%r374, %r379}, %rd304;
	// begin inline asm
	shfl.sync.down.b32 %r373, %r374, %r380, %r381, %r382;
	// end inline asm
	// begin inline asm
	shfl.sync.down.b32 %r378, %r379, %r380, %r381, %r382;
	// end inline asm
	mov.b64 	%rd43, {%r373, %r378};
	setp.gt.s32 	%p185, %r282, 15;
	mov.u64 	%rd357, %rd304;
	mov.f64 	%fd241, %fd193;
	@%p185 bra 	$L__BB4_47;
	setp.lt.f64 	%p186, %fd193, %fd35;
	mov.u64 	%rd357, %rd43;
	mov.f64 	%fd241, %fd35;
	@%p186 bra 	$L__BB4_47;
	setp.gt.f64 	%p187, %fd193, %fd35;
	mov.u64 	%rd357, %rd304;
	mov.f64 	%fd241, %fd193;
	@%p187 bra 	$L__BB4_47;
	setp.lt.s64 	%p188, %rd304, %rd43;
	min.s64 	%rd357, %rd304, %rd43;
	selp.f64 	%fd241, %fd193, %fd35, %p188;
$L__BB4_47:
	setp.ne.s32 	%p189, %r282, 0;
	@%p189 bra 	$L__BB4_49;
	shr.u32 	%r383, %r1, 1;
	and.b32  	%r384, %r383, 496;
	mov.u32 	%r385, _ZN6thrust24THRUST_300001_SM_1000_NS8cuda_cub4core6detail5shmemE;
	add.s32 	%r386, %r385, %r384;
	st.shared.f64 	[%r386+8], %fd241;
	st.shared.u64 	[%r386+16], %rd357;
$L__BB4_49:
	bar.sync 	0;
	setp.ne.s32 	%p190, %r1, 0;
	@%p190 bra 	$L__BB4_204;
	ld.shared.f64 	%fd38, [_ZN6thrust24THRUST_300001_SM_1000_NS8cuda_cub4core6detail5shmemE+24];
	ld.shared.u64 	%rd46, [_ZN6thrust24THRUST_300001_SM_1000_NS8cuda_cub4core6detail5shmemE+32];
	setp.lt.f64 	%p191, %fd241, %fd38;
	mov.u64 	%rd306, %rd46;
	mov.f64 	%fd195, %fd38;
	@%p191 bra 	$L__BB4_53;
	setp.lt.f64 	%p192, %fd38, %fd241;
	mov.u64 	%rd306, %rd357;
	mov.f64 	%fd195, %fd241;
	@%p192 bra 	$L__BB4_53;
	setp.lt.s64 	%p193, %rd357, %rd46;
	min.s64 	%rd306, %rd357, %rd46;
	selp.f64 	%fd195, %fd241, %fd38, %p193;
$L__BB4_53:
	ld.shared.f64 	%fd41, [_ZN6thrust24THRUST_300001_SM_1000_NS8cuda_cub4core6detail5shmemE+40];
	ld.shared.u64 	%rd49, [_ZN6thrust24THRUST_300001_SM_1000_NS8cuda_cub4core6detail5shmemE+48];
	setp.lt.f64 	%p194, %fd195, %fd41;
	mov.u64 	%rd307, %rd49;
	mov.f64 	%fd196, %fd41;
	@%p194 bra 	$L__BB4_56;
	setp.lt.f64 	%p195, %fd41, %fd195;
	mov.u64 	%rd307, %rd306;
	mov.f64 	%fd196, %fd195;
	@%p195 bra 	$L__BB4_56;
	setp.lt.s64 	%p196, %rd306, %rd49;
	min.s64 	%rd307, %rd306, %rd49;
	selp.f64 	%fd196, %fd195, %fd41, %p196;
$L__BB4_56:
	ld.shared.f64 	%fd44, [_ZN6thrust24THRUST_300001_SM_1000_NS8cuda_cub4core6detail5shmemE+56];
	ld.shared.u64 	%rd52, [_ZN6thrust24THRUST_300001_SM_1000_NS8cuda_cub4core6detail5shmemE+64];
	setp.lt.f64 	%p197, %fd196, %fd44;
	mov.u64 	%rd308, %rd52;
	mov.f64 	%fd197, %fd44;
	@%p197 bra 	$L__BB4_59;
	setp.lt.f64 	%p198, %fd44, %fd196;
	mov.u64 	%rd308, %rd307;
	mov.f64 	%fd197, %fd196;
	@%p198 bra 	$L__BB4_59;
	setp.lt.s64 	%p199, %rd307, %rd52;
	min.s64 	%rd308, %rd307, %rd52;
	selp.f64 	%fd197, %fd196, %fd44, %p199;
$L__BB4_59:
	ld.shared.f64 	%fd47, [_ZN6thrust24THRUST_300001_SM_1000_NS8cuda_cub4core6detail5shmemE+72];
	ld.shared.u64 	%rd55, [_ZN6thrust24THRUST_300001_SM_1000_NS8cuda_cub4core6detail5shmemE+80];
	setp.lt.f64 	%p200, %fd197, %fd47;
	mov.u64 	%rd309, %rd55;
	mov.f64 	%fd198, %fd47;
	@%p200 bra 	$L__BB4_62;
	setp.lt.f64 	%p201, %fd47, %fd197;
	mov.u64 	%rd309, %rd308;
	mov.f64 	%fd198, %fd197;
	@%p201 bra 	$L__BB4_62;
	setp.lt.s64 	%p202, %rd308, %rd55;
	min.s64 	%rd309, %rd308, %rd55;
	selp.f64 	%fd198, %fd197, %fd47, %p202;
$L__BB4_62:
	ld.shared.f64 	%fd50, [_ZN6thrust24THRUST_300001_SM_1000_NS8cuda_cub4core6detail5shmemE+88];
	ld.shared.u64 	%rd58, [_ZN6thrust24THRUST_300001_SM_1000_NS8cuda_cub4core6detail5shmemE+96];
	setp.lt.f64 	%p203, %fd198, %fd50;
	mov.u64 	%rd310, %rd58;
	mov.f64 	%fd199, %fd50;
	@%p203 bra 	$L__BB4_65;
	setp.lt.f64 	%p204, %fd50, %fd198;
	mov.u64 	%rd310, %rd309;
	mov.f64 	%fd199, %fd198;
	@%p204 bra 	$L__BB4_65;
	setp.lt.s64 	%p205, %rd309, %rd58;
	min.s64 	%rd310, %rd309, %rd58;
	selp.f64 	%fd199, %fd198, %fd50, %p205;
$L__BB4_65:
	ld.shared.f64 	%fd53, [_ZN6thrust24THRUST_300001_SM_1000_NS8cuda_cub4core6detail5shmemE+104];
	ld.shared.u64 	%rd61, [_ZN6thrust24THRUST_300001_SM_1000_NS8cuda_cub4core6detail5shmemE+112];
	setp.lt.f64 	%p206, %fd199, %fd53;
	mov.u64 	%rd311, %rd61;
	mov.f64 	%fd200, %fd53;
	@%p206 bra 	$L__BB4_68;
	setp.lt.f64 	%p207, %fd53, %fd199;
	mov.u64 	%rd311, %rd310;
	mov.f64 	%fd200, %fd199;
	@%p207 bra 	$L__BB4_68;
	setp.lt.s64 	%p208, %rd310, %rd61;
	min.s64 	%rd311, %rd310, %rd61;
	selp.f64 	%fd200, %fd199, %fd53, %p208;
$L__BB4_68:
	ld.shared.f64 	%fd56, [_ZN6thrust24THRUST_300001_SM_1000_NS8cuda_cub4core6detail5shmemE+120];
	ld.shared.u64 	%rd64, [_ZN6thrust24THRUST_300001_SM_1000_NS8cuda_cub4core6detail5shmemE+128];
	setp.lt.f64 	%p209, %fd200, %fd56;
	mov.u64 	%rd357, %rd64;
	mov.f64 	%fd241, %fd56;
	@%p209 bra 	$L__BB4_204;
	setp.lt.f64 	%p210, %fd56, %fd200;
	mov.u64 	%rd357, %rd311;
	mov.f64 	%fd241, %fd200;
	@%p210 bra 	$L__BB4_204;
	setp.lt.s64 	%p211, %rd311, %rd64;
	min.s64 	%rd357, %rd311, %rd64;
	selp.f64 	%fd241, %fd200, %fd56, %p211;
	bra.uni 	$L__BB4_204;
$L__BB4_71:
	// begin inline asm
	mov.u32 %r169, %laneid;
	// end inline asm
	and.b32  	%r190, %r1, 992;
	add.s32 	%r191, %r190, 32;
	setp.gt.s32 	%p118, %r191, %r36;
	not.b32 	%r192, %r190;
	add.s32 	%r193, %r36, %r192;
	selp.b32 	%r188, %r193, 31, %p118;
	mov.b64 	%rd266, %fd188;
	mov.b64 	{%r171, %r176}, %rd266;
	mov.b32 	%r187, 1;
	mov.b32 	%r189, -1;
	// begin inline asm
	shfl.sync.down.b32 %r170, %r171, %r187, %r188, %r189;
	// end inline asm
	// begin inline asm
	shfl.sync.down.b32 %r175, %r176, %r187, %r188, %r189;
	// end inline asm
	mov.b64 	%rd267, {%r170, %r175};
	mov.b64 	%fd58, %rd267;
	mov.b64 	{%r181, %r186}, %rd299;
	// begin inline asm
	shfl.sync.down.b32 %r180, %r181, %r187, %r188, %r189;
	// end inline asm
	// begin inline asm
	shfl.sync.down.b32 %r185, %r186, %r187, %r188, %r189;
	// end inline asm
	mov.b64 	%rd66, {%r180, %r185};
	setp.ge.s32 	%p119, %r169, %r188;
	mov.u64 	%rd312, %rd299;
	mov.f64 	%fd201, %fd188;
	@%p119 bra 	$L__BB4_75;
	setp.lt.f64 	%p120, %fd188, %fd58;
	mov.u64 	%rd312, %rd66;
	mov.f64 	%fd201, %fd58;
	@%p120 bra 	$L__BB4_75;
	setp.gt.f64 	%p121, %fd188, %fd58;
	mov.u64 	%rd312, %rd299;
	mov.f64 	%fd201, %fd188;
	@%p121 bra 	$L__BB4_75;
	setp.lt.s64 	%p122, %rd299, %rd66;
	min.s64 	%rd312, %rd299, %rd66;
	selp.f64 	%fd201, %fd188, %fd58, %p122;
$L__BB4_75:
	mov.b64 	%rd268, %fd201;
	mov.b64 	{%r195, %r200}, %rd268;
	mov.b32 	%r211, 2;
	mov.b32 	%r213, -1;
	// begin inline asm
	shfl.sync.down.b32 %r194, %r195, %r211, %r188, %r213;
	// end inline asm
	// begin inline asm
	shfl.sync.down.b32 %r199, %r200, %r211, %r188, %r213;
	// end inline asm
	mov.b64 	%rd269, {%r194, %r199};
	mov.b64 	%fd61, %rd269;
	mov.b64 	{%r205, %r210}, %rd312;
	// begin inline asm
	shfl.sync.down.b32 %r204, %r205, %r211, %r188, %r213;
	// end inline asm
	// begin inline asm
	shfl.sync.down.b32 %r209, %r210, %r211, %r188, %r213;
	// end inline asm
	mov.b64 	%rd69, {%r204, %r209};
	add.s32 	%r214, %r169, 2;
	setp.gt.s32 	%p123, %r214, %r188;
	mov.u64 	%rd313, %rd312;
	mov.f64 	%fd202, %fd201;
	@%p123 bra 	$L__BB4_79;
	setp.lt.f64 	%p124, %fd201, %fd61;
	mov.u64 	%rd313, %rd69;
	mov.f64 	%fd202, %fd61;
	@%p124 bra 	$L__BB4_79;
	setp.gt.f64 	%p125, %fd201, %fd61;
	mov.u64 	%rd313, %rd312;
	mov.f64 	%fd202, %fd201;
	@%p125 bra 	$L__BB4_79;
	setp.lt.s64 	%p126, %rd312, %rd69;
	min.s64 	%rd313, %rd312, %rd69;
	selp.f64 	%fd202, %fd201, %fd61, %p126;
$L__BB4_79:
	mov.b64 	%rd270, %fd202;
	mov.b64 	{%r216, %r221}, %rd270;
	mov.b32 	%r232, 4;
	mov.b32 	%r234, -1;
	// begin inline asm
	shfl.sync.down.b32 %r215, %r216, %r232, %r188, %r234;
	// end inline asm
	// begin inline asm
	shfl.sync.down.b32 %r220, %r221, %r232, %r188, %r234;
	// end inline asm
	mov.b64 	%rd271, {%r215, %r220};
	mov.b64 	%fd64, %rd271;
	mov.b64 	{%r226, %r231}, %rd313;
	// begin inline asm
	shfl.sync.down.b32 %r225, %r226, %r232, %r188, %r234;
	// end inline asm
	// begin inline asm
	shfl.sync.down.b32 %r230, %r231, %r232, %r188, %r234;
	// end inline asm
	mov.b64 	%rd72, {%r225, %r230};
	add.s32 	%r235, %r169, 4;
	setp.gt.s32 	%p127, %r235, %r188;
	mov.u64 	%rd314, %rd313;
	mov.f64 	%fd203, %fd202;
	@%p127 bra 	$L__BB4_83;
	setp.lt.f64 	%p128, %fd202, %fd64;
	mov.u64 	%rd314, %rd72;
	mov.f64 	%fd203, %fd64;
	@%p128 bra 	$L__BB4_83;
	setp.gt.f64 	%p129, %fd202, %fd64;
	mov.u64 	%rd314, %rd313;
	mov.f64 	%fd203, %fd202;
	@%p129 bra 	$L__BB4_83;
	setp.lt.s64 	%p130, %rd313, %rd72;
	min.s64 	%rd314, %rd313, %rd72;
	selp.f64 	%fd203, %fd202, %fd64, %p130;
$L__BB4_83:
	mov.b64 	%rd272, %fd203;
	mov.b64 	{%r237, %r242}, %rd272;
	mov.b32 	%r253, 8;
	mov.b32 	%r255, -1;
	// begin inline asm
	shfl.sync.down.b32 %r236, %r237, %r253, %r188, %r255;
	// end inline asm
	// begin inline asm
	shfl.sync.down.b32 %r241, %r242, %r253, %r188, %r255;
	// end inline asm
	mov.b64 	%rd273, {%r236, %r241};
	mov.b64 	%fd67, %rd273;
	mov.b64 	{%r247, %r252}, %rd314;
	// begin inline asm
	shfl.sync.down.b32 %r246, %r247, %r253, %r188, %r255;
	// end inline asm
	// begin inline asm
	shfl.sync.down.b32 %r251, %r252, %r253, %r188, %r255;
	// end inline asm
	mov.b64 	%rd75, {%r246, %r251};
	add.s32 	%r256, %r169, 8;
	setp.gt.s32 	%p131, %r256, %r188;
	mov.f64 	%fd204, %fd203;
	mov.u64 	%rd315, %rd314;
	@%p131 bra 	$L__BB4_87;
	setp.lt.f64 	%p132, %fd203, %fd67;
	mov.f64 	%fd204, %fd67;
	mov.u64 	%rd315, %rd75;
	@%p132 bra 	$L__BB4_87;
	setp.gt.f64 	%p133, %fd203, %fd67;
	mov.f64 	%fd204, %fd203;
	mov.u64 	%rd315, %rd314;
	@%p133 bra 	$L__BB4_87;
	setp.lt.s64 	%p134, %rd314, %rd75;
	selp.f64 	%fd204, %fd203, %fd67, %p134;
	min.s64 	%rd315, %rd314, %rd75;
$L__BB4_87:
	mov.b64 	%rd274, %fd204;
	mov.b64 	{%r258, %r263}, %rd274;
	mov.b32 	%r274, 16;
	mov.b32 	%r276, -1;
	// begin inline asm
	shfl.sync.down.b32 %r257, %r258, %r274, %r188, %r276;
	// end inline asm
	// begin inline asm
	shfl.sync.down.b32 %r262, %r263, %r274, %r188, %r276;
	// end inline asm
	mov.b64 	%rd275, {%r257, %r262};
	mov.b64 	%fd70, %rd275;
	mov.b64 	{%r268, %r273}, %rd315;
	// begin inline asm
	shfl.sync.down.b32 %r267, %r268, %r274, %r188, %r276;
	// end inline asm
	// begin inline asm
	shfl.sync.down.b32 %r272, %r273, %r274, %r188, %r276;
	// end inline asm
	mov.b64 	%rd78, {%r267, %r272};
	add.s32 	%r277, %r169, 16;
	setp.gt.s32 	%p135, %r277, %r188;
	mov.f64 	%fd241, %fd204;
	mov.u64 	%rd357, %rd315;
	@%p135 bra 	$L__BB4_91;
	setp.lt.f64 	%p136, %fd204, %fd70;
	mov.f64 	%fd241, %fd70;
	mov.u64 	%rd357, %rd78;
	@%p136 bra 	$L__BB4_91;
	setp.gt.f64 	%p137, %fd204, %fd70;
	mov.f64 	%fd241, %fd204;
	mov.u64 	%rd357, %rd315;
	@%p137 bra 	$L__BB4_91;
	setp.lt.s64 	%p138, %rd315, %rd78;
	selp.f64 	%fd241, %fd204, %fd70, %p138;
	min.s64 	%rd357, %rd315, %rd78;
$L__BB4_91:
	setp.ne.s32 	%p139, %r169, 0;
	@%p139 bra 	$L__BB4_93;
	shr.u32 	%r278, %r1, 1;
	and.b32  	%r279, %r278, 496;
	mov.u32 	%r280, _ZN6thrust24THRUST_300001_SM_1000_NS8cuda_cub4core6detail5shmemE;
	add.s32 	%r281, %r280, %r279;
	st.shared.f64 	[%r281+8], %fd241;
	st.shared.u64 	[%r281+16], %rd357;
$L__BB4_93:
	bar.sync 	0;
	setp.ne.s32 	%p140, %r1, 0;
	@%p140 bra 	$L__BB4_204;
	setp.lt.s32 	%p141, %r36, 33;
	mov.f64 	%fd206, %fd241;
	mov.u64 	%rd317, %rd357;
	@%p141 bra 	$L__BB4_98;
	ld.shared.f64 	%fd73, [_ZN6thrust24THRUST_300001_SM_1000_NS8cuda_cub4core6detail5shmemE+24];
	ld.shared.u64 	%rd81, [_ZN6thrust24THRUST_300001_SM_1000_NS8cuda_cub4core6detail5shmemE+32];
	setp.lt.f64 	%p142, %fd241, %fd73;
	mov.f64 	%fd206, %fd73;
	mov.u64 	%rd317, %rd81;
	@%p142 bra 	$L__BB4_98;
	setp.lt.f64 	%p143, %fd73, %fd241;
	mov.f64 	%fd206, %fd241;
	mov.u64 	%rd317, %rd357;
	@%p143 bra 	$L__BB4_98;
	setp.lt.s64 	%p144, %rd357, %rd81;
	selp.f64 	%fd206, %fd241, %fd73, %p144;
	min.s64 	%rd317, %rd357, %rd81;
$L__BB4_98:
	setp.lt.s32 	%p145, %r36, 65;
	mov.f64 	%fd207, %fd206;
	mov.u64 	%rd318, %rd317;
	@%p145 bra 	$L__BB4_102;
	ld.shared.f64 	%fd76, [_ZN6thrust24THRUST_300001_SM_1000_NS8cuda_cub4core6detail5shmemE+40];
	ld.shared.u64 	%rd84, [_ZN6thrust24THRUST_300001_SM_1000_NS8cuda_cub4core6detail5shmemE+48];
	setp.lt.f64 	%p146, %fd206, %fd76;
	mov.f64 	%fd207, %fd76;
	mov.u64 	%rd318, %rd84;
	@%p146 bra 	$L__BB4_102;
	setp.lt.f64 	%p147, %fd76, %fd206;
	mov.f64 	%fd207, %fd206;
	mov.u64 	%rd318, %rd317;
	@%p147 bra 	$L__BB4_102;
	setp.lt.s64 	%p148, %rd317, %rd84;
	selp.f64 	%fd207, %fd206, %fd76, %p148;
	min.s64 	%rd318, %rd317, %rd84;
$L__BB4_102:
	setp.lt.s32 	%p149, %r36, 97;
	mov.f64 	%fd208, %fd207;
	mov.u64 	%rd319, %rd318;
	@%p149 bra 	$L__BB4_106;
	ld.shared.f64 	%fd79, [_ZN6thrust24THRUST_300001_SM_1000_NS8cuda_cub4core6detail5shmemE+56];
	ld.shared.u64 	%rd87, [_ZN6thrust24THRUST_300001_SM_1000_NS8cuda_cub4core6detail5shmemE+64];
	setp.lt.f64 	%p150, %fd207, %fd79;
	mov.f64 	%fd208, %fd79;
	mov.u64 	%rd319, %rd87;
	@%p150 bra 	$L__BB4_106;
	setp.lt.f64 	%p151, %fd79, %fd207;
	mov.f64 	%fd208, %fd207;
	mov.u64 	%rd319, %rd318;
	@%p151 bra 	$L__BB4_106;
	setp.lt.s64 	%p152, %rd318, %rd87;
	selp.f64 	%fd208, %fd207, %fd79, %p152;
	min.s64 	%rd319, %rd318, %rd87;
$L__BB4_106:
	setp.lt.s32 	%p153, %r36, 129;
	mov.f64 	%fd209, %fd208;
	mov.u64 	%rd320, %rd319;
	@%p153 bra 	$L__BB4_110;
	ld.shared.f64 	%fd82, [_ZN6thrust24THRUST_300001_SM_1000_NS8cuda_cub4core6detail5shmemE+72];
	ld.shared.u64 	%rd90, [_ZN6thrust24THRUST_300001_SM_1000_NS8cuda_cub4core6detail5shmemE+80];
	setp.lt.f64 	%p154, %fd208, %fd82;
	mov.f64 	%fd209, %fd82;
	mov.u64 	%rd320, %rd90;
	@%p154 bra 	$L__BB4_110;
	setp.lt.f64 	%p155, %fd82, %fd208;
	mov.f64 	%fd209, %fd208;
	mov.u64 	%rd320, %rd319;
	@%p155 bra 	$L__BB4_110;
	setp.lt.s64 	%p156, %rd319, %rd90;
	selp.f64 	%fd209, %fd208, %fd82, %p156;
	min.s64 	%rd320, %rd319, %rd90;
$L__BB4_110:
	setp.lt.s32 	%p157, %r36, 161;
	mov.f64 	%fd210, %fd209;
	mov.u64 	%rd321, %rd320;
	@%p157 bra 	$L__BB4_114;
	ld.shared.f64 	%fd85, [_ZN6thrust24THRUST_300001_SM_1000_NS8cuda_cub4core6detail5shmemE+88];
	ld.shared.u64 	%rd93, [_ZN6thrust24THRUST_300001_SM_1000_NS8cuda_cub4core6detail5shmemE+96];
	setp.lt.f64 	%p158, %fd209, %fd85;
	mov.f64 	%fd210, %fd85;
	mov.u64 	%rd321, %rd93;
	@%p158 bra 	$L__BB4_114;
	setp.lt.f64 	%p159, %fd85, %fd209;
	mov.f64 	%fd210, %fd209;
	mov.u64 	%rd321, %rd320;
	@%p159 bra 	$L__BB4_114;
	setp.lt.s64 	%p160, %rd320, %rd93;
	selp.f64 	%fd210, %fd209, %fd85, %p160;
	min.s64 	%rd321, %rd320, %rd93;
$L__BB4_114:
	setp.lt.s32 	%p161, %r36, 193;
	mov.f64 	%fd211, %fd210;
	mov.u64 	%rd322, %rd321;
	@%p161 bra 	$L__BB4_118;
	ld.shared.f64 	%fd88, [_ZN6thrust24THRUST_300001_SM_1000_NS8cuda_cub4core6detail5shmemE+104];
	ld.shared.u64 	%rd96, [_ZN6thrust24THRUST_300001_SM_1000_NS8cuda_cub4core6detail5shmemE+112];
	setp.lt.f64 	%p162, %fd210, %fd88;
	mov.f64 	%fd211, %fd88;
	mov.u64 	%rd322, %rd96;
	@%p162 bra 	$L__BB4_118;
	setp.lt.f64 	%p163, %fd88, %fd210;
	mov.f64 	%fd211, %fd210;
	mov.u64 	%rd322, %rd321;
	@%p163 bra 	$L__BB4_118;
	setp.lt.s64 	%p164, %rd321, %rd96;
	selp.f64 	%fd211, %fd210, %fd88, %p164;
	min.s64 	%rd322, %rd321, %rd96;
$L__BB4_118:
	setp.lt.s32 	%p165, %r36, 225;
	mov.u64 	%rd357, %rd322;
	mov.f64 	%fd241, %fd211;
	@%p165 bra 	$L__BB4_204;
	ld.shared.f64 	%fd91, [_ZN6thrust24THRUST_300001_SM_1000_NS8cuda_cub4core6detail5shmemE+120];
	ld.shared.u64 	%rd99, [_ZN6thrust24THRUST_300001_SM_1000_NS8cuda_cub4core6detail5shmemE+128];
	setp.lt.f64 	%p166, %fd211, %fd91;
	mov.u64 	%rd357, %rd99;
	mov.f64 	%fd241, %fd91;
	@%p166 bra 	$L__BB4_204;
	setp.lt.f64 	%p167, %fd91, %fd211;
	mov.u64 	%rd357, %rd322;
	mov.f64 	%fd241, %fd211;
	@%p167 bra 	$L__BB4_204;
	setp.lt.s64 	%p168, %rd322, %rd99;
	selp.f64 	%fd241, %fd211, %fd91, %p168;
	min.s64 	%rd357, %rd322, %rd99;
	bra.uni 	$L__BB4_204;
$L__BB4_122:
	mov.u32 	%r17, %tid.x;
	cvt.u64.u32 	%rd201, %r17;
	cvta.to.global.u64 	%rd202, %rd198;
	mul.wide.u32 	%rd203, %r17, 8;
	add.s64 	%rd101, %rd202, %rd203;
	ld.global.f64 	%fd170, [%rd101];
	add.s32 	%r37, %r17, 256;
	cvt.u64.u32 	%rd204, %r37;
	ld.global.f64 	%fd171, [%rd101+2048];
	add.s32 	%r38, %r17, 512;
	cvt.u64.u32 	%rd205, %r38;
	ld.global.f64 	%fd172, [%rd101+4096];
	add.s32 	%r39, %r17, 768;
	cvt.u64.u32 	%rd206, %r39;
	ld.global.f64 	%fd173, [%rd101+6144];
	or.b32  	%r40, %r17, 1024;
	cvt.u64.u32 	%rd102, %r40;
	add.s64 	%rd344, %rd199, %rd102;
	ld.global.f64 	%fd228, [%rd101+8192];
	setp.geu.f64 	%p3, %fd170, %fd171;
	selp.f64 	%fd174, %fd170, %fd171, %p3;
	selp.b64 	%rd207, %rd201, %rd204, %p3;
	setp.geu.f64 	%p4, %fd174, %fd172;
	selp.f64 	%fd175, %fd174, %fd172, %p4;
	selp.b64 	%rd208, %rd207, %rd205, %p4;
	setp.geu.f64 	%p5, %fd175, %fd173;
	selp.f64 	%fd94, %fd175, %fd173, %p5;
	selp.b64 	%rd105, %rd208, %rd206, %p5;
	setp.lt.f64 	%p6, %fd94, %fd228;
	@%p6 bra 	$L__BB4_124;
	setp.lt.f64 	%p7, %fd228, %fd94;
	setp.lt.u64 	%p8, %rd105, %rd102;
	or.pred  	%p9, %p7, %p8;
	selp.f64 	%fd228, %fd94, %fd228, %p9;
	add.s64 	%rd209, %rd199, %rd105;
	selp.b64 	%rd344, %rd209, %rd344, %p9;
$L__BB4_124:
	setp.lt.u32 	%p10, %r36, 2560;
	mov.b32 	%r394, 1280;
	@%p10 bra 	$L__BB4_137;
	mov.b32 	%r393, 1280;
	mov.f64 	%fd213, %fd228;
$L__BB4_126:
	cvt.u64.u32 	%rd210, %r393;
	add.s64 	%rd211, %rd201, %rd210;
	mul.wide.u32 	%rd212, %r393, 8;
	add.s64 	%rd213, %rd101, %rd212;
	add.s64 	%rd111, %rd211, %rd199;
	ld.global.f64 	%fd214, [%rd213];
	ld.global.f64 	%fd215, [%rd213+2048];
	ld.global.f64 	%fd216, [%rd213+4096];
	ld.global.f64 	%fd217, [%rd213+6144];
	ld.global.f64 	%fd228, [%rd213+8192];
	setp.lt.f64 	%p11, %fd213, %fd214;
	mov.u64 	%rd325, %rd111;
	@%p11 bra 	$L__BB4_128;
	setp.lt.f64 	%p12, %fd214, %fd213;
	setp.lt.s64 	%p13, %rd344, %rd111;
	or.pred  	%p14, %p12, %p13;
	selp.f64 	%fd214, %fd213, %fd214, %p14;
	selp.b64 	%rd325, %rd344, %rd111, %p14;
$L__BB4_128:
	add.s64 	%rd326, %rd111, 256;
	setp.lt.f64 	%p15, %fd214, %fd215;
	@%p15 bra 	$L__BB4_130;
	setp.lt.f64 	%p16, %fd215, %fd214;
	cvt.u64.u32 	%rd217, %r393;
	add.s64 	%rd218, %rd201, %rd217;
	add.s64 	%rd220, %rd218, %rd199;
	add.s64 	%rd221, %rd220, 256;
	setp.lt.s64 	%p17, %rd325, %rd221;
	or.pred  	%p18, %p16, %p17;
	selp.f64 	%fd215, %fd214, %fd215, %p18;
	selp.b64 	%rd326, %rd325, %rd221, %p18;
$L__BB4_130:
	add.s64 	%rd224, %rd211, %rd199;
	add.s64 	%rd327, %rd224, 512;
	setp.lt.f64 	%p19, %fd215, %fd216;
	@%p19 bra 	$L__BB4_132;
	setp.lt.f64 	%p20, %fd216, %fd215;
	setp.lt.s64 	%p21, %rd326, %rd327;
	or.pred  	%p22, %p20, %p21;
	selp.f64 	%fd216, %fd215, %fd216, %p22;
	selp.b64 	%rd327, %rd326, %rd327, %p22;
$L__BB4_132:
	cvt.u64.u32 	%rd225, %r393;
	add.s64 	%rd226, %rd201, %rd225;
	add.s64 	%rd227, %rd226, %rd199;
	add.s64 	%rd328, %rd227, 768;
	setp.lt.f64 	%p23, %fd216, %fd217;
	@%p23 bra 	$L__BB4_134;
	setp.lt.f64 	%p24, %fd217, %fd216;
	setp.lt.s64 	%p25, %rd327, %rd328;
	or.pred  	%p26, %p24, %p25;
	selp.f64 	%fd217, %fd216, %fd217, %p26;
	selp.b64 	%rd328, %rd327, %rd328, %p26;
$L__BB4_134:
	add.s64 	%rd344, %rd227, 1024;
	setp.lt.f64 	%p27, %fd217, %fd228;
	@%p27 bra 	$L__BB4_136;
	setp.lt.f64 	%p28, %fd228, %fd217;
	setp.lt.s64 	%p29, %rd328, %rd344;
	or.pred  	%p30, %p28, %p29;
	selp.f64 	%fd228, %fd217, %fd228, %p30;
	selp.b64 	%rd344, %rd328, %rd344, %p30;
$L__BB4_136:
	add.s32 	%r394, %r393, 1280;
	add.s32 	%r43, %r393, 2560;
	setp.le.s32 	%p31, %r43, %r36;
	mov.u32 	%r393, %r394;
	mov.f64 	%fd213, %fd228;
	@%p31 bra 	$L__BB4_126;
$L__BB4_137:
	setp.le.s32 	%p32, %r36, %r394;
	@%p32 bra 	$L__BB4_160;
	sub.s32 	%r21, %r36, %r394;
	setp.ge.s32 	%p33, %r17, %r21;
	@%p33 bra 	$L__BB4_160;
	cvta.to.global.u64 	%rd128, %rd198;
	not.b32 	%r44, %r17;
	add.s32 	%r45, %r36, %r44;
	sub.s32 	%r22, %r45, %r394;
	and.b32  	%r46, %r22, 768;
	setp.eq.s32 	%p34, %r46, 768;
	mov.u32 	%r397, %r17;
	@%p34 bra 	$L__BB4_145;
	add.s32 	%r47, %r17, %r394;
	cvt.u64.u32 	%rd232, %r47;
	add.s64 	%rd332, %rd199, %rd232;
	mul.wide.u32 	%rd233, %r47, 8;
	add.s64 	%rd331, %rd128, %rd233;
	shr.u32 	%r48, %r22, 8;
	add.s32 	%r49, %r48, 1;
	and.b32  	%r50, %r49, 3;
	neg.s32 	%r395, %r50;
	mov.u32 	%r397, %r17;
$L__BB4_141:
	.pragma "nounroll";
	mov.u64 	%rd133, %rd344;
	mov.f64 	%fd114, %fd228;
	ld.global.f64 	%fd115, [%rd331];
	setp.lt.f64 	%p35, %fd114, %fd115;
	mov.f64 	%fd228, %fd115;
	mov.u64 	%rd344, %rd332;
	@%p35 bra 	$L__BB4_144;
	setp.lt.f64 	%p36, %fd115, %fd114;
	mov.f64 	%fd228, %fd114;
	mov.u64 	%rd344, %rd133;
	@%p36 bra 	$L__BB4_144;
	setp.lt.s64 	%p37, %rd133, %rd332;
	selp.f64 	%fd228, %fd114, %fd115, %p37;
	min.s64 	%rd344, %rd133, %rd332;
$L__BB4_144:
	add.s32 	%r397, %r397, 256;
	add.s64 	%rd332, %rd332, 256;
	add.s64 	%rd331, %rd331, 2048;
	add.s32 	%r395, %r395, 1;
	setp.ne.s32 	%p38, %r395, 0;
	@%p38 bra 	$L__BB4_141;
$L__BB4_145:
	setp.lt.u32 	%p39, %r22, 768;
	@%p39 bra 	$L__BB4_160;
	add.s32 	%r398, %r397, %r394;
	cvt.u64.u32 	%rd234, %r398;
	add.s64 	%rd339, %rd199, %rd234;
	cvt.u64.u32 	%rd235, %r397;
	cvt.u64.u32 	%rd236, %r394;
	add.s64 	%rd237, %rd235, %rd236;
	shl.b64 	%rd238, %rd237, 3;
	add.s64 	%rd239, %rd238, %rd128;
	add.s64 	%rd338, %rd239, 6144;
	mul.wide.u32 	%rd240, %r398, 8;
	add.s64 	%rd337, %rd128, %rd240;
	add.s32 	%r399, %r397, 512;
$L__BB4_147:
	mov.u32 	%r32, %r399;
	ld.global.f64 	%fd121, [%rd337];
	setp.lt.f64 	%p40, %fd228, %fd121;
	mov.f64 	%fd225, %fd121;
	mov.u64 	%rd341, %rd339;
	@%p40 bra 	$L__BB4_150;
	setp.lt.f64 	%p41, %fd121, %fd228;
	mov.f64 	%fd225, %fd228;
	mov.u64 	%rd341, %rd344;
	@%p41 bra 	$L__BB4_150;
	setp.lt.s64 	%p42, %rd344, %rd339;
	selp.f64 	%fd225, %fd228, %fd121, %p42;
	min.s64 	%rd341, %rd344, %rd339;
$L__BB4_150:
	add.s32 	%r51, %r398, 256;
	cvt.u64.u32 	%rd241, %r51;
	add.s64 	%rd149, %rd199, %rd241;
	ld.global.f64 	%fd124, [%rd338+-4096];
	setp.lt.f64 	%p43, %fd225, %fd124;
	mov.f64 	%fd226, %fd124;
	mov.u64 	%rd342, %rd149;
	@%p43 bra 	$L__BB4_153;
	setp.lt.f64 	%p44, %fd124, %fd225;
	mov.f64 	%fd226, %fd225;
	mov.u64 	%rd342, %rd341;
	@%p44 bra 	$L__BB4_153;
	setp.lt.s64 	%p45, %rd341, %rd149;
	selp.f64 	%fd226, %fd225, %fd124, %p45;
	min.s64 	%rd342, %rd341, %rd149;
$L__BB4_153:
	add.s32 	%r52, %r398, 512;
	cvt.u64.u32 	%rd242, %r52;
	add.s64 	%rd152, %rd199, %rd242;
	ld.global.f64 	%fd127, [%rd338+-2048];
	setp.lt.f64 	%p46, %fd226, %fd127;
	mov.f64 	%fd227, %fd127;
	mov.u64 	%rd343, %rd152;
	@%p46 bra 	$L__BB4_156;
	setp.lt.f64 	%p47, %fd127, %fd226;
	mov.f64 	%fd227, %fd226;
	mov.u64 	%rd343, %rd342;
	@%p47 bra 	$L__BB4_156;
	setp.lt.s64 	%p48, %rd342, %rd152;
	selp.f64 	%fd227, %fd226, %fd127, %p48;
	min.s64 	%rd343, %rd342, %rd152;
$L__BB4_156:
	add.s32 	%r53, %r398, 768;
	cvt.u64.u32 	%rd243, %r53;
	add.s64 	%rd155, %rd199, %rd243;
	ld.global.f64 	%fd130, [%rd338];
	setp.lt.f64 	%p49, %fd227, %fd130;
	mov.f64 	%fd228, %fd130;
	mov.u64 	%rd344, %rd155;
	@%p49 bra 	$L__BB4_159;
	setp.lt.f64 	%p50, %fd130, %fd227;
	mov.f64 	%fd228, %fd227;
	mov.u64 	%rd344, %rd343;
	@%p50 bra 	$L__BB4_159;
	setp.lt.s64 	%p51, %rd343, %rd155;
	selp.f64 	%fd228, %fd227, %fd130, %p51;
	min.s64 	%rd344, %rd343, %rd155;
$L__BB4_159:
	add.s64 	%rd339, %rd339, 1024;
	add.s64 	%rd338, %rd338, 8192;
	add.s64 	%rd337, %rd337, 8192;
	add.s32 	%r399, %r32, 1024;
	add.s32 	%r54, %r32, 512;
	add.s32 	%r398, %r398, 1024;
	setp.lt.s32 	%p52, %r54, %r21;
	@%p52 bra 	$L__BB4_147;
$L__BB4_160:
	// begin inline asm
	mov.u32 %r55, %laneid;
	// end inline asm
	mov.b64 	%rd244, %fd228;
	mov.b64 	{%r57, %r62}, %rd244;
	mov.b32 	%r73, 1;
	mov.b32 	%r74, 31;
	mov.b32 	%r75, -1;
	// begin inline asm
	shfl.sync.down.b32 %r56, %r57, %r73, %r74, %r75;
	// end inline asm
	// begin inline asm
	shfl.sync.down.b32 %r61, %r62, %r73, %r74, %r75;
	// end inline asm
	mov.b64 	%rd245, {%r56, %r61};
	mov.b64 	%fd134, %rd245;
	mov.b64 	{%r67, %r72}, %rd344;
	// begin inline asm
	shfl.sync.down.b32 %r66, %r67, %r73, %r74, %r75;
	// end inline asm
	// begin inline asm
	shfl.sync.down.b32 %r71, %r72, %r73, %r74, %r75;
	// end inline asm
	mov.b64 	%rd162, {%r66, %r71};
	setp.gt.s32 	%p53, %r55, 30;
	mov.f64 	%fd230, %fd228;
	mov.u64 	%rd346, %rd344;
	@%p53 bra 	$L__BB4_164;
	setp.lt.f64 	%p54, %fd228, %fd134;
	mov.f64 	%fd230, %fd134;
	mov.u64 	%rd346, %rd162;
	@%p54 bra 	$L__BB4_164;
	setp.gt.f64 	%p55, %fd228, %fd134;
	mov.f64 	%fd230, %fd228;
	mov.u64 	%rd346, %rd344;
	@%p55 bra 	$L__BB4_164;
	setp.lt.s64 	%p56, %rd344, %rd162;
	selp.f64 	%fd230, %fd228, %fd134, %p56;
	min.s64 	%rd346, %rd344, %rd162;
$L__BB4_164:
	mov.b64 	%rd246, %fd230;
	mov.b64 	{%r77, %r82}, %rd246;
	mov.b32 	%r93, 2;
	mov.b32 	%r94, 31;
	mov.b32 	%r95, -1;
	// begin inline asm
	shfl.sync.down.b32 %r76, %r77, %r93, %r94, %r95;
	// end inline asm
	// begin inline asm
	shfl.sync.down.b32 %r81, %r82, %r93, %r94, %r95;
	// end inline asm
	mov.b64 	%rd247, {%r76, %r81};
	mov.b64 	%fd137, %rd247;
	mov.b64 	{%r87, %r92}, %rd346;
	// begin inline asm
	shfl.sync.down.b32 %r86, %r87, %r93, %r94, %r95;
	// end inline asm
	// begin inline asm
	shfl.sync.down.b32 %r91, %r92, %r93, %r94, %r95;
	// end inline asm
	mov.b64 	%rd165, {%r86, %r91};
	setp.gt.s32 	%p57, %r55, 29;
	mov.f64 	%fd231, %fd230;
	mov.u64 	%rd347, %rd346;
	@%p57 bra 	$L__BB4_168;
	setp.lt.f64 	%p58, %fd230, %fd137;
	mov.f64 	%fd231, %fd137;
	mov.u64 	%rd347, %rd165;
	@%p58 bra 	$L__BB4_168;
	setp.gt.f64 	%p59, %fd230, %fd137;
	mov.f64 	%fd231, %fd230;
	mov.u64 	%rd347, %rd346;
	@%p59 bra 	$L__BB4_168;
	setp.lt.s64 	%p60, %rd346, %rd165;
	selp.f64 	%fd231, %fd230, %fd137, %p60;
	min.s64 	%rd347, %rd346, %rd165;
$L__BB4_168:
	mov.b64 	%rd248, %fd231;
	mov.b64 	{%r97, %r102}, %rd248;
	mov.b32 	%r113, 4;
	mov.b32 	%r114, 31;
	mov.b32 	%r115, -1;
	// begin inline asm
	shfl.sync.down.b32 %r96, %r97, %r113, %r114, %r115;
	// end inline asm
	// begin inline asm
	shfl.sync.down.b32 %r101, %r102, %r113, %r114, %r115;
	// end inline asm
	mov.b64 	%rd249, {%r96, %r101};
	mov.b64 	%fd140, %rd249;
	mov.b64 	{%r107, %r112}, %rd347;
	// begin inline asm
	shfl.sync.down.b32 %r106, %r107, %r113, %r114, %r115;
	// end inline asm
	// begin inline asm
	shfl.sync.down.b32 %r111, %r112, %r113, %r114, %r115;
	// end inline asm
	mov.b64 	%rd168, {%r106, %r111};
	setp.gt.s32 	%p61, %r55, 27;
	mov.f64 	%fd232, %fd231;
	mov.u64 	%rd348, %rd347;
	@%p61 bra 	$L__BB4_172;
	setp.lt.f64 	%p62, %fd231, %fd140;
	mov.f64 	%fd232, %fd140;
	mov.u64 	%rd348, %rd168;
	@%p62 bra 	$L__BB4_172;
	setp.gt.f64 	%p63, %fd231, %fd140;
	mov.f64 	%fd232, %fd231;
	mov.u64 	%rd348, %rd347;
	@%p63 bra 	$L__BB4_172;
	setp.lt.s64 	%p64, %rd347, %rd168;
	selp.f64 	%fd232, %fd231, %fd140, %p64;
	min.s64 	%rd348, %rd347, %rd168;
$L__BB4_172:
	mov.b64 	%rd250, %fd232;
	mov.b64 	{%r117, %r122}, %rd250;
	mov.b32 	%r133, 8;
	mov.b32 	%r134, 31;
	mov.b32 	%r135, -1;
	// begin inline asm
	shfl.sync.down.b32 %r116, %r117, %r133, %r134, %r135;
	// end inline asm
	// begin inline asm
	shfl.sync.down.b32 %r121, %r122, %r133, %r134, %r135;
	// end inline asm
	mov.b64 	%rd251, {%r116, %r121};
	mov.b64 	%fd143, %rd251;
	mov.b64 	{%r127, %r132}, %rd348;
	// begin inline asm
	shfl.sync.down.b32 %r126, %r127, %r133, %r134, %r135;
	// end inline asm
	// begin inline asm
	shfl.sync.down.b32 %r131, %r132, %r133, %r134, %r135;
	// end inline asm
	mov.b64 	%rd171, {%r126, %r131};
	setp.gt.s32 	%p65, %r55, 23;
	mov.f64 	%fd233, %fd232;
	mov.u64 	%rd349, %rd348;
	@%p65 bra 	$L__BB4_176;
	setp.lt.f64 	%p66, %fd232, %fd143;
	mov.f64 	%fd233, %fd143;
	mov.u64 	%rd349, %rd171;
	@%p66 bra 	$L__BB4_176;
	setp.gt.f64 	%p67, %fd232, %fd143;
	mov.f64 	%fd233, %fd232;
	mov.u64 	%rd349, %rd348;
	@%p67 bra 	$L__BB4_176;
	setp.lt.s64 	%p68, %rd348, %rd171;
	selp.f64 	%fd233, %fd232, %fd143, %p68;
	min.s64 	%rd349, %rd348, %rd171;
$L__BB4_176:
	mov.b64 	%rd252, %fd233;
	mov.b64 	{%r137, %r142}, %rd252;
	mov.b32 	%r153, 16;
	mov.b32 	%r154, 31;
	mov.b32 	%r155, -1;
	// begin inline asm
	shfl.sync.down.b32 %r136, %r137, %r153, %r154, %r155;
	// end inline asm
	// begin inline asm
	shfl.sync.down.b32 %r141, %r142, %r153, %r154, %r155;
	// end inline asm
	mov.b64 	%rd253, {%r136, %r141};
	mov.b64 	%fd146, %rd253;
	mov.b64 	{%r147, %r152}, %rd349;
	// begin inline asm
	shfl.sync.down.b32 %r146, %r147, %r153, %r154, %r155;
	// end inline asm
	// begin inline asm
	shfl.sync.down.b32 %r151, %r152, %r153, %r154, %r155;
	// end inline asm
	mov.b64 	%rd174, {%r146, %r151};
	setp.gt.s32 	%p69, %r55, 15;
	mov.f64 	%fd241, %fd233;
	mov.u64 	%rd357, %rd349;
	@%p69 bra 	$L__BB4_180;
	setp.lt.f64 	%p70, %fd233, %fd146;
	mov.f64 	%fd241, %fd146;
	mov.u64 	%rd357, %rd174;
	@%p70 bra 	$L__BB4_180;
	setp.gt.f64 	%p71, %fd233, %fd146;
	mov.f64 	%fd241, %fd233;
	mov.u64 	%rd357, %rd349;
	@%p71 bra 	$L__BB4_180;
	setp.lt.s64 	%p72, %rd349, %rd174;
	selp.f64 	%fd241, %fd233, %fd146, %p72;
	min.s64 	%rd357, %rd349, %rd174;
$L__BB4_180:
	setp.ne.s32 	%p73, %r55, 0;
	@%p73 bra 	$L__BB4_182;
	shr.u32 	%r156, %r17, 1;
	and.b32  	%r157, %r156, 496;
	mov.u32 	%r158, _ZN6thrust24THRUST_300001_SM_1000_NS8cuda_cub4core6detail5shmemE;
	add.s32 	%r159, %r158, %r157;
	st.shared.f64 	[%r159+8], %fd241;
	st.shared.u64 	[%r159+16], %rd357;
$L__BB4_182:
	bar.sync 	0;
	setp.ne.s32 	%p74, %r17, 0;
	@%p74 bra 	$L__BB4_204;
	ld.shared.f64 	%fd149, [_ZN6thrust24THRUST_300001_SM_1000_NS8cuda_cub4core6detail5shmemE+24];
	ld.shared.u64 	%rd177, [_ZN6thrust24THRUST_300001_SM_1000_NS8cuda_cub4core6detail5shmemE+32];
	setp.lt.f64 	%p75, %fd241, %fd149;
	mov.f64 	%fd235, %fd149;
	mov.u64 	%rd351, %rd177;
	@%p75 bra 	$L__BB4_186;
	setp.lt.f64 	%p76, %fd149, %fd241;
	mov.f64 	%fd235, %fd241;
	mov.u64 	%rd351, %rd357;
	@%p76 bra 	$L__BB4_186;
	setp.lt.s64 	%p77, %rd357, %rd177;
	selp.f64 	%fd235, %fd241, %fd149, %p77;
	min.s64 	%rd351, %rd357, %rd177;
$L__BB4_186:
	ld.shared.f64 	%fd152, [_ZN6thrust24THRUST_300001_SM_1000_NS8cuda_cub4core6detail5shmemE+40];
	ld.shared.u64 	%rd180, [_ZN6thrust24THRUST_300001_SM_1000_NS8cuda_cub4core6detail5shmemE+48];
	setp.lt.f64 	%p78, %fd235, %fd152;
	mov.f64 	%fd236, %fd152;
	mov.u64 	%rd352, %rd180;
	@%p78 bra 	$L__BB4_189;
	setp.lt.f64 	%p79, %fd152, %fd235;
	mov.f64 	%fd236, %fd235;
	mov.u64 	%rd352, %rd351;
	@%p79 bra 	$L__BB4_189;
	setp.lt.s64 	%p80, %rd351, %rd180;
	selp.f64 	%fd236, %fd235, %fd152, %p80;
	min.s64 	%rd352, %rd351, %rd180;
$L__BB4_189:
	ld.shared.f64 	%fd155, [_ZN6thrust24THRUST_300001_SM_1000_NS8cuda_cub4core6detail5shmemE+56];
	ld.shared.u64 	%rd183, [_ZN6thrust24THRUST_300001_SM_1000_NS8cuda_cub4core6detail5shmemE+64];
	setp.lt.f64 	%p81, %fd236, %fd155;
	mov.f64 	%fd237, %fd155;
	mov.u64 	%rd353, %rd183;
	@%p81 bra 	$L__BB4_192;
	setp.lt.f64 	%p82, %fd155, %fd236;
	mov.f64 	%fd237, %fd236;
	mov.u64 	%rd353, %rd352;
	@%p82 bra 	$L__BB4_192;
	setp.lt.s64 	%p83, %rd352, %rd183;
	selp.f64 	%fd237, %fd236, %fd155, %p83;
	min.s64 	%rd353, %rd352, %rd183;
$L__BB4_192:
	ld.shared.f64 	%fd158, [_ZN6thrust24THRUST_300001_SM_1000_NS8cuda_cub4core6detail5shmemE+72];
	ld.shared.u64 	%rd186, [_ZN6thrust24THRUST_300001_SM_1000_NS8cuda_cub4core6detail5shmemE+80];
	setp.lt.f64 	%p84, %fd237, %fd158;
	mov.f64 	%fd238, %fd158;
	mov.u64 	%rd354, %rd186;
	@%p84 bra 	$L__BB4_195;
	setp.lt.f64 	%p85, %fd158, %fd237;
	mov.f64 	%fd238, %fd237;
	mov.u64 	%rd354, %rd353;
	@%p85 bra 	$L__BB4_195;
	setp.lt.s64 	%p86, %rd353, %rd186;
	selp.f64 	%fd238, %fd237, %fd158, %p86;
	min.s64 	%rd354, %rd353, %rd186;
$L__BB4_195:
	ld.shared.f64 	%fd161, [_ZN6thrust24THRUST_300001_SM_1000_NS8cuda_cub4core6detail5shmemE+88];
	ld.shared.u64 	%rd189, [_ZN6thrust24THRUST_300001_SM_1000_NS8cuda_cub4core6detail5shmemE+96];
	setp.lt.f64 	%p87, %fd238, %fd161;
	mov.f64 	%fd239, %fd161;
	mov.u64 	%rd355, %rd189;
	@%p87 bra 	$L__BB4_198;
	setp.lt.f64 	%p88, %fd161, %fd238;
	mov.f64 	%fd239, %fd238;
	mov.u64 	%rd355, %rd354;
	@%p88 bra 	$L__BB4_198;
	setp.lt.s64 	%p89, %rd354, %rd189;
	selp.f64 	%fd239, %fd238, %fd161, %p89;
	min.s64 	%rd355, %rd354, %rd189;
$L__BB4_198:
	ld.shared.f64 	%fd164, [_ZN6thrust24THRUST_300001_SM_1000_NS8cuda_cub4core6detail5shmemE+104];
	ld.shared.u64 	%rd192, [_ZN6thrust24THRUST_300001_SM_1000_NS8cuda_cub4core6detail5shmemE+112];
	setp.lt.f64 	%p90, %fd239, %fd164;
	mov.f64 	%fd240, %fd164;
	mov.u64 	%rd356, %rd192;
	@%p90 bra 	$L__BB4_201;
	setp.lt.f64 	%p91, %fd164, %fd239;
	mov.f64 	%fd240, %fd239;
	mov.u64 	%rd356, %rd355;
	@%p91 bra 	$L__BB4_201;
	setp.lt.s64 	%p92, %rd355, %rd192;
	selp.f64 	%fd240, %fd239, %fd164, %p92;
	min.s64 	%rd356, %rd355, %rd192;
$L__BB4_201:
	ld.shared.f64 	%fd167, [_ZN6thrust24THRUST_300001_SM_1000_NS8cuda_cub4core6detail5shmemE+120];
	ld.shared.u64 	%rd195, [_ZN6thrust24THRUST_300001_SM_1000_NS8cuda_cub4core6detail5shmemE+128];
	setp.lt.f64 	%p93, %fd240, %fd167;
	mov.u64 	%rd357, %rd195;
	mov.f64 	%fd241, %fd167;
	@%p93 bra 	$L__BB4_204;
	setp.lt.f64 	%p94, %fd167, %fd240;
	mov.u64 	%rd357, %rd356;
	mov.f64 	%fd241, %fd240;
	@%p94 bra 	$L__BB4_204;
	setp.lt.s64 	%p95, %rd356, %rd195;
	selp.f64 	%fd241, %fd240, %fd167, %p95;
	min.s64 	%rd357, %rd356, %rd195;
$L__BB4_204:
	mov.u32 	%r387, %tid.x;
	setp.ne.s32 	%p212, %r387, 0;
	@%p212 bra 	$L__BB4_206;
	ld.param.u64 	%rd287, [_ZN6thrust24THRUST_300001_SM_1000_NS8cuda_cub4core6detail13_kernel_agentINS1_8__reduce11ReduceAgentINS0_12zip_iteratorIN4cuda3std3__45tupleIJNS0_10device_ptrIdEENS0_17counting_iteratorIlNS0_11use_defaultESF_SF_EEEEEEEPNSB_IJdlEEESJ_iNS1_9__extrema9arg_max_fIdlNSA_4lessIdEEEEEEJSI_SK_iSP_EEEvDpT0__param_1];
	cvta.to.global.u64 	%rd286, %rd287;
	st.global.f64 	[%rd286], %fd241;
	st.global.u64 	[%rd286+8], %rd357;
$L__BB4_206:
	ret;

}
	// .globl	_ZN6thrust24THRUST_300001_SM_1000_NS8cuda_cub4core6detail13_kernel_agentINS1_8__reduce11ReduceAgentINS0_12zip_iteratorIN4cuda3std3__45tupleIJNS0_10device_ptrIdEENS0_17counting_iteratorIlNS0_11use_defaultESF_SF_EEEEEEEPNSB_IJdlEEESJ_iNS1_9__extrema9arg_max_fIdlNSA_4lessIdEEEEEEJSI_SK_iN3cub18CUB_300001_SM_100013GridEvenShareIiEENSS_9GridQueueIjEESP_EEEvDpT0_
.visible .entry _ZN6thrust24THRUST_300001_SM_1000_NS8cuda_cub4core6detail13_kernel_agentINS1_8__reduce11ReduceAgentINS0_12zip_iteratorIN4cuda3std3__45tupleIJNS0_10device_ptrIdEENS0_17counting_iteratorIlNS0_11use_defaultESF_SF_EEEEEEEPNSB_IJdlEEESJ_iNS1_9__extrema9arg_max_fIdlNSA_4lessIdEEEEEEJSI_SK_iN3cub18CUB_300001_SM_100013GridEvenShareIiEENSS_9GridQueueIjEESP_EEEvDpT0_(
	.param .align 8 .b8 _ZN6thrust24THRUST_300001_SM_1000_NS8cuda_cub4core6detail13_kernel_agentINS1_8__reduce11ReduceAgentINS0_12zip_iteratorIN4cuda3std3__45tupleIJNS0_10device_ptrIdEENS0_17counting_iteratorIlNS0_11use_defaultESF_SF_EEEEEEEPNSB_IJdlEEESJ_iNS1_9__extrema9arg_max_fIdlNSA_4lessIdEEEEEEJSI_SK_iN3cub18CUB_300001_SM_100013GridEvenShareIiEENSS_9GridQueueIjEESP_EEEvDpT0__param_0[16],
	.param .u64 .ptr .align 1 _ZN6thrust24THRUST_300001_SM_1000_NS8cuda_cub4core6detail13_kernel_agentINS1_8__reduce11ReduceAgentINS0_12zip_iteratorIN4cuda3std3__45tupleIJNS0_10device_ptrIdEENS0_17counting_iteratorIlNS0_11use_defaultESF_SF_EEEEEEEPNSB_IJdlEEESJ_iNS1_9__extrema9arg_max_fIdlNSA_4lessIdEEEEEEJSI_SK_iN3cub18CUB_300001_SM_100013GridEvenShareIiEENSS_9GridQueueIjEESP_EEEvDpT0__param_1,
	.param .u32 _ZN6thrust24THRUST_300001_SM_1000_NS8cuda_cub4core6detail13_kernel_agentINS1_8__reduce11ReduceAgentINS0_12zip_iteratorIN4cuda3std3__45tupleIJNS0_10device_ptrIdEENS0_17counting_iteratorIlNS0_11use_defaultESF_SF_EEEEEEEPNSB_IJdlEEESJ_iNS1_9__extrema9arg_max_fIdlNSA_4lessIdEEEEEEJSI_SK_iN3cub18CUB_300001_SM_100013GridEvenShareIiEENSS_9GridQueueIjEESP_EEEvDpT0__param_2,
	.param .align 4 .b8 _ZN6thrust24THRUST_300001_SM_1000_NS8cuda_cub4core6detail13_kernel_agentINS1_8__reduce11ReduceAgentINS0_12zip_iteratorIN4cuda3std3__45tupleIJNS0_10device_ptrIdEENS0_17counting_iteratorIlNS0_11use_defaultESF_SF_EEEEEEEPNSB_IJdlEEESJ_iNS1_9__extrema9arg_max_fIdlNSA_4lessIdEEEEEEJSI_SK_iN3cub18CUB_300001_SM_100013GridEvenShareIiEENSS_9GridQueueIjEESP_EEEvDpT0__param_3[40],
	.param .align 8 .b8 _ZN6thrust24THRUST_300001_SM_1000_NS8cuda_cub4core6detail13_kernel_agentINS1_8__reduce11ReduceAgentINS0_12zip_iteratorIN4cuda3std3__45tupleIJNS0_10device_ptrIdEENS0_17counting_iteratorIlNS0_11use_defaultESF_SF_EEEEEEEPNSB_IJdlEEESJ_iNS1_9__extrema9arg_max_fIdlNSA_4lessIdEEEEEEJSI_SK_iN3cub18CUB_300001_SM_100013GridEvenShareIiEENSS_9GridQueueIjEESP_EEEvDpT0__param_4[8],
	.param .align 1 .b8 _ZN6thrust24THRUST_300001_SM_1000_NS8cuda_cub4core6detail13_kernel_agentINS1_8__reduce11ReduceAgentINS0_12zip_iteratorIN4cuda3std3__45tupleIJNS0_10device_ptrIdEENS0_17counting_iteratorIlNS0_11use_defaultESF_SF_EEEEEEEPNSB_IJdlEEESJ_iNS1_9__extrema9arg_max_fIdlNSA_4lessIdEEEEEEJSI_SK_iN3cub18CUB_300001_SM_100013GridEvenShareIiEENSS_9GridQueueIjEESP_EEEvDpT0__param_5[1]
)
.maxntid 256
{
	.reg .pred 	%p<215>;
	.reg .b32 	%r<437>;
	.reg .b64 	%rd<333>;
	.reg .b64 	%fd<242>;

	ld.param.u64 	%rd182, [_ZN6thrust24THRUST_300001_SM_1000_NS8cuda_cub4core6detail13_kernel_agentINS1_8__reduce11ReduceAgentINS0_12zip_iteratorIN4cuda3std3__45tupleIJNS0_10device_ptrIdEENS0_17counting_iteratorIlNS0_11use_defaultESF_SF_EEEEEEEPNSB_IJdlEEESJ_iNS1_9__extrema9arg_max_fIdlNSA_4lessIdEEEEEEJSI_SK_iN3cub18CUB_300001_SM_100013GridEvenShareIiEENSS_9GridQueueIjEESP_EEEvDpT0__param_0+8];
	ld.param.u64 	%rd181, [_ZN6thrust24THRUST_300001_SM_1000_NS8cuda_cub4core6detail13_kernel_agentINS1_8__reduce11ReduceAgentINS0_12zip_iteratorIN4cuda3std3__45tupleIJNS0_10device_ptrIdEENS0_17counting_iteratorIlNS0_11use_defaultESF_SF_EEEEEEEPNSB_IJdlEEESJ_iNS1_9__extrema9arg_max_fIdlNSA_4lessIdEEEEEEJSI_SK_iN3cub18CUB_300001_SM_100013GridEvenShareIiEENSS_9GridQueueIjEESP_EEEvDpT0__param_0];
	ld.param.u64 	%rd184, [_ZN6thrust24THRUST_300001_SM_1000_NS8cuda_cub4core6detail13_kernel_agentINS1_8__reduce11ReduceAgentINS0_12zip_iteratorIN4cuda3std3__45tupleIJNS0_10device_ptrIdEENS0_17counting_iteratorIlNS0_11use_defaultESF_SF_EEEEEEEPNSB_IJdlEEESJ_iNS1_9__extrema9arg_max_fIdlNSA_4lessIdEEEEEEJSI_SK_iN3cub18CUB_300001_SM_100013GridEvenShareIiEENSS_9GridQueueIjEESP_EEEvDpT0__param_4];
	ld.param.u32 	%r66, [_ZN6thrust24THRUST_300001_SM_1000_NS8cuda_cub4core6detail13_kernel_agentINS1_8__reduce11ReduceAgentINS0_12zip_iteratorIN4cuda3std3__45tupleIJNS0_10device_ptrIdEENS0_17counting_iteratorIlNS0_11use_defaultESF_SF_EEEEEEEPNSB_IJdlEEESJ_iNS1_9__extrema9arg_max_fIdlNSA_4lessIdEEEEEEJSI_SK_iN3cub18CUB_300001_SM_100013GridEvenShareIiEENSS_9GridQueueIjEESP_EEEvDpT0__param_2];
	cvta.to.global.u64 	%rd1, %rd184;
	cvta.to.global.u64 	%rd2, %rd181;
	mov.u32 	%r1, %ctaid.x;
	mul.lo.s32 	%r2, %r1, 1280;
	mov.u32 	%r67, %nctaid.x;
	mul.lo.s32 	%r3, %r67, 1280;
	add.s32 	%r68, %r2, 1280;
	setp.le.s32 	%p1, %r68, %r66;
	@%p1 bra 	$L__BB5_121;
	sub.s32 	%r4, %r66, %r2;
	mov.u32 	%r5, %tid.x;
	setp.ge.s32 	%p98, %r5, %r4;
	mov.f64 	%fd188, 0d0000000000000000;
	mov.b64 	%rd279, 0;
	mov.u32 	%r420, %r5;
	@%p98 bra 	$L__BB5_3;
	add.s32 	%r190, %r2, %r5;
	cvt.s64.s32 	%rd234, %r190;
	mul.wide.s32 	%rd235, %r190, 8;
	add.s64 	%rd236, %rd2, %rd235;
	add.s64 	%rd279, %rd182, %rd234;
	ld.global.f64 	%fd188, [%rd236];
	add.s32 	%r420, %r5, 256;
$L__BB5_3:
	setp.ge.s32 	%p99, %r420, %r4;
	@%p99 bra 	$L__BB5_25;
	not.b32 	%r191, %r420;
	add.s32 	%r192, %r66, %r191;
	sub.s32 	%r8, %r192, %r2;
	and.b32  	%r193, %r8, 768;
	setp.eq.s32 	%p100, %r193, 768;
	@%p100 bra 	$L__BB5_10;
	add.s32 	%r418, %r420, %r2;
	shr.u32 	%r194, %r8, 8;
	add.s32 	%r195, %r194, 1;
	and.b32  	%r196, %r195, 3;
	neg.s32 	%r417, %r196;
$L__BB5_6:
	.pragma "nounroll";
	mov.u64 	%rd6, %rd279;
	mov.f64 	%fd3, %fd188;
	cvt.s64.s32 	%rd238, %r418;
	add.s64 	%rd7, %rd182, %rd238;
	mul.wide.s32 	%rd239, %r418, 8;
	add.s64 	%rd240, %rd2, %rd239;
	ld.global.f64 	%fd4, [%rd240];
	setp.lt.f64 	%p101, %fd3, %fd4;
	mov.u64 	%rd279, %rd7;
	mov.f64 	%fd188, %fd4;
	@%p101 bra 	$L__BB5_9;
	setp.lt.f64 	%p102, %fd4, %fd3;
	mov.u64 	%rd279, %rd6;
	mov.f64 	%fd188, %fd3;
	@%p102 bra 	$L__BB5_9;
	setp.lt.s64 	%p103, %rd6, %rd7;
	min.s64 	%rd279, %rd6, %rd7;
	selp.f64 	%fd188, %fd3, %fd4, %p103;
$L__BB5_9:
	add.s32 	%r420, %r420, 256;
	add.s32 	%r418, %r418, 256;
	add.s32 	%r417, %r417, 1;
	setp.ne.s32 	%p104, %r417, 0;
	@%p104 bra 	$L__BB5_6;
$L__BB5_10:
	setp.lt.u32 	%p105, %r8, 768;
	@%p105 bra 	$L__BB5_25;
	add.s32 	%r421, %r420, %r2;
	add.s32 	%r424, %r421, 256;
	add.s32 	%r423, %r421, 512;
	add.s32 	%r422, %r421, 768;
	add.s64 	%rd12, %rd2, 4096;
$L__BB5_12:
	cvt.s64.s32 	%rd241, %r424;
	add.s64 	%rd14, %rd182, %rd241;
	cvt.s64.s32 	%rd242, %r423;
	add.s64 	%rd15, %rd182, %rd242;
	cvt.s64.s32 	%rd243, %r422;
	add.s64 	%rd16, %rd182, %rd243;
	cvt.s64.s32 	%rd244, %r421;
	mul.wide.s32 	%rd245, %r421, 8;
	add.s64 	%rd17, %rd12, %rd245;
	add.s64 	%rd18, %rd182, %rd244;
	ld.global.f64 	%fd10, [%rd17+-4096];
	setp.lt.f64 	%p106, %fd188, %fd10;
	mov.u64 	%rd276, %rd18;
	mov.f64 	%fd185, %fd10;
	@%p106 bra 	$L__BB5_15;
	setp.lt.f64 	%p107, %fd10, %fd188;
	mov.u64 	%rd276, %rd279;
	mov.f64 	%fd185, %fd188;
	@%p107 bra 	$L__BB5_15;
	setp.lt.s64 	%p108, %rd279, %rd18;
	min.s64 	%rd276, %rd279, %rd18;
	selp.f64 	%fd185, %fd188, %fd10, %p108;
$L__BB5_15:
	ld.global.f64 	%fd13, [%rd17+-2048];
	setp.lt.f64 	%p109, %fd185, %fd13;
	mov.u64 	%rd277, %rd14;
	mov.f64 	%fd186, %fd13;
	@%p109 bra 	$L__BB5_18;
	setp.lt.f64 	%p110, %fd13, %fd185;
	mov.u64 	%rd277, %rd276;
	mov.f64 	%fd186, %fd185;
	@%p110 bra 	$L__BB5_18;
	setp.lt.s64 	%p111, %rd276, %rd14;
	min.s64 	%rd277, %rd276, %rd14;
	selp.f64 	%fd186, %fd185, %fd13, %p111;
$L__BB5_18:
	ld.global.f64 	%fd16, [%rd17];
	setp.lt.f64 	%p112, %fd186, %fd16;
	mov.u64 	%rd278, %rd15;
	mov.f64 	%fd187, %fd16;
	@%p112 bra 	$L__BB5_21;
	setp.lt.f64 	%p113, %fd16, %fd186;
	mov.u64 	%rd278, %rd277;
	mov.f64 	%fd187, %fd186;
	@%p113 bra 	$L__BB5_21;
	setp.lt.s64 	%p114, %rd277, %rd15;
	min.s64 	%rd278, %rd277, %rd15;
	selp.f64 	%fd187, %fd186, %fd16, %p114;
$L__BB5_21:
	ld.global.f64 	%fd19, [%rd17+2048];
	setp.lt.f64 	%p115, %fd187, %fd19;
	mov.u64 	%rd279, %rd16;
	mov.f64 	%fd188, %fd19;
	@%p115 bra 	$L__BB5_24;
	setp.lt.f64 	%p116, %fd19, %fd187;
	mov.u64 	%rd279, %rd278;
	mov.f64 	%fd188, %fd187;
	@%p116 bra 	$L__BB5_24;
	setp.lt.s64 	%p117, %rd278, %rd16;
	min.s64 	%rd279, %rd278, %rd16;
	selp.f64 	%fd188, %fd187, %fd19, %p117;
$L__BB5_24:
	add.s32 	%r420, %r420, 1024;
	add.s32 	%r424, %r424, 1024;
	add.s32 	%r423, %r423, 1024;
	add.s32 	%r422, %r422, 1024;
	add.s32 	%r421, %r421, 1024;
	setp.lt.s32 	%p118, %r420, %r4;
	@%p118 bra 	$L__BB5_12;
$L__BB5_25:
	setp.lt.s32 	%p119, %r4, 256;
	@%p119 bra 	$L__BB5_70;
	// begin inline asm
	mov.u32 %r310, %laneid;
	// end inline asm
	mov.b64 	%rd256, %fd188;
	mov.b64 	{%r312, %r317}, %rd256;
	mov.b32 	%r328, 1;
	mov.b32 	%r329, 31;
	mov.b32 	%r330, -1;
	// begin inline asm
	shfl.sync.down.b32 %r311, %r312, %r328, %r329, %r330;
	// end inline asm
	// begin inline asm
	shfl.sync.down.b32 %r316, %r317, %r328, %r329, %r330;
	// end inline asm
	mov.b64 	%rd257, {%r311, %r316};
	mov.b64 	%fd23, %rd257;
	mov.b64 	{%r322, %r327}, %rd279;
	// begin inline asm
	shfl.sync.down.b32 %r321, %r322, %r328, %r329, %r330;
	// end inline asm
	// begin inline asm
	shfl.sync.down.b32 %r326, %r327, %r328, %r329, %r330;
	// end inline asm
	mov.b64 	%rd28, {%r321, %r326};
	setp.gt.s32 	%p171, %r310, 30;
	mov.u64 	%rd281, %rd279;
	mov.f64 	%fd190, %fd188;
	@%p171 bra 	$L__BB5_30;
	setp.lt.f64 	%p172, %fd188, %fd23;
	mov.u64 	%rd281, %rd28;
	mov.f64 	%fd190, %fd23;
	@%p172 bra 	$L__BB5_30;
	setp.gt.f64 	%p173, %fd188, %fd23;
	mov.u64 	%rd281, %rd279;
	mov.f64 	%fd190, %fd188;
	@%p173 bra 	$L__BB5_30;
	setp.lt.s64 	%p174, %rd279, %rd28;
	min.s64 	%rd281, %rd279, %rd28;
	selp.f64 	%fd190, %fd188, %fd23, %p174;
$L__BB5_30:
	mov.b64 	%rd258, %fd190;
	mov.b64 	{%r332, %r337}, %rd258;
	mov.b32 	%r348, 2;
	mov.b32 	%r349, 31;
	mov.b32 	%r350, -1;
	// begin inline asm
	shfl.sync.down.b32 %r331, %r332, %r348, %r349, %r350;
	// end inline asm
	// begin inline asm
	shfl.sync.down.b32 %r336, %r337, %r348, %r349, %r350;
	// end inline asm
	mov.b64 	%rd259, {%r331, %r336};
	mov.b64 	%fd26, %rd259;
	mov.b64 	{%r342, %r347}, %rd281;
	// begin inline asm
	shfl.sync.down.b32 %r341, %r342, %r348, %r349, %r350;
	// end inline asm
	// begin inline asm
	shfl.sync.down.b32 %r346, %r347, %r348, %r349, %r350;
	// end inline asm
	mov.b64 	%rd31, {%r341, %r346};
	setp.gt.s32 	%p175, %r310, 29;
	mov.u64 	%rd282, %rd281;
	mov.f64 	%fd191, %fd190;
	@%p175 bra 	$L__BB5_34;
	setp.lt.f64 	%p176, %fd190, %fd26;
	mov.u64 	%rd282, %rd31;
	mov.f64 	%fd191, %fd26;
	@%p176 bra 	$L__BB5_34;
	setp.gt.f64 	%p177, %fd190, %fd26;
	mov.u64 	%rd282, %rd281;
	mov.f64 	%fd191, %fd190;
	@%p177 bra 	$L__BB5_34;
	setp.lt.s64 	%p178, %rd281, %rd31;
	min.s64 	%rd282, %rd281, %rd31;
	selp.f64 	%fd191, %fd190, %fd26, %p178;
$L__BB5_34:
	mov.b64 	%rd260, %fd191;
	mov.b64 	{%r352, %r357}, %rd260;
	mov.b32 	%r368, 4;
	mov.b32 	%r369, 31;
	mov.b32 	%r370, -1;
	// begin inline asm
	shfl.sync.down.b32 %r351, %r352, %r368, %r369, %r370;
	// end inline asm
	// begin inline asm
	shfl.sync.down.b32 %r356, %r357, %r368, %r369, %r370;
	// end inline asm
	mov.b64 	%rd261, {%r351, %r356};
	mov.b64 	%fd29, %rd261;
	mov.b64 	{%r362, %r367}, %rd282;
	// begin inline asm
	shfl.sync.down.b32 %r361, %r362, %r368, %r369, %r370;
	// end inline asm
	// begin inline asm
	shfl.sync.down.b32 %r366, %r367, %r368, %r369, %r370;
	// end inline asm
	mov.b64 	%rd34, {%r361, %r366};
	setp.gt.s32 	%p179, %r310, 27;
	mov.u64 	%rd283, %rd282;
	mov.f64 	%fd192, %fd191;
	@%p179 bra 	$L__BB5_38;
	setp.lt.f64 	%p180, %fd191, %fd29;
	mov.u64 	%rd283, %rd34;
	mov.f64 	%fd192, %fd29;
	@%p180 bra 	$L__BB5_38;
	setp.gt.f64 	%p181, %fd191, %fd29;
	mov.u64 	%rd283, %rd282;
	mov.f64 	%fd192, %fd191;
	@%p181 bra 	$L__BB5_38;
	setp.lt.s64 	%p182, %rd282, %rd34;
	min.s64 	%rd283, %rd282, %rd34;
	selp.f64 	%fd192, %fd191, %fd29, %p182;
$L__BB5_38:
	mov.b64 	%rd262, %fd192;
	mov.b64 	{%r372, %r377}, %rd262;
	mov.b32 	%r388, 8;
	mov.b32 	%r389, 31;
	mov.b32 	%r390, -1;
	// begin inline asm
	shfl.sync.down.b32 %r371, %r372, %r388, %r389, %r390;
	// end inline asm
	// begin inline asm
	shfl.sync.down.b32 %r376, %r377, %r388, %r389, %r390;
	// end inline asm
	mov.b64 	%rd263, {%r371, %r376};
	mov.b64 	%fd32, %rd263;
	mov.b64 	{%r382, %r387}, %rd283;
	// begin inline asm
	shfl.sync.down.b32 %r381, %r382, %r388, %r389, %r390;
	// end inline asm
	// begin inline asm
	shfl.sync.down.b32 %r386, %r387, %r388, %r389, %r390;
	// end inline asm
	mov.b64 	%rd37, {%r381, %r386};
	setp.gt.s32 	%p183, %r310, 23;
	mov.u64 	%rd284, %rd283;
	mov.f64 	%fd193, %fd192;
	@%p183 bra 	$L__BB5_42;
	setp.lt.f64 	%p184, %fd192, %fd32;
	mov.u64 	%rd284, %rd37;
	mov.f64 	%fd193, %fd32;
	@%p184 bra 	$L__BB5_42;
	setp.gt.f64 	%p185, %fd192, %fd32;
	mov.u64 	%rd284, %rd283;
	mov.f64 	%fd193, %fd192;
	@%p185 bra 	$L__BB5_42;
	setp.lt.s64 	%p186, %rd283, %rd37;
	min.s64 	%rd284, %rd283, %rd37;
	selp.f64 	%fd193, %fd192, %fd32, %p186;
$L__BB5_42:
	mov.b64 	%rd264, %fd193;
	mov.b64 	{%r392, %r397}, %rd264;
	mov.b32 	%r408, 16;
	mov.b32 	%r409, 31;
	mov.b32 	%r410, -1;
	// begin inline asm
	shfl.sync.down.b32 %r391, %r392, %r408, %r409, %r410;
	// end inline asm
	// begin inline asm
	shfl.sync.down.b32 %r396, %r397, %r408, %r409, %r410;
	// end inline asm
	mov.b64 	%rd265, {%r391, %r396};
	mov.b64 	%fd35, %rd265;
	mov.b64 	{%r402, %r407}, %rd284;
	// begin inline asm
	shfl.sync.down.b32 %r401, %r402, %r408, %r409, %r410;
	// end inline asm
	// begin inline asm
	shfl.sync.down.b32 %r406, %r407, %r408, %r409, %r410;
	// end inline asm
	mov.b64 	%rd40, {%r401, %r406};
	setp.gt.s32 	%p187, %r310, 15;
	mov.u64 	%rd332, %rd284;
	mov.f64 	%fd241, %fd193;
	@%p187 bra 	$L__BB5_46;
	setp.lt.f64 	%p188, %fd193, %fd35;
	mov.u64 	%rd332, %rd40;
	mov.f64 	%fd241, %fd35;
	@%p188 bra 	$L__BB5_46;
	setp.gt.f64 	%p189, %fd193, %fd35;
	mov.u64 	%rd332, %rd284;
	mov.f64 	%fd241, %fd193;
	@%p189 bra 	$L__BB5_46;
	setp.lt.s64 	%p190, %rd284, %rd40;
	min.s64 	%rd332, %rd284, %rd40;
	selp.f64 	%fd241, %fd193, %fd35, %p190;
$L__BB5_46:
	setp.ne.s32 	%p191, %r310, 0;
	@%p191 bra 	$L__BB5_48;
	shr.u32 	%r411, %r5, 1;
	and.b32  	%r412, %r411, 496;
	mov.u32 	%r413, _ZN6thrust24THRUST_300001_SM_1000_NS8cuda_cub4core6detail5shmemE;
	add.s32 	%r414, %r413, %r412;
	st.shared.f64 	[%r414+8], %fd241;
	st.shared.u64 	[%r414+16], %rd332;
$L__BB5_48:
	bar.sync 	0;
	setp.ne.s32 	%p192, %r5, 0;
	@%p192 bra 	$L__BB5_208;
	ld.shared.f64 	%fd38, [_ZN6thrust24THRUST_300001_SM_1000_NS8cuda_cub4core6detail5shmemE+24];
	ld.shared.u64 	%rd43, [_ZN6thrust24THRUST_300001_SM_1000_NS8cuda_cub4core6detail5shmemE+32];
	setp.lt.f64 	%p193, %fd241, %fd38;
	mov.u64 	%rd286, %rd43;
	mov.f64 	%fd195, %fd38;
	@%p193 bra 	$L__BB5_52;
	setp.lt.f64 	%p194, %fd38, %fd241;
	mov.u64 	%rd286, %rd332;
	mov.f64 	%fd195, %fd241;
	@%p194 bra 	$L__BB5_52;
	setp.lt.s64 	%p195, %rd332, %rd43;
	min.s64 	%rd286, %rd332, %rd43;
	selp.f64 	%fd195, %fd241, %fd38, %p195;
$L__BB5_52:
	ld.shared.f64 	%fd41, [_ZN6thrust24THRUST_300001_SM_1000_NS8cuda_cub4core6detail5shmemE+40];
	ld.shared.u64 	%rd46, [_ZN6thrust24THRUST_300001_SM_1000_NS8cuda_cub4core6detail5shmemE+48];
	setp.lt.f64 	%p196, %fd195, %fd41;
	mov.u64 	%rd287, %rd46;
	mov.f64 	%fd196, %fd41;
	@%p196 bra 	$L__BB5_55;
	setp.lt.f64 	%p197, %fd41, %fd195;
	mov.u64 	%rd287, %rd286;
	mov.f64 	%fd196, %fd195;
	@%p197 bra 	$L__BB5_55;
	setp.lt.s64 	%p198, %rd286, %rd46;
	min.s64 	%rd287, %rd286, %rd46;
	selp.f64 	%fd196, %fd195, %fd41, %p198;
$L__BB5_55:
	ld.shared.f64 	%fd44, [_ZN6thrust24THRUST_300001_SM_1000_NS8cuda_cub4core6detail5shmemE+56];
	ld.shared.u64 	%rd49, [_ZN6thrust24THRUST_300001_SM_1000_NS8cuda_cub4core6detail5shmemE+64];
	setp.lt.f64 	%p199, %fd196, %fd44;
	mov.u64 	%rd288, %rd49;
	mov.f64 	%fd197, %fd44;
	@%p199 bra 	$L__BB5_58;
	setp.lt.f64 	%p200, %fd44, %fd196;
	mov.u64 	%rd288, %rd287;
	mov.f64 	%fd197, %fd196;
	@%p200 bra 	$L__BB5_58;
	setp.lt.s64 	%p201, %rd287, %rd49;
	min.s64 	%rd288, %rd287, %rd49;
	selp.f64 	%fd197, %fd196, %fd44, %p201;
$L__BB5_58:
	ld.shared.f64 	%fd47, [_ZN6thrust24THRUST_300001_SM_1000_NS8cuda_cub4core6detail5shmemE+72];
	ld.shared.u64 	%rd52, [_ZN6thrust24THRUST_300001_SM_1000_NS8cuda_cub4core6detail5shmemE+80];
	setp.lt.f64 	%p202, %fd197, %fd47;
	mov.u64 	%rd289, %rd52;
	mov.f64 	%fd198, %fd47;
	@%p202 bra 	$L__BB5_61;
	setp.lt.f64 	%p203, %fd47, %fd197;
	mov.u64 	%rd289, %rd288;
	mov.f64 	%fd198, %fd197;
	@%p203 bra 	$L__BB5_61;
	setp.lt.s64 	%p204, %rd288, %rd52;
	min.s64 	%rd289, %rd288, %rd52;
	selp.f64 	%fd198, %fd197, %fd47, %p204;
$L__BB5_61:
	ld.shared.f64 	%fd50, [_ZN6thrust24THRUST_300001_SM_1000_NS8cuda_cub4core6detail5shmemE+88];
	ld.shared.u64 	%rd55, [_ZN6thrust24THRUST_300001_SM_1000_NS8cuda_cub4core6detail5shmemE+96];
	setp.lt.f64 	%p205, %fd198, %fd50;
	mov.u64 	%rd290, %rd55;
	mov.f64 	%fd199, %fd50;
	@%p205 bra 	$L__BB5_64;
	setp.lt.f64 	%p206, %fd50, %fd198;
	mov.u64 	%rd290, %rd289;
	mov.f64 	%fd199, %fd198;
	@%p206 bra 	$L__BB5_64;
	setp.lt.s64 	%p207, %rd289, %rd55;
	min.s64 	%rd290, %rd289, %rd55;
	selp.f64 	%fd199, %fd198, %fd50, %p207;
$L__BB5_64:
	ld.shared.f64 	%fd53, [_ZN6thrust24THRUST_300001_SM_1000_NS8cuda_cub4core6detail5shmemE+104];
	ld.shared.u64 	%rd58, [_ZN6thrust24THRUST_300001_SM_1000_NS8cuda_cub4core6detail5shmemE+112];
	setp.lt.f64 	%p208, %fd199, %fd53;
	mov.u64 	%rd291, %rd58;
	mov.f64 	%fd200, %fd53;
	@%p208 bra 	$L__BB5_67;
	setp.lt.f64 	%p209, %fd53, %fd199;
	mov.u64 	%rd291, %rd290;
	mov.f64 	%fd200, %fd199;
	@%p209 bra 	$L__BB5_67;
	setp.lt.s64 	%p210, %rd290, %rd58;
	min.s64 	%rd291, %rd290, %rd58;
	selp.f64 	%fd200, %fd199, %fd53, %p210;
$L__BB5_67:
	ld.shared.f64 	%fd56, [_ZN6thrust24THRUST_300001_SM_1000_NS8cuda_cub4core6detail5shmemE+120];
	ld.shared.u64 	%rd61, [_ZN6thrust24THRUST_300001_SM_1000_NS8cuda_cub4core6detail5shmemE+128];
	setp.lt.f64 	%p211, %fd200, %fd56;
	mov.u64 	%rd332, %rd61;
	mov.f64 	%fd241, %fd56;
	@%p211 bra 	$L__BB5_208;
	setp.lt.f64 	%p212, %fd56, %fd200;
	mov.u64 	%rd332, %rd291;
	mov.f64 	%fd241, %fd200;
	@%p212 bra 	$L__BB5_208;
	setp.lt.s64 	%p213, %rd291, %rd61;
	min.s64 	%rd332, %rd291, %rd61;
	selp.f64 	%fd241, %fd200, %fd56, %p213;
	bra.uni 	$L__BB5_208;
$L__BB5_70:
	// begin inline asm
	mov.u32 %r197, %laneid;
	// end inline asm
	and.b32  	%r218, %r5, 992;
	add.s32 	%r219, %r218, 32;
	setp.gt.s32 	%p120, %r219, %r4;
	not.b32 	%r220, %r218;
	add.s32 	%r221, %r4, %r220;
	selp.b32 	%r216, %r221, 31, %p120;
	mov.b64 	%rd246, %fd188;
	mov.b64 	{%r199, %r204}, %rd246;
	mov.b32 	%r215, 1;
	mov.b32 	%r217, -1;
	// begin inline asm
	shfl.sync.down.b32 %r198, %r199, %r215, %r216, %r217;
	// end inline asm
	// begin inline asm
	shfl.sync.down.b32 %r203, %r204, %r215, %r216, %r217;
	// end inline asm
	mov.b64 	%rd247, {%r198, %r203};
	mov.b64 	%fd58, %rd247;
	mov.b64 	{%r209, %r214}, %rd279;
	// begin inline asm
	shfl.sync.down.b32 %r208, %r209, %r215, %r216, %r217;
	// end inline asm
	// begin inline asm
	shfl.sync.down.b32 %r213, %r214, %r215, %r216, %r217;
	// end inline asm
	mov.b64 	%rd63, {%r208, %r213};
	setp.ge.s32 	%p121, %r197, %r216;
	mov.u64 	%rd292, %rd279;
	mov.f64 	%fd201, %fd188;
	@%p121 bra 	$L__BB5_74;
	setp.lt.f64 	%p122, %fd188, %fd58;
	mov.u64 	%rd292, %rd63;
	mov.f64 	%fd201, %fd58;
	@%p122 bra 	$L__BB5_74;
	setp.gt.f64 	%p123, %fd188, %fd58;
	mov.u64 	%rd292, %rd279;
	mov.f64 	%fd201, %fd188;
	@%p123 bra 	$L__BB5_74;
	setp.lt.s64 	%p124, %rd279, %rd63;
	min.s64 	%rd292, %rd279, %rd63;
	selp.f64 	%fd201, %fd188, %fd58, %p124;
$L__BB5_74:
	mov.b64 	%rd248, %fd201;
	mov.b64 	{%r223, %r228}, %rd248;
	mov.b32 	%r239, 2;
	mov.b32 	%r241, -1;
	// begin inline asm
	shfl.sync.down.b32 %r222, %r223, %r239, %r216, %r241;
	// end inline asm
	// begin inline asm
	shfl.sync.down.b32 %r227, %r228, %r239, %r216, %r241;
	// end inline asm
	mov.b64 	%rd249, {%r222, %r227};
	mov.b64 	%fd61, %rd249;
	mov.b64 	{%r233, %r238}, %rd292;
	// begin inline asm
	shfl.sync.down.b32 %r232, %r233, %r239, %r216, %r241;
	// end inline asm
	// begin inline asm
	shfl.sync.down.b32 %r237, %r238, %r239, %r216, %r241;
	// end inline asm
	mov.b64 	%rd66, {%r232, %r237};
	add.s32 	%r242, %r197, 2;
	setp.gt.s32 	%p125, %r242, %r216;
	mov.f64 	%fd202, %fd201;
	mov.u64 	%rd293, %rd292;
	@%p125 bra 	$L__BB5_78;
	setp.lt.f64 	%p126, %fd201, %fd61;
	mov.f64 	%fd202, %fd61;
	mov.u64 	%rd293, %rd66;
	@%p126 bra 	$L__BB5_78;
	setp.gt.f64 	%p127, %fd201, %fd61;
	mov.f64 	%fd202, %fd201;
	mov.u64 	%rd293, %rd292;
	@%p127 bra 	$L__BB5_78;
	setp.lt.s64 	%p128, %rd292, %rd66;
	selp.f64 	%fd202, %fd201, %fd61, %p128;
	min.s64 	%rd293, %rd292, %rd66;
$L__BB5_78:
	mov.b64 	%rd250, %fd202;
	mov.b64 	{%r244, %r249}, %rd250;
	mov.b32 	%r260, 4;
	mov.b32 	%r262, -1;
	// begin inline asm
	shfl.sync.down.b32 %r243, %r244, %r260, %r216, %r262;
	// end inline asm
	// begin inline asm
	shfl.sync.down.b32 %r248, %r249, %r260, %r216, %r262;
	// end inline asm
	mov.b64 	%rd251, {%r243, %r248};
	mov.b64 	%fd64, %rd251;
	mov.b64 	{%r254, %r259}, %rd293;
	// begin inline asm
	shfl.sync.down.b32 %r253, %r254, %r260, %r216, %r262;
	// end inline asm
	// begin inline asm
	shfl.sync.down.b32 %r258, %r259, %r260, %r216, %r262;
	// end inline asm
	mov.b64 	%rd69, {%r253, %r258};
	add.s32 	%r263, %r197, 4;
	setp.gt.s32 	%p129, %r263, %r216;
	mov.f64 	%fd203, %fd202;
	mov.u64 	%rd294, %rd293;
	@%p129 bra 	$L__BB5_82;
	setp.lt.f64 	%p130, %fd202, %fd64;
	mov.f64 	%fd203, %fd64;
	mov.u64 	%rd294, %rd69;
	@%p130 bra 	$L__BB5_82;
	setp.gt.f64 	%p131, %fd202, %fd64;
	mov.f64 	%fd203, %fd202;
	mov.u64 	%rd294, %rd293;
	@%p131 bra 	$L__BB5_82;
	setp.lt.s64 	%p132, %rd293, %rd69;
	selp.f64 	%fd203, %fd202, %fd64, %p132;
	min.s64 	%rd294, %rd293, %rd69;
$L__BB5_82:
	mov.b64 	%rd252, %fd203;
	mov.b64 	{%r265, %r270}, %rd252;
	mov.b32 	%r281, 8;
	mov.b32 	%r283, -1;
	// begin inline asm
	shfl.sync.down.b32 %r264, %r265, %r281, %r216, %r283;
	// end inline asm
	// begin inline asm
	shfl.sync.down.b32 %r269, %r270, %r281, %r216, %r283;
	// end inline asm
	mov.b64 	%rd253, {%r264, %r269};
	mov.b64 	%fd67, %rd253;
	mov.b64 	{%r275, %r280}, %rd294;
	// begin inline asm
	shfl.sync.down.b32 %r274, %r275, %r281, %r216, %r283;
	// end inline asm
	// begin inline asm
	shfl.sync.down.b32 %r279, %r280, %r281, %r216, %r283;
	// end inline asm
	mov.b64 	%rd72, {%r274, %r279};
	add.s32 	%r284, %r197, 8;
	setp.gt.s32 	%p133, %r284, %r216;
	mov.f64 	%fd204, %fd203;
	mov.u64 	%rd295, %rd294;
	@%p133 bra 	$L__BB5_86;
	setp.lt.f64 	%p134, %fd203, %fd67;
	mov.f64 	%fd204, %fd67;
	mov.u64 	%rd295, %rd72;
	@%p134 bra 	$L__BB5_86;
	setp.gt.f64 	%p135, %fd203, %fd67;
	mov.f64 	%fd204, %fd203;
	mov.u64 	%rd295, %rd294;
	@%p135 bra 	$L__BB5_86;
	setp.lt.s64 	%p136, %rd294, %rd72;
	selp.f64 	%fd204, %fd203, %fd67, %p136;
	min.s64 	%rd295, %rd294, %rd72;
$L__BB5_86:
	mov.b64 	%rd254, %fd204;
	mov.b64 	{%r286, %r291}, %rd254;
	mov.b32 	%r302, 16;
	mov.b32 	%r304, -1;
	// begin inline asm
	shfl.sync.down.b32 %r285, %r286, %r302, %r216, %r304;
	// end inline asm
	// begin inline asm
	shfl.sync.down.b32 %r290, %r291, %r302, %r216, %r304;
	// end inline asm
	mov.b64 	%rd255, {%r285, %r290};
	mov.b64 	%fd70, %rd255;
	mov.b64 	{%r296, %r301}, %rd295;
	// begin inline asm
	shfl.sync.down.b32 %r295, %r296, %r302, %r216, %r304;
	// end inline asm
	// begin inline asm
	shfl.sync.down.b32 %r300, %r301, %r302, %r216, %r304;
	// end inline asm
	mov.b64 	%rd75, {%r295, %r300};
	add.s32 	%r305, %r197, 16;
	setp.gt.s32 	%p137, %r305, %r216;
	mov.f64 	%fd241, %fd204;
	mov.u64 	%rd332, %rd295;
	@%p137 bra 	$L__BB5_90;
	setp.lt.f64 	%p138, %fd204, %fd70;
	mov.f64 	%fd241, %fd70;
	mov.u64 	%rd332, %rd75;
	@%p138 bra 	$L__BB5_90;
	setp.gt.f64 	%p139, %fd204, %fd70;
	mov.f64 	%fd241, %fd204;
	mov.u64 	%rd332, %rd295;
	@%p139 bra 	$L__BB5_90;
	setp.lt.s64 	%p140, %rd295, %rd75;
	selp.f64 	%fd241, %fd204, %fd70, %p140;
	min.s64 	%rd332, %rd295, %rd75;
$L__BB5_90:
	setp.ne.s32 	%p141, %r197, 0;
	@%p141 bra 	$L__BB5_92;
	shr.u32 	%r306, %r5, 1;
	and.b32  	%r307, %r306, 496;
	mov.u32 	%r308, _ZN6thrust24THRUST_300001_SM_1000_NS8cuda_cub4core6detail5shmemE;
	add.s32 	%r309, %r308, %r307;
	st.shared.f64 	[%r309+8], %fd241;
	st.shared.u64 	[%r309+16], %rd332;
$L__BB5_92:
	bar.sync 	0;
	setp.ne.s32 	%p142, %r5, 0;
	@%p142 bra 	$L__BB5_208;
	setp.lt.s32 	%p143, %r4, 33;
	mov.f64 	%fd206, %fd241;
	mov.u64 	%rd297, %rd332;
	@%p143 bra 	$L__BB5_97;
	ld.shared.f64 	%fd73, [_ZN6thrust24THRUST_300001_SM_1000_NS8cuda_cub4core6detail5shmemE+24];
	ld.shared.u64 	%rd78, [_ZN6thrust24THRUST_300001_SM_1000_NS8cuda_cub4core6detail5shmemE+32];
	setp.lt.f64 	%p144, %fd241, %fd73;
	mov.f64 	%fd206, %fd73;
	mov.u64 	%rd297, %rd78;
	@%p144 bra 	$L__BB5_97;
	setp.lt.f64 	%p145, %fd73, %fd241;
	mov.f64 	%fd206, %fd241;
	mov.u64 	%rd297, %rd332;
	@%p145 bra 	$L__BB5_97;
	setp.lt.s64 	%p146, %rd332, %rd78;
	selp.f64 	%fd206, %fd241, %fd73, %p146;
	min.s64 	%rd297, %rd332, %rd78;
$L__BB5_97:
	setp.lt.s32 	%p147, %r4, 65;
	mov.f64 	%fd207, %fd206;
	mov.u64 	%rd298, %rd297;
	@%p147 bra 	$L__BB5_101;
	ld.shared.f64 	%fd76, [_ZN6thrust24THRUST_300001_SM_1000_NS8cuda_cub4core6detail5shmemE+40];
	ld.shared.u64 	%rd81, [_ZN6thrust24THRUST_300001_SM_1000_NS8cuda_cub4core6detail5shmemE+48];
	setp.lt.f64 	%p148, %fd206, %fd76;
	mov.f64 	%fd207, %fd76;
	mov.u64 	%rd298, %rd81;
	@%p148 bra 	$L__BB5_101;
	setp.lt.f64 	%p149, %fd76, %fd206;
	mov.f64 	%fd207, %fd206;
	mov.u64 	%rd298, %rd297;
	@%p149 bra 	$L__BB5_101;
	setp.lt.s64 	%p150, %rd297, %rd81;
	selp.f64 	%fd207, %fd206, %fd76, %p150;
	min.s64 	%rd298, %rd297, %rd81;
$L__BB5_101:
	setp.lt.s32 	%p151, %r4, 97;
	mov.f64 	%fd208, %fd207;
	mov.u64 	%rd299, %rd298;
	@%p151 bra 	$L__BB5_105;
	ld.shared.f64 	%fd79, [_ZN6thrust24THRUST_300001_SM_1000_NS8cuda_cub4core6detail5shmemE+56];
	ld.shared.u64 	%rd84, [_ZN6thrust24THRUST_300001_SM_1000_NS8cuda_cub4core6detail5shmemE+64];
	setp.lt.f64 	%p152, %fd207, %fd79;
	mov.f64 	%fd208, %fd79;
	mov.u64 	%rd299, %rd84;
	@%p152 bra 	$L__BB5_105;
	setp.lt.f64 	%p153, %fd79, %fd207;
	mov.f64 	%fd208, %fd207;
	mov.u64 	%rd299, %rd298;
	@%p153 bra 	$L__BB5_105;
	setp.lt.s64 	%p154, %rd298, %rd84;
	selp.f64 	%fd208, %fd207, %fd79, %p154;
	min.s64 	%rd299, %rd298, %rd84;
$L__BB5_105:
	setp.lt.s32 	%p155, %r4, 129;
	mov.f64 	%fd209, %fd208;
	mov.u64 	%rd300, %rd299;
	@%p155 bra 	$L__BB5_109;
	ld.shared.f64 	%fd82, [_ZN6thrust24THRUST_300001_SM_1000_NS8cuda_cub4core6detail5shmemE+72];
	ld.shared.u64 	%rd87, [_ZN6thrust24THRUST_300001_SM_1000_NS8cuda_cub4core6detail5shmemE+80];
	setp.lt.f64 	%p156, %fd208, %fd82;
	mov.f64 	%fd209, %fd82;
	mov.u64 	%rd300, %rd87;
	@%p156 bra 	$L__BB5_109;
	setp.lt.f64 	%p157, %fd82, %fd208;
	mov.f64 	%fd209, %fd208;
	mov.u64 	%rd300, %rd299;
	@%p157 bra 	$L__BB5_109;
	setp.lt.s64 	%p158, %rd299, %rd87;
	selp.f64 	%fd209, %fd208, %fd82, %p158;
	min.s64 	%rd300, %rd299, %rd87;
$L__BB5_109:
	setp.lt.s32 	%p159, %r4, 161;
	mov.f64 	%fd210, %fd209;
	mov.u64 	%rd301, %rd300;
	@%p159 bra 	$L__BB5_113;
	ld.shared.f64 	%fd85, [_ZN6thrust24THRUST_300001_SM_1000_NS8cuda_cub4core6detail5shmemE+88];
	ld.shared.u64 	%rd90, [_ZN6thrust24THRUST_300001_SM_1000_NS8cuda_cub4core6detail5shmemE+96];
	setp.lt.f64 	%p160, %fd209, %fd85;
	mov.f64 	%fd210, %fd85;
	mov.u64 	%rd301, %rd90;
	@%p160 bra 	$L__BB5_113;
	setp.lt.f64 	%p161, %fd85, %fd209;
	mov.f64 	%fd210, %fd209;
	mov.u64 	%rd301, %rd300;
	@%p161 bra 	$L__BB5_113;
	setp.lt.s64 	%p162, %rd300, %rd90;
	selp.f64 	%fd210, %fd209, %fd85, %p162;
	min.s64 	%rd301, %rd300, %rd90;
$L__BB5_113:
	setp.lt.s32 	%p163, %r4, 193;
	mov.f64 	%fd211, %fd210;
	mov.u64 	%rd302, %rd301;
	@%p163 bra 	$L__BB5_117;
	ld.shared.f64 	%fd88, [_ZN6thrust24THRUST_300001_SM_1000_NS8cuda_cub4core6detail5shmemE+104];
	ld.shared.u64 	%rd93, [_ZN6thrust24THRUST_300001_SM_1000_NS8cuda_cub4core6detail5shmemE+112];
	setp.lt.f64 	%p164, %fd210, %fd88;
	mov.f64 	%fd211, %fd88;
	mov.u64 	%rd302, %rd93;
	@%p164 bra 	$L__BB5_117;
	setp.lt.f64 	%p165, %fd88, %fd210;
	mov.f64 	%fd211, %fd210;
	mov.u64 	%rd302, %rd301;
	@%p165 bra 	$L__BB5_117;
	setp.lt.s64 	%p166, %rd301, %rd93;
	selp.f64 	%fd211, %fd210, %fd88, %p166;
	min.s64 	%rd302, %rd301, %rd93;
$L__BB5_117:
	setp.lt.s32 	%p167, %r4, 225;
	mov.u64 	%rd332, %rd302;
	mov.f64 	%fd241, %fd211;
	@%p167 bra 	$L__BB5_208;
	ld.shared.f64 	%fd91, [_ZN6thrust24THRUST_300001_SM_1000_NS8cuda_cub4core6detail5shmemE+120];
	ld.shared.u64 	%rd96, [_ZN6thrust24THRUST_300001_SM_1000_NS8cuda_cub4core6detail5shmemE+128];
	setp.lt.f64 	%p168, %fd211, %fd91;
	mov.u64 	%rd332, %rd96;
	mov.f64 	%fd241, %fd91;
	@%p168 bra 	$L__BB5_208;
	setp.lt.f64 	%p169, %fd91, %fd211;
	mov.u64 	%rd332, %rd302;
	mov.f64 	%fd241, %fd211;
	@%p169 bra 	$L__BB5_208;
	setp.lt.s64 	%p170, %rd302, %rd96;
	selp.f64 	%fd241, %fd211, %fd91, %p170;
	min.s64 	%rd332, %rd302, %rd96;
	bra.uni 	$L__BB5_208;
$L__BB5_121:
	mov.u32 	%r35, %tid.x;
	cvt.s64.s32 	%rd185, %r2;
	add.s64 	%rd98, %rd182, %rd185;
	cvt.u64.u32 	%rd186, %r35;
	add.s64 	%rd187, %rd186, %rd185;
	cvta.to.global.u64 	%rd188, %rd181;
	shl.b64 	%rd189, %rd187, 3;
	add.s64 	%rd190, %rd188, %rd189;
	ld.global.f64 	%fd170, [%rd190];
	add.s32 	%r69, %r35, 256;
	cvt.u64.u32 	%rd191, %r69;
	ld.global.f64 	%fd171, [%rd190+2048];
	add.s32 	%r70, %r35, 512;
	cvt.u64.u32 	%rd192, %r70;
	ld.global.f64 	%fd172, [%rd190+4096];
	add.s32 	%r71, %r35, 768;
	cvt.u64.u32 	%rd193, %r71;
	ld.global.f64 	%fd173, [%rd190+6144];
	or.b32  	%r72, %r35, 1024;
	cvt.u64.u32 	%rd99, %r72;
	add.s64 	%rd320, %rd98, %rd99;
	ld.global.f64 	%fd229, [%rd190+8192];
	setp.geu.f64 	%p2, %fd170, %fd171;
	selp.f64 	%fd174, %fd170, %fd171, %p2;
	selp.b64 	%rd194, %rd186, %rd191, %p2;
	setp.geu.f64 	%p3, %fd174, %fd172;
	selp.f64 	%fd175, %fd174, %fd172, %p3;
	selp.b64 	%rd195, %rd194, %rd192, %p3;
	setp.geu.f64 	%p4, %fd175, %fd173;
	selp.f64 	%fd94, %fd175, %fd173, %p4;
	selp.b64 	%rd101, %rd195, %rd193, %p4;
	setp.lt.f64 	%p5, %fd94, %fd229;
	@%p5 bra 	$L__BB5_123;
	setp.lt.f64 	%p6, %fd229, %fd94;
	setp.lt.u64 	%p7, %rd101, %rd99;
	or.pred  	%p8, %p6, %p7;
	selp.f64 	%fd229, %fd94, %fd229, %p8;
	add.s64 	%rd196, %rd98, %rd101;
	selp.b64 	%rd320, %rd196, %rd320, %p8;
$L__BB5_123:
	setp.le.s32 	%p9, %r66, %r3;
	@%p9 bra 	$L__BB5_164;
	setp.ne.s32 	%p10, %r35, 0;
	@%p10 bra 	$L__BB5_126;
	atom.global.add.u32 	%r73, [%rd1+4], 1280;
	add.s32 	%r74, %r73, %r3;
	st.shared.u32 	[_ZN6thrust24THRUST_300001_SM_1000_NS8cuda_cub4core6detail5shmemE+152], %r74;
$L__BB5_126:
	bar.sync 	0;
	ld.shared.u32 	%r427, [_ZN6thrust24THRUST_300001_SM_1000_NS8cuda_cub4core6detail5shmemE+152];
	add.s32 	%r75, %r427, 1280;
	setp.gt.s32 	%p11, %r75, %r66;
	@%p11 bra 	$L__BB5_141;
	mov.f64 	%fd213, %fd229;
$L__BB5_128:
	cvt.s64.s32 	%rd197, %r427;
	add.s64 	%rd198, %rd186, %rd197;
	cvta.to.global.u64 	%rd199, %rd181;
	shl.b64 	%rd200, %rd198, 3;
	add.s64 	%rd201, %rd199, %rd200;
	add.s64 	%rd106, %rd198, %rd182;
	ld.global.f64 	%fd214, [%rd201];
	ld.global.f64 	%fd215, [%rd201+2048];
	ld.global.f64 	%fd216, [%rd201+4096];
	ld.global.f64 	%fd217, [%rd201+6144];
	ld.global.f64 	%fd229, [%rd201+8192];
	setp.lt.f64 	%p12, %fd213, %fd214;
	mov.u64 	%rd305, %rd106;
	@%p12 bra 	$L__BB5_130;
	setp.lt.f64 	%p13, %fd214, %fd213;
	setp.lt.s64 	%p14, %rd320, %rd106;
	or.pred  	%p15, %p13, %p14;
	selp.f64 	%fd214, %fd213, %fd214, %p15;
	selp.b64 	%rd305, %rd320, %rd106, %p15;
$L__BB5_130:
	add.s64 	%rd306, %rd106, 256;
	setp.lt.f64 	%p16, %fd214, %fd215;
	@%p16 bra 	$L__BB5_132;
	setp.lt.f64 	%p17, %fd215, %fd214;
	setp.lt.s64 	%p18, %rd305, %rd306;
	or.pred  	%p19, %p17, %p18;
	selp.f64 	%fd215, %fd214, %fd215, %p19;
	selp.b64 	%rd306, %rd305, %rd306, %p19;
$L__BB5_132:
	add.s64 	%rd207, %rd198, %rd182;
	add.s64 	%rd307, %rd207, 512;
	setp.lt.f64 	%p20, %fd215, %fd216;
	@%p20 bra 	$L__BB5_134;
	setp.lt.f64 	%p21, %fd216, %fd215;
	setp.lt.s64 	%p22, %rd306, %rd307;
	or.pred  	%p23, %p21, %p22;
	selp.f64 	%fd216, %fd215, %fd216, %p23;
	selp.b64 	%rd307, %rd306, %rd307, %p23;
$L__BB5_134:
	cvt.s64.s32 	%rd208, %r427;
	add.s64 	%rd209, %rd186, %rd208;
	add.s64 	%rd210, %rd209, %rd182;
	add.s64 	%rd308, %rd210, 768;
	setp.lt.f64 	%p24, %fd216, %fd217;
	@%p24 bra 	$L__BB5_136;
	setp.lt.f64 	%p25, %fd217, %fd216;
	setp.lt.s64 	%p26, %rd307, %rd308;
	or.pred  	%p27, %p25, %p26;
	selp.f64 	%fd217, %fd216, %fd217, %p27;
	selp.b64 	%rd308, %rd307, %rd308, %p27;
$L__BB5_136:
	add.s64 	%rd320, %rd210, 1024;
	setp.lt.f64 	%p28, %fd217, %fd229;
	@%p28 bra 	$L__BB5_138;
	setp.lt.f64 	%p29, %fd229, %fd217;
	setp.lt.s64 	%p30, %rd308, %rd320;
	or.pred  	%p31, %p29, %p30;
	selp.f64 	%fd229, %fd217, %fd229, %p31;
	selp.b64 	%rd320, %rd308, %rd320, %p31;
$L__BB5_138:
	setp.ne.s32 	%p32, %r35, 0;
	bar.sync 	0;
	@%p32 bra 	$L__BB5_140;
	atom.global.add.u32 	%r76, [%rd1+4], 1280;
	add.s32 	%r77, %r76, %r3;
	st.shared.u32 	[_ZN6thrust24THRUST_300001_SM_1000_NS8cuda_cub4core6detail5shmemE+152], %r77;
$L__BB5_140:
	bar.sync 	0;
	ld.shared.u32 	%r427, [_ZN6thrust24THRUST_300001_SM_1000_NS8cuda_cub4core6detail5shmemE+152];
	add.s32 	%r78, %r427, 1280;
	setp.le.s32 	%p33, %r78, %r66;
	mov.f64 	%fd213, %fd229;
	@%p33 bra 	$L__BB5_128;
$L__BB5_141:
	setp.le.s32 	%p34, %r66, %r427;
	@%p34 bra 	$L__BB5_164;
	sub.s32 	%r40, %r66, %r427;
	setp.ge.s32 	%p35, %r35, %r40;
	@%p35 bra 	$L__BB5_164;
	cvta.to.global.u64 	%rd122, %rd181;
	not.b32 	%r79, %r35;
	add.s32 	%r80, %r66, %r79;
	sub.s32 	%r41, %r80, %r427;
	and.b32  	%r81, %r41, 768;
	setp.eq.s32 	%p36, %r81, 768;
	mov.u32 	%r431, %r35;
	@%p36 bra 	$L__BB5_149;
	add.s32 	%r429, %r35, %r427;
	shr.u32 	%r82, %r41, 8;
	add.s32 	%r83, %r82, 1;
	and.b32  	%r84, %r83, 3;
	neg.s32 	%r428, %r84;
	mov.u32 	%r431, %r35;
$L__BB5_145:
	.pragma "nounroll";
	mov.u64 	%rd123, %rd320;
	mov.f64 	%fd114, %fd229;
	cvt.s64.s32 	%rd215, %r429;
	add.s64 	%rd124, %rd182, %rd215;
	mul.wide.s32 	%rd216, %r429, 8;
	add.s64 	%rd217, %rd122, %rd216;
	ld.global.f64 	%fd115, [%rd217];
	setp.lt.f64 	%p37, %fd114, %fd115;
	mov.f64 	%fd229, %fd115;
	mov.u64 	%rd320, %rd124;
	@%p37 bra 	$L__BB5_148;
	setp.lt.f64 	%p38, %fd115, %fd114;
	mov.f64 	%fd229, %fd114;
	mov.u64 	%rd320, %rd123;
	@%p38 bra 	$L__BB5_148;
	setp.lt.s64 	%p39, %rd123, %rd124;
	selp.f64 	%fd229, %fd114, %fd115, %p39;
	min.s64 	%rd320, %rd123, %rd124;
$L__BB5_148:
	add.s32 	%r431, %r431, 256;
	add.s32 	%r429, %r429, 256;
	add.s32 	%r428, %r428, 1;
	setp.ne.s32 	%p40, %r428, 0;
	@%p40 bra 	$L__BB5_145;
$L__BB5_149:
	setp.lt.u32 	%p41, %r41, 768;
	@%p41 bra 	$L__BB5_164;
	add.s32 	%r432, %r431, %r427;
	add.s32 	%r435, %r432, 256;
	add.s32 	%r434, %r432, 512;
	add.s32 	%r433, %r432, 768;
	add.s64 	%rd129, %rd122, 4096;
$L__BB5_151:
	cvt.s64.s32 	%rd218, %r435;
	add.s64 	%rd131, %rd182, %rd218;
	cvt.s64.s32 	%rd219, %r434;
	add.s64 	%rd132, %rd182, %rd219;
	cvt.s64.s32 	%rd220, %r433;
	add.s64 	%rd133, %rd182, %rd220;
	cvt.s64.s32 	%rd221, %r432;
	mul.wide.s32 	%rd222, %r432, 8;
	add.s64 	%rd134, %rd129, %rd222;
	add.s64 	%rd135, %rd182, %rd221;
	ld.global.f64 	%fd121, [%rd134+-4096];
	setp.lt.f64 	%p42, %fd229, %fd121;
	mov.f64 	%fd225, %fd121;
	mov.u64 	%rd316, %rd135;
	@%p42 bra 	$L__BB5_154;
	setp.lt.f64 	%p43, %fd121, %fd229;
	mov.f64 	%fd225, %fd229;
	mov.u64 	%rd316, %rd320;
	@%p43 bra 	$L__BB5_154;
	setp.lt.s64 	%p44, %rd320, %rd135;
	selp.f64 	%fd225, %fd229, %fd121, %p44;
	min.s64 	%rd316, %rd320, %rd135;
$L__BB5_154:
	ld.global.f64 	%fd124, [%rd134+-2048];
	setp.lt.f64 	%p45, %fd225, %fd124;
	mov.f64 	%fd226, %fd124;
	mov.u64 	%rd317, %rd131;
	@%p45 bra 	$L__BB5_157;
	setp.lt.f64 	%p46, %fd124, %fd225;
	mov.f64 	%fd226, %fd225;
	mov.u64 	%rd317, %rd316;
	@%p46 bra 	$L__BB5_157;
	setp.lt.s64 	%p47, %rd316, %rd131;
	selp.f64 	%fd226, %fd225, %fd124, %p47;
	min.s64 	%rd317, %rd316, %rd131;
$L__BB5_157:
	ld.global.f64 	%fd127, [%rd134];
	setp.lt.f64 	%p48, %fd226, %fd127;
	mov.f64 	%fd227, %fd127;
	mov.u64 	%rd318, %rd132;
	@%p48 bra 	$L__BB5_160;
	setp.lt.f64 	%p49, %fd127, %fd226;
	mov.f64 	%fd227, %fd226;
	mov.u64 	%rd318, %rd317;
	@%p49 bra 	$L__BB5_160;
	setp.lt.s64 	%p50, %rd317, %rd132;
	selp.f64 	%fd227, %fd226, %fd127, %p50;
	min.s64 	%rd318, %rd317, %rd132;
$L__BB5_160:
	ld.global.f64 	%fd130, [%rd134+2048];
	setp.lt.f64 	%p51, %fd227, %fd130;
	mov.f64 	%fd229, %fd130;
	mov.u64 	%rd320, %rd133;
	@%p51 bra 	$L__BB5_163;
	setp.lt.f64 	%p52, %fd130, %fd227;
	mov.f64 	%fd229, %fd227;
	mov.u64 	%rd320, %rd318;
	@%p52 bra 	$L__BB5_163;
	setp.lt.s64 	%p53, %rd318, %rd133;
	selp.f64 	%fd229, %fd227, %fd130, %p53;
	min.s64 	%rd320, %rd318, %rd133;
$L__BB5_163:
	add.s32 	%r431, %r431, 1024;
	add.s32 	%r435, %r435, 1024;
	add.s32 	%r434, %r434, 1024;
	add.s32 	%r433, %r433, 1024;
	add.s32 	%r432, %r432, 1024;
	setp.lt.s32 	%p54, %r431, %r40;
	@%p54 bra 	$L__BB5_151;
$L__BB5_164:
	// begin inline asm
	mov.u32 %r85, %laneid;
	// end inline asm
	mov.b64 	%rd223, %fd229;
	mov.b64 	{%r87, %r92}, %rd223;
	mov.b32 	%r103, 1;
	mov.b32 	%r104, 31;
	mov.b32 	%r105, -1;
	// begin inline asm
	shfl.sync.down.b32 %r86, %r87, %r103, %r104, %r105;
	// end inline asm
	// begin inline asm
	shfl.sync.down.b32 %r91, %r92, %r103, %r104, %r105;
	// end inline asm
	mov.b64 	%rd224, {%r86, %r91};
	mov.b64 	%fd134, %rd224;
	mov.b64 	{%r97, %r102}, %rd320;
	// begin inline asm
	shfl.sync.down.b32 %r96, %r97, %r103, %r104, %r105;
	// end inline asm
	// begin inline asm
	shfl.sync.down.b32 %r101, %r102, %r103, %r104, %r105;
	// end inline asm
	mov.b64 	%rd145, {%r96, %r101};
	setp.gt.s32 	%p55, %r85, 30;
	mov.f64 	%fd230, %fd229;
	mov.u64 	%rd321, %rd320;
	@%p55 bra 	$L__BB5_168;
	setp.lt.f64 	%p56, %fd229, %fd134;
	mov.f64 	%fd230, %fd134;
	mov.u64 	%rd321, %rd145;
	@%p56 bra 	$L__BB5_168;
	setp.gt.f64 	%p57, %fd229, %fd134;
	mov.f64 	%fd230, %fd229;
	mov.u64 	%rd321, %rd320;
	@%p57 bra 	$L__BB5_168;
	setp.lt.s64 	%p58, %rd320, %rd145;
	selp.f64 	%fd230, %fd229, %fd134, %p58;
	min.s64 	%rd321, %rd320, %rd145;
$L__BB5_168:
	mov.b64 	%rd225, %fd230;
	mov.b64 	{%r107, %r112}, %rd225;
	mov.b32 	%r123, 2;
	mov.b32 	%r124, 31;
	mov.b32 	%r125, -1;
	// begin inline asm
	shfl.sync.down.b32 %r106, %r107, %r123, %r124, %r125;
	// end inline asm
	// begin inline asm
	shfl.sync.down.b32 %r111, %r112, %r123, %r124, %r125;
	// end inline asm
	mov.b64 	%rd226, {%r106, %r111};
	mov.b64 	%fd137, %rd226;
	mov.b64 	{%r117, %r122}, %rd321;
	// begin inline asm
	shfl.sync.down.b32 %r116, %r117, %r123, %r124, %r125;
	// end inline asm
	// begin inline asm
	shfl.sync.down.b32 %r121, %r122, %r123, %r124, %r125;
	// end inline asm
	mov.b64 	%rd148, {%r116, %r121};
	setp.gt.s32 	%p59, %r85, 29;
	mov.f64 	%fd231, %fd230;
	mov.u64 	%rd322, %rd321;
	@%p59 bra 	$L__BB5_172;
	setp.lt.f64 	%p60, %fd230, %fd137;
	mov.f64 	%fd231, %fd137;
	mov.u64 	%rd322, %rd148;
	@%p60 bra 	$L__BB5_172;
	setp.gt.f64 	%p61, %fd230, %fd137;
	mov.f64 	%fd231, %fd230;
	mov.u64 	%rd322, %rd321;
	@%p61 bra 	$L__BB5_172;
	setp.lt.s64 	%p62, %rd321, %rd148;
	selp.f64 	%fd231, %fd230, %fd137, %p62;
	min.s64 	%rd322, %rd321, %rd148;
$L__BB5_172:
	mov.b64 	%rd227, %fd231;
	mov.b64 	{%r127, %r132}, %rd227;
	mov.b32 	%r143, 4;
	mov.b32 	%r144, 31;
	mov.b32 	%r145, -1;
	// begin inline asm
	shfl.sync.down.b32 %r126, %r127, %r143, %r144, %r145;
	// end inline asm
	// begin inline asm
	shfl.sync.down.b32 %r131, %r132, %r143, %r144, %r145;
	// end inline asm
	mov.b64 	%rd228, {%r126, %r131};
	mov.b64 	%fd140, %rd228;
	mov.b64 	{%r137, %r142}, %rd322;
	// begin inline asm
	shfl.sync.down.b32 %r136, %r137, %r143, %r144, %r145;
	// end inline asm
	// begin inline asm
	shfl.sync.down.b32 %r141, %r142, %r143, %r144, %r145;
	// end inline asm
	mov.b64 	%rd151, {%r136, %r141};
	setp.gt.s32 	%p63, %r85, 27;
	mov.f64 	%fd232, %fd231;
	mov.u64 	%rd323, %rd322;
	@%p63 bra 	$L__BB5_176;
	setp.lt.f64 	%p64, %fd231, %fd140;
	mov.f64 	%fd232, %fd140;
	mov.u64 	%rd323, %rd151;
	@%p64 bra 	$L__BB5_176;
	setp.gt.f64 	%p65, %fd231, %fd140;
	mov.f64 	%fd232, %fd231;
	mov.u64 	%rd323, %rd322;
	@%p65 bra 	$L__BB5_176;
	setp.lt.s64 	%p66, %rd322, %rd151;
	selp.f64 	%fd232, %fd231, %fd140, %p66;
	min.s64 	%rd323, %rd322, %rd151;
$L__BB5_176:
	mov.b64 	%rd229, %fd232;
	mov.b64 	{%r147, %r152}, %rd229;
	mov.b32 	%r163, 8;
	mov.b32 	%r164, 31;
	mov.b32 	%r165, -1;
	// begin inline asm
	shfl.sync.down.b32 %r146, %r147, %r163, %r164, %r165;
	// end inline asm
	// begin inline asm
	shfl.sync.down.b32 %r151, %r152, %r163, %r164, %r165;
	// end inline asm
	mov.b64 	%rd230, {%r146, %r151};
	mov.b64 	%fd143, %rd230;
	mov.b64 	{%r157, %r162}, %rd323;
	// begin inline asm
	shfl.sync.down.b32 %r156, %r157, %r163, %r164, %r165;
	// end inline asm
	// begin inline asm
	shfl.sync.down.b32 %r161, %r162, %r163, %r164, %r165;
	// end inline asm
	mov.b64 	%rd154, {%r156, %r161};
	setp.gt.s32 	%p67, %r85, 23;
	mov.f64 	%fd233, %fd232;
	mov.u64 	%rd324, %rd323;
	@%p67 bra 	$L__BB5_180;
	setp.lt.f64 	%p68, %fd232, %fd143;
	mov.f64 	%fd233, %fd143;
	mov.u64 	%rd324, %rd154;
	@%p68 bra 	$L__BB5_180;
	setp.gt.f64 	%p69, %fd232, %fd143;
	mov.f64 	%fd233, %fd232;
	mov.u64 	%rd324, %rd323;
	@%p69 bra 	$L__BB5_180;
	setp.lt.s64 	%p70, %rd323, %rd154;
	selp.f64 	%fd233, %fd232, %fd143, %p70;
	min.s64 	%rd324, %rd323, %rd154;
$L__BB5_180:
	mov.b64 	%rd231, %fd233;
	mov.b64 	{%r167, %r172}, %rd231;
	mov.b32 	%r183, 16;
	mov.b32 	%r184, 31;
	mov.b32 	%r185, -1;
	// begin inline asm
	shfl.sync.down.b32 %r166, %r167, %r183, %r184, %r185;
	// end inline asm
	// begin inline asm
	shfl.sync.down.b32 %r171, %r172, %r183, %r184, %r185;
	// end inline asm
	mov.b64 	%rd232, {%r166, %r171};
	mov.b64 	%fd146, %rd232;
	mov.b64 	{%r177, %r182}, %rd324;
	// begin inline asm
	shfl.sync.down.b32 %r176, %r177, %r183, %r184, %r185;
	// end inline asm
	// begin inline asm
	shfl.sync.down.b32 %r181, %r182, %r183, %r184, %r185;
	// end inline asm
	mov.b64 	%rd157, {%r176, %r181};
	setp.gt.s32 	%p71, %r85, 15;
	mov.f64 	%fd241, %fd233;
	mov.u64 	%rd332, %rd324;
	@%p71 bra 	$L__BB5_184;
	setp.lt.f64 	%p72, %fd233, %fd146;
	mov.f64 	%fd241, %fd146;
	mov.u64 	%rd332, %rd157;
	@%p72 bra 	$L__BB5_184;
	setp.gt.f64 	%p73, %fd233, %fd146;
	mov.f64 	%fd241, %fd233;
	mov.u64 	%rd332, %rd324;
	@%p73 bra 	$L__BB5_184;
	setp.lt.s64 	%p74, %rd324, %rd157;
	selp.f64 	%fd241, %fd233, %fd146, %p74;
	min.s64 	%rd332, %rd324, %rd157;
$L__BB5_184:
	setp.ne.s32 	%p75, %r85, 0;
	@%p75 bra 	$L__BB5_186;
	shr.u32 	%r186, %r35, 1;
	and.b32  	%r187, %r186, 496;
	mov.u32 	%r188, _ZN6thrust24THRUST_300001_SM_1000_NS8cuda_cub4core6detail5shmemE;
	add.s32 	%r189, %r188, %r187;
	st.shared.f64 	[%r189+8], %fd241;
	st.shared.u64 	[%r189+16], %rd332;
$L__BB5_186:
	bar.sync 	0;
	setp.ne.s32 	%p76, %r35, 0;
	@%p76 bra 	$L__BB5_208;
	ld.shared.f64 	%fd149, [_ZN6thrust24THRUST_300001_SM_1000_NS8cuda_cub4core6detail5shmemE+24];
	ld.shared.u64 	%rd160, [_ZN6thrust24THRUST_300001_SM_1000_NS8cuda_cub4core6detail5shmemE+32];
	setp.lt.f64 	%p77, %fd241, %fd149;
	mov.f64 	%fd235, %fd149;
	mov.u64 	%rd326, %rd160;
	@%p77 bra 	$L__BB5_190;
	setp.lt.f64 	%p78, %fd149, %fd241;
	mov.f64 	%fd235, %fd241;
	mov.u64 	%rd326, %rd332;
	@%p78 bra 	$L__BB5_190;
	setp.lt.s64 	%p79, %rd332, %rd160;
	selp.f64 	%fd235, %fd241, %fd149, %p79;
	min.s64 	%rd326, %rd332, %rd160;
$L__BB5_190:
	ld.shared.f64 	%fd152, [_ZN6thrust24THRUST_300001_SM_1000_NS8cuda_cub4core6detail5shmemE+40];
	ld.shared.u64 	%rd163, [_ZN6thrust24THRUST_300001_SM_1000_NS8cuda_cub4core6detail5shmemE+48];
	setp.lt.f64 	%p80, %fd235, %fd152;
	mov.f64 	%fd236, %fd152;
	mov.u64 	%rd327, %rd163;
	@%p80 bra 	$L__BB5_193;
	setp.lt.f64 	%p81, %fd152, %fd235;
	mov.f64 	%fd236, %fd235;
	mov.u64 	%rd327, %rd326;
	@%p81 bra 	$L__BB5_193;
	setp.lt.s64 	%p82, %rd326, %rd163;
	selp.f64 	%fd236, %fd235, %fd152, %p82;
	min.s64 	%rd327, %rd326, %rd163;
$L__BB5_193:
	ld.shared.f64 	%fd155, [_ZN6thrust24THRUST_300001_SM_1000_NS8cuda_cub4core6detail5shmemE+56];
	ld.shared.u64 	%rd166, [_ZN6thrust24THRUST_300001_SM_1000_NS8cuda_cub4core6detail5shmemE+64];
	setp.lt.f64 	%p83, %fd236, %fd155;
	mov.f64 	%fd237, %fd155;
	mov.u64 	%rd328, %rd166;
	@%p83 bra 	$L__BB5_196;
	setp.lt.f64 	%p84, %fd155, %fd236;
	mov.f64 	%fd237, %fd236;
	mov.u64 	%rd328, %rd327;
	@%p84 bra 	$L__BB5_196;
	setp.lt.s64 	%p85, %rd327, %rd166;
	selp.f64 	%fd237, %fd236, %fd155, %p85;
	min.s64 	%rd328, %rd327, %rd166;
$L__BB5_196:
	ld.shared.f64 	%fd158, [_ZN6thrust24THRUST_300001_SM_1000_NS8cuda_cub4core6detail5shmemE+72];
	ld.shared.u64 	%rd169, [_ZN6thrust24THRUST_300001_SM_1000_NS8cuda_cub4core6detail5shmemE+80];
	setp.lt.f64 	%p86, %fd237, %fd158;
	mov.f64 	%fd238, %fd158;
	mov.u64 	%rd329, %rd169;
	@%p86 bra 	$L__BB5_199;
	setp.lt.f64 	%p87, %fd158, %fd237;
	mov.f64 	%fd238, %fd237;
	mov.u64 	%rd329, %rd328;
	@%p87 bra 	$L__BB5_199;
	setp.lt.s64 	%p88, %rd328, %rd169;
	selp.f64 	%fd238, %fd237, %fd158, %p88;
	min.s64 	%rd329, %rd328, %rd169;
$L__BB5_199:
	ld.shared.f64 	%fd161, [_ZN6thrust24THRUST_300001_SM_1000_NS8cuda_cub4core6detail5shmemE+88];
	ld.shared.u64 	%rd172, [_ZN6thrust24THRUST_300001_SM_1000_NS8cuda_cub4core6detail5shmemE+96];
	setp.lt.f64 	%p89, %fd238, %fd161;
	mov.f64 	%fd239, %fd161;
	mov.u64 	%rd330, %rd172;
	@%p89 bra 	$L__BB5_202;
	setp.lt.f64 	%p90, %fd161, %fd238;
	mov.f64 	%fd239, %fd238;
	mov.u64 	%rd330, %rd329;
	@%p90 bra 	$L__BB5_202;
	setp.lt.s64 	%p91, %rd329, %rd172;
	selp.f64 	%fd239, %fd238, %fd161, %p91;
	min.s64 	%rd330, %rd329, %rd172;
$L__BB5_202:
	ld.shared.f64 	%fd164, [_ZN6thrust24THRUST_300001_SM_1000_NS8cuda_cub4core6detail5shmemE+104];
	ld.shared.u64 	%rd175, [_ZN6thrust24THRUST_300001_SM_1000_NS8cuda_cub4core6detail5shmemE+112];
	setp.lt.f64 	%p92, %fd239, %fd164;
	mov.f64 	%fd240, %fd164;
	mov.u64 	%rd331, %rd175;
	@%p92 bra 	$L__BB5_205;
	setp.lt.f64 	%p93, %fd164, %fd239;
	mov.f64 	%fd240, %fd239;
	mov.u64 	%rd331, %rd330;
	@%p93 bra 	$L__BB5_205;
	setp.lt.s64 	%p94, %rd330, %rd175;
	selp.f64 	%fd240, %fd239, %fd164, %p94;
	min.s64 	%rd331, %rd330, %rd175;
$L__BB5_205:
	ld.shared.f64 	%fd167, [_ZN6thrust24THRUST_300001_SM_1000_NS8cuda_cub4core6detail5shmemE+120];
	ld.shared.u64 	%rd178, [_ZN6thrust24THRUST_300001_SM_1000_NS8cuda_cub4core6detail5shmemE+128];
	setp.lt.f64 	%p95, %fd240, %fd167;
	mov.u64 	%rd332, %rd178;
	mov.f64 	%fd241, %fd167;
	@%p95 bra 	$L__BB5_208;
	setp.lt.f64 	%p96, %fd167, %fd240;
	mov.u64 	%rd332, %rd331;
	mov.f64 	%fd241, %fd240;
	@%p96 bra 	$L__BB5_208;
	setp.lt.s64 	%p97, %rd331, %rd178;
	selp.f64 	%fd241, %fd240, %fd167, %p97;
	min.s64 	%rd332, %rd331, %rd178;
$L__BB5_208:
	mov.u32 	%r415, %tid.x;
	setp.ne.s32 	%p214, %r415, 0;
	@%p214 bra 	$L__BB5_210;
	ld.param.u64 	%rd269, [_ZN6thrust24THRUST_300001_SM_1000_NS8cuda_cub4core6detail13_kernel_agentINS1_8__reduce11ReduceAgentINS0_12zip_iteratorIN4cuda3std3__45tupleIJNS0_10device_ptrIdEENS0_17counting_iteratorIlNS0_11use_defaultESF_SF_EEEEEEEPNSB_IJdlEEESJ_iNS1_9__extrema9arg_max_fIdlNSA_4lessIdEEEEEEJSI_SK_iN3cub18CUB_300001_SM_100013GridEvenShareIiEENSS_9GridQueueIjEESP_EEEvDpT0__param_1];
	cvta.to.global.u64 	%rd266, %rd269;
	mul.wide.u32 	%rd267, %r1, 16;
	add.s64 	%rd268, %rd266, %rd267;
	st.global.f64 	[%rd268], %fd241;
	st.global.u64 	[%rd268+8], %rd332;
$L__BB5_210:
	ret;

}
	// .globl	_ZN6thrust24THRUST_300001_SM_1000_NS8cuda_cub4core6detail13_kernel_agentINS1_8__reduce10DrainAgentIiEEJN3cub18CUB_300001_SM_10009GridQueueIjEEiEEEvDpT0_
.visible .entry _ZN6thrust24THRUST_300001_SM_1000_NS8cuda_cub4core6detail13_kernel_agentINS1_8__reduce10DrainAgentIiEEJN3cub18CUB_300001_SM_10009GridQueueIjEEiEEEvDpT0_(
	.param .align 8 .b8 _ZN6thrust24THRUST_300001_SM_1000_NS8cuda_cub4core6detail13_kernel_agentINS1_8__reduce10DrainAgentIiEEJN3cub18CUB_300001_SM_10009GridQueueIjEEiEEEvDpT0__param_0[8],
	.param .u32 _ZN6thrust24THRUST_300001_SM_1000_NS8cuda_cub4core6detail13_kernel_agentINS1_8__reduce10DrainAgentIiEEJN3cub18CUB_300001_SM_10009GridQueueIjEEiEEEvDpT0__param_1
)
.maxntid 1
{
	.reg .b32 	%r<3>;
	.reg .b64 	%rd<3>;

	ld.param.u64 	%rd1, [_ZN6thrust24THRUST_300001_SM_1000_NS8cuda_cub4core6detail13_kernel_agentINS1_8__reduce10DrainAgentIiEEJN3cub18CUB_300001_SM_10009GridQueueIjEEiEEEvDpT0__param_0];
	ld.param.u32 	%r1, [_ZN6thrust24THRUST_300001_SM_1000_NS8cuda_cub4core6detail13_kernel_agentINS1_8__reduce10DrainAgentIiEEJN3cub18CUB_300001_SM_10009GridQueueIjEEiEEEvDpT0__param_1];
	cvta.to.global.u64 	%rd2, %rd1;
	st.global.u32 	[%rd2], %r1;
	mov.b32 	%r2, 0;
	st.global.u32 	[%rd2+4], %r2;
	ret;

}
	// .globl	_ZN6thrust24THRUST_300001_SM_1000_NS8cuda_cub4core6detail13_kernel_agentINS1_8__reduce11ReduceAgentIPN4cuda3std3__45tupleIJdlEEESC_SB_iNS1_9__extrema9arg_max_fIdlNS9_4lessIdEEEEEEJSC_SC_iSH_EEEvDpT0_
.visible .entry _ZN6thrust24THRUST_300001_SM_1000_NS8cuda_cub4core6detail13_kernel_agentINS1_8__reduce11ReduceAgentIPN4cuda3std3__45tupleIJdlEEESC_SB_iNS1_9__extrema9arg_max_fIdlNS9_4lessIdEEEEEEJSC_SC_iSH_EEEvDpT0_(
	.param .u64 .ptr .align 1 _ZN6thrust24THRUST_300001_SM_1000_NS8cuda_cub4core6detail13_kernel_agentINS1_8__reduce11ReduceAgentIPN4cuda3std3__45tupleIJdlEEESC_SB_iNS1_9__extrema9arg_max_fIdlNS9_4lessIdEEEEEEJSC_SC_iSH_EEEvDpT0__param_0,
	.param .u64 .ptr .align 1 _ZN6thrust24THRUST_300001_SM_1000_NS8cuda_cub4core6detail13_kernel_agentINS1_8__reduce11ReduceAgentIPN4cuda3std3__45tupleIJdlEEESC_SB_iNS1_9__extrema9arg_max_fIdlNS9_4lessIdEEEEEEJSC_SC_iSH_EEEvDpT0__param_1,
	.param .u32 _ZN6thrust24THRUST_300001_SM_1000_NS8cuda_cub4core6detail13_kernel_agentINS1_8__reduce11ReduceAgentIPN4cuda3std3__45tupleIJdlEEESC_SB_iNS1_9__extrema9arg_max_fIdlNS9_4lessIdEEEEEEJSC_SC_iSH_EEEvDpT0__param_2,
	.param .align 1 .b8 _ZN6thrust24THRUST_300001_SM_1000_NS8cuda_cub4core6detail13_kernel_agentINS1_8__reduce11ReduceAgentIPN4cuda3std3__45tupleIJdlEEESC_SB_iNS1_9__extrema9arg_max_fIdlNS9_4lessIdEEEEEEJSC_SC_iSH_EEEvDpT0__param_3[1]
)
.maxntid 256
{
	.reg .pred 	%p<222>;
	.reg .b32 	%r<390>;
	.reg .b64 	%rd<387>;
	.reg .b64 	%fd<248>;

	ld.param.u64 	%rd186, [_ZN6thrust24THRUST_300001_SM_1000_NS8cuda_cub4core6detail13_kernel_agentINS1_8__reduce11ReduceAgentIPN4cuda3std3__45tupleIJdlEEESC_SB_iNS1_9__extrema9arg_max_fIdlNS9_4lessIdEEEEEEJSC_SC_iSH_EEEvDpT0__param_0];
	ld.param.u32 	%r37, [_ZN6thrust24THRUST_300001_SM_1000_NS8cuda_cub4core6detail13_kernel_agentINS1_8__reduce11ReduceAgentIPN4cuda3std3__45tupleIJdlEEESC_SB_iNS1_9__extrema9arg_max_fIdlNS9_4lessIdEEEEEEJSC_SC_iSH_EEEvDpT0__param_2];
	setp.eq.s32 	%p1, %r37, 0;
	@%p1 bra 	$L__BB7_211;
	setp.gt.s32 	%p2, %r37, 1279;
	@%p2 bra 	$L__BB7_121;
	mov.u32 	%r1, %tid.x;
	setp.ge.s32 	%p105, %r1, %r37;
	mov.f64 	%fd191, 0d0000000000000000;
	mov.b64 	%rd329, 0;
	mov.u32 	%r380, %r1;
	@%p105 bra 	$L__BB7_4;
	mul.wide.u32 	%rd273, %r1, 16;
	add.s64 	%rd270, %rd186, %rd273;
	// begin inline asm
	ld.global.nc.u64 %rd269, [%rd270];
	// end inline asm
	add.s64 	%rd272, %rd270, 8;
	// begin inline asm
	ld.global.nc.u64 %rd329, [%rd272];
	// end inline asm
	mov.b64 	%fd191, %rd269;
	add.s32 	%r380, %r1, 256;
$L__BB7_4:
	setp.ge.s32 	%p106, %r380, %r37;
	@%p106 bra 	$L__BB7_25;
	not.b32 	%r153, %r380;
	add.s32 	%r4, %r37, %r153;
	and.b32  	%r154, %r4, 768;
	setp.eq.s32 	%p107, %r154, 768;
	@%p107 bra 	$L__BB7_11;
	mul.wide.u32 	%rd275, %r380, 16;
	add.s64 	%rd320, %rd186, %rd275;
	shr.u32 	%r155, %r4, 8;
	add.s32 	%r156, %r155, 1;
	and.b32  	%r157, %r156, 3;
	neg.s32 	%r378, %r157;
$L__BB7_7:
	.pragma "nounroll";
	mov.u64 	%rd5, %rd329;
	mov.f64 	%fd3, %fd191;
	// begin inline asm
	ld.global.nc.u64 %rd276, [%rd320];
	// end inline asm
	add.s64 	%rd279, %rd320, 8;
	// begin inline asm
	ld.global.nc.u64 %rd278, [%rd279];
	// end inline asm
	mov.b64 	%fd4, %rd276;
	setp.lt.f64 	%p108, %fd3, %fd4;
	mov.u64 	%rd329, %rd278;
	mov.f64 	%fd191, %fd4;
	@%p108 bra 	$L__BB7_10;
	setp.gt.f64 	%p109, %fd3, %fd4;
	mov.u64 	%rd329, %rd5;
	mov.f64 	%fd191, %fd3;
	@%p109 bra 	$L__BB7_10;
	setp.lt.s64 	%p110, %rd5, %rd278;
	min.s64 	%rd329, %rd5, %rd278;
	selp.f64 	%fd191, %fd3, %fd4, %p110;
$L__BB7_10:
	add.s32 	%r380, %r380, 256;
	add.s64 	%rd320, %rd320, 4096;
	add.s32 	%r378, %r378, 1;
	setp.ne.s32 	%p111, %r378, 0;
	@%p111 bra 	$L__BB7_7;
$L__BB7_11:
	setp.lt.u32 	%p112, %r4, 768;
	@%p112 bra 	$L__BB7_25;
$L__BB7_12:
	mul.wide.s32 	%rd284, %r380, 16;
	add.s64 	%rd281, %rd186, %rd284;
	// begin inline asm
	ld.global.nc.u64 %rd280, [%rd281];
	// end inline asm
	add.s64 	%rd283, %rd281, 8;
	// begin inline asm
	ld.global.nc.u64 %rd282, [%rd283];
	// end inline asm
	mov.b64 	%fd10, %rd280;
	setp.lt.f64 	%p113, %fd191, %fd10;
	mov.u64 	%rd326, %rd282;
	mov.f64 	%fd188, %fd10;
	@%p113 bra 	$L__BB7_15;
	setp.gt.f64 	%p114, %fd191, %fd10;
	mov.u64 	%rd326, %rd329;
	mov.f64 	%fd188, %fd191;
	@%p114 bra 	$L__BB7_15;
	setp.lt.s64 	%p115, %rd329, %rd282;
	min.s64 	%rd326, %rd329, %rd282;
	selp.f64 	%fd188, %fd191, %fd10, %p115;
$L__BB7_15:
	add.s64 	%rd286, %rd281, 4096;
	// begin inline asm
	ld.global.nc.u64 %rd285, [%rd286];
	// end inline asm
	add.s64 	%rd288, %rd281, 4104;
	// begin inline asm
	ld.global.nc.u64 %rd287, [%rd288];
	// end inline asm
	mov.b64 	%fd13, %rd285;
	setp.lt.f64 	%p116, %fd188, %fd13;
	mov.u64 	%rd327, %rd287;
	mov.f64 	%fd189, %fd13;
	@%p116 bra 	$L__BB7_18;
	setp.gt.f64 	%p117, %fd188, %fd13;
	mov.u64 	%rd327, %rd326;
	mov.f64 	%fd189, %fd188;
	@%p117 bra 	$L__BB7_18;
	setp.lt.s64 	%p118, %rd326, %rd287;
	min.s64 	%rd327, %rd326, %rd287;
	selp.f64 	%fd189, %fd188, %fd13, %p118;
$L__BB7_18:
	add.s64 	%rd290, %rd281, 8192;
	// begin inline asm
	ld.global.nc.u64 %rd289, [%rd290];
	// end inline asm
	add.s64 	%rd292, %rd281, 8200;
	// begin inline asm
	ld.global.nc.u64 %rd291, [%rd292];
	// end inline asm
	mov.b64 	%fd16, %rd289;
	setp.lt.f64 	%p119, %fd189, %fd16;
	mov.u64 	%rd328, %rd291;
	mov.f64 	%fd190, %fd16;
	@%p119 bra 	$L__BB7_21;
	setp.gt.f64 	%p120, %fd189, %fd16;
	mov.u64 	%rd328, %rd327;
	mov.f64 	%fd190, %fd189;
	@%p120 bra 	$L__BB7_21;
	setp.lt.s64 	%p121, %rd327, %rd291;
	min.s64 	%rd328, %rd327, %rd291;
	selp.f64 	%fd190, %fd189, %fd16, %p121;
$L__BB7_21:
	add.s64 	%rd294, %rd281, 12288;
	// begin inline asm
	ld.global.nc.u64 %rd293, [%rd294];
	// end inline asm
	add.s64 	%rd296, %rd281, 12296;
	// begin inline asm
	ld.global.nc.u64 %rd295, [%rd296];
	// end inline asm
	mov.b64 	%fd19, %rd293;
	setp.lt.f64 	%p122, %fd190, %fd19;
	mov.u64 	%rd329, %rd295;
	mov.f64 	%fd191, %fd19;
	@%p122 bra 	$L__BB7_24;
	setp.gt.f64 	%p123, %fd190, %fd19;
	mov.u64 	%rd329, %rd328;
	mov.f64 	%fd191, %fd190;
	@%p123 bra 	$L__BB7_24;
	setp.lt.s64 	%p124, %rd328, %rd295;
	min.s64 	%rd329, %rd328, %rd295;
	selp.f64 	%fd191, %fd190, %fd19, %p124;
$L__BB7_24:
	add.s32 	%r380, %r380, 1024;
	setp.lt.s32 	%p125, %r380, %r37;
	@%p125 bra 	$L__BB7_12;
$L__BB7_25:
	setp.lt.s32 	%p126, %r37, 256;
	@%p126 bra 	$L__BB7_70;
	// begin inline asm
	mov.u32 %r271, %laneid;
	// end inline asm
	mov.b64 	%rd307, %fd191;
	mov.b64 	{%r273, %r278}, %rd307;
	mov.b32 	%r289, 1;
	mov.b32 	%r290, 31;
	mov.b32 	%r291, -1;
	// begin inline asm
	shfl.sync.down.b32 %r272, %r273, %r289, %r290, %r291;
	// end inline asm
	// begin inline asm
	shfl.sync.down.b32 %r277, %r278, %r289, %r290, %r291;
	// end inline asm
	mov.b64 	%rd308, {%r272, %r277};
	mov.b64 	%fd23, %rd308;
	mov.b64 	{%r283, %r288}, %rd329;
	// begin inline asm
	shfl.sync.down.b32 %r282, %r283, %r289, %r290, %r291;
	// end inline asm
	// begin inline asm
	shfl.sync.down.b32 %r287, %r288, %r289, %r290, %r291;
	// end inline asm
	mov.b64 	%rd27, {%r282, %r287};
	setp.gt.s32 	%p178, %r271, 30;
	mov.u64 	%rd331, %rd329;
	mov.f64 	%fd193, %fd191;
	@%p178 bra 	$L__BB7_30;
	setp.lt.f64 	%p179, %fd191, %fd23;
	mov.u64 	%rd331, %rd27;
	mov.f64 	%fd193, %fd23;
	@%p179 bra 	$L__BB7_30;
	setp.gt.f64 	%p180, %fd191, %fd23;
	mov.u64 	%rd331, %rd329;
	mov.f64 	%fd193, %fd191;
	@%p180 bra 	$L__BB7_30;
	setp.lt.s64 	%p181, %rd329, %rd27;
	min.s64 	%rd331, %rd329, %rd27;
	selp.f64 	%fd193, %fd191, %fd23, %p181;
$L__BB7_30:
	mov.b64 	%rd309, %fd193;
	mov.b64 	{%r293, %r298}, %rd309;
	mov.b32 	%r309, 2;
	mov.b32 	%r310, 31;
	mov.b32 	%r311, -1;
	// begin inline asm
	shfl.sync.down.b32 %r292, %r293, %r309, %r310, %r311;
	// end inline asm
	// begin inline asm
	shfl.sync.down.b32 %r297, %r298, %r309, %r310, %r311;
	// end inline asm
	mov.b64 	%rd310, {%r292, %r297};
	mov.b64 	%fd26, %rd310;
	mov.b64 	{%r303, %r308}, %rd331;
	// begin inline asm
	shfl.sync.down.b32 %r302, %r303, %r309, %r310, %r311;
	// end inline asm
	// begin inline asm
	shfl.sync.down.b32 %r307, %r308, %r309, %r310, %r311;
	// end inline asm
	mov.b64 	%rd30, {%r302, %r307};
	setp.gt.s32 	%p182, %r271, 29;
	mov.u64 	%rd332, %rd331;
	mov.f64 	%fd194, %fd193;
	@%p182 bra 	$L__BB7_34;
	setp.lt.f64 	%p183, %fd193, %fd26;
	mov.u64 	%rd332, %rd30;
	mov.f64 	%fd194, %fd26;
	@%p183 bra 	$L__BB7_34;
	setp.gt.f64 	%p184, %fd193, %fd26;
	mov.u64 	%rd332, %rd331;
	mov.f64 	%fd194, %fd193;
	@%p184 bra 	$L__BB7_34;
	setp.lt.s64 	%p185, %rd331, %rd30;
	min.s64 	%rd332, %rd331, %rd30;
	selp.f64 	%fd194, %fd193, %fd26, %p185;
$L__BB7_34:
	mov.b64 	%rd311, %fd194;
	mov.b64 	{%r313, %r318}, %rd311;
	mov.b32 	%r329, 4;
	mov.b32 	%r330, 31;
	mov.b32 	%r331, -1;
	// begin inline asm
	shfl.sync.down.b32 %r312, %r313, %r329, %r330, %r331;
	// end inline asm
	// begin inline asm
	shfl.sync.down.b32 %r317, %r318, %r329, %r330, %r331;
	// end inline asm
	mov.b64 	%rd312, {%r312, %r317};
	mov.b64 	%fd29, %rd312;
	mov.b64 	{%r323, %r328}, %rd332;
	// begin inline asm
	shfl.sync.down.b32 %r322, %r323, %r329, %r330, %r331;
	// end inline asm
	// begin inline asm
	shfl.sync.down.b32 %r327, %r328, %r329, %r330, %r331;
	// end inline asm
	mov.b64 	%rd33, {%r322, %r327};
	setp.gt.s32 	%p186, %r271, 27;
	mov.u64 	%rd333, %rd332;
	mov.f64 	%fd195, %fd194;
	@%p186 bra 	$L__BB7_38;
	setp.lt.f64 	%p187, %fd194, %fd29;
	mov.u64 	%rd333, %rd33;
	mov.f64 	%fd195, %fd29;
	@%p187 bra 	$L__BB7_38;
	setp.gt.f64 	%p188, %fd194, %fd29;
	mov.u64 	%rd333, %rd332;
	mov.f64 	%fd195, %fd194;
	@%p188 bra 	$L__BB7_38;
	setp.lt.s64 	%p189, %rd332, %rd33;
	min.s64 	%rd333, %rd332, %rd33;
	selp.f64 	%fd195, %fd194, %fd29, %p189;
$L__BB7_38:
	mov.b64 	%rd313, %fd195;
	mov.b64 	{%r333, %r338}, %rd313;
	mov.b32 	%r349, 8;
	mov.b32 	%r350, 31;
	mov.b32 	%r351, -1;
	// begin inline asm
	shfl.sync.down.b32 %r332, %r333, %r349, %r350, %r351;
	// end inline asm
	// begin inline asm
	shfl.sync.down.b32 %r337, %r338, %r349, %r350, %r351;
	// end inline asm
	mov.b64 	%rd314, {%r332, %r337};
	mov.b64 	%fd32, %rd314;
	mov.b64 	{%r343, %r348}, %rd333;
	// begin inline asm
	shfl.sync.down.b32 %r342, %r343, %r349, %r350, %r351;
	// end inline asm
	// begin inline asm
	shfl.sync.down.b32 %r347, %r348, %r349, %r350, %r351;
	// end inline asm
	mov.b64 	%rd36, {%r342, %r347};
	setp.gt.s32 	%p190, %r271, 23;
	mov.u64 	%rd334, %rd333;
	mov.f64 	%fd196, %fd195;
	@%p190 bra 	$L__BB7_42;
	setp.lt.f64 	%p191, %fd195, %fd32;
	mov.u64 	%rd334, %rd36;
	mov.f64 	%fd196, %fd32;
	@%p191 bra 	$L__BB7_42;
	setp.gt.f64 	%p192, %fd195, %fd32;
	mov.u64 	%rd334, %rd333;
	mov.f64 	%fd196, %fd195;
	@%p192 bra 	$L__BB7_42;
	setp.lt.s64 	%p193, %rd333, %rd36;
	min.s64 	%rd334, %rd333, %rd36;
	selp.f64 	%fd196, %fd195, %fd32, %p193;
$L__BB7_42:
	mov.b64 	%rd315, %fd196;
	mov.b64 	{%r353, %r358}, %rd315;
	mov.b32 	%r369, 16;
	mov.b32 	%r370, 31;
	mov.b32 	%r371, -1;
	// begin inline asm
	shfl.sync.down.b32 %r352, %r353, %r369, %r370, %r371;
	// end inline asm
	// begin inline asm
	shfl.sync.down.b32 %r357, %r358, %r369, %r370, %r371;
	// end inline asm
	mov.b64 	%rd316, {%r352, %r357};
	mov.b64 	%fd35, %rd316;
	mov.b64 	{%r363, %r368}, %rd334;
	// begin inline asm
	shfl.sync.down.b32 %r362, %r363, %r369, %r370, %r371;
	// end inline asm
	// begin inline asm
	shfl.sync.down.b32 %r367, %r368, %r369, %r370, %r371;
	// end inline asm
	mov.b64 	%rd39, {%r362, %r367};
	setp.gt.s32 	%p194, %r271, 15;
	mov.u64 	%rd386, %rd334;
	mov.f64 	%fd247, %fd196;
	@%p194 bra 	$L__BB7_46;
	setp.lt.f64 	%p195, %fd196, %fd35;
	mov.u64 	%rd386, %rd39;
	mov.f64 	%fd247, %fd35;
	@%p195 bra 	$L__BB7_46;
	setp.gt.f64 	%p196, %fd196, %fd35;
	mov.u64 	%rd386, %rd334;
	mov.f64 	%fd247, %fd196;
	@%p196 bra 	$L__BB7_46;
	setp.lt.s64 	%p197, %rd334, %rd39;
	min.s64 	%rd386, %rd334, %rd39;
	selp.f64 	%fd247, %fd196, %fd35, %p197;
$L__BB7_46:
	setp.ne.s32 	%p198, %r271, 0;
	@%p198 bra 	$L__BB7_48;
	shr.u32 	%r372, %r1, 1;
	and.b32  	%r373, %r372, 496;
	mov.u32 	%r374, _ZN6thrust24THRUST_300001_SM_1000_NS8cuda_cub4core6detail5shmemE;
	add.s32 	%r375, %r374, %r373;
	st.shared.f64 	[%r375+8], %fd247;
	st.shared.u64 	[%r375+16], %rd386;
$L__BB7_48:
	bar.sync 	0;
	setp.ne.s32 	%p199, %r1, 0;
	@%p199 bra 	$L__BB7_209;
	ld.shared.f64 	%fd38, [_ZN6thrust24THRUST_300001_SM_1000_NS8cuda_cub4core6detail5shmemE+24];
	ld.shared.u64 	%rd42, [_ZN6thrust24THRUST_300001_SM_1000_NS8cuda_cub4core6detail5shmemE+32];
	setp.lt.f64 	%p200, %fd247, %fd38;
	mov.u64 	%rd336, %rd42;
	mov.f64 	%fd198, %fd38;
	@%p200 bra 	$L__BB7_52;
	setp.lt.f64 	%p201, %fd38, %fd247;
	mov.u64 	%rd336, %rd386;
	mov.f64 	%fd198, %fd247;
	@%p201 bra 	$L__BB7_52;
	setp.lt.s64 	%p202, %rd386, %rd42;
	min.s64 	%rd336, %rd386, %rd42;
	selp.f64 	%fd198, %fd247, %fd38, %p202;
$L__BB7_52:
	ld.shared.f64 	%fd41, [_ZN6thrust24THRUST_300001_SM_1000_NS8cuda_cub4core6detail5shmemE+40];
	ld.shared.u64 	%rd45, [_ZN6thrust24THRUST_300001_SM_1000_NS8cuda_cub4core6detail5shmemE+48];
	setp.lt.f64 	%p203, %fd198, %fd41;
	mov.u64 	%rd337, %rd45;
	mov.f64 	%fd199, %fd41;
	@%p203 bra 	$L__BB7_55;
	setp.lt.f64 	%p204, %fd41, %fd198;
	mov.u64 	%rd337, %rd336;
	mov.f64 	%fd199, %fd198;
	@%p204 bra 	$L__BB7_55;
	setp.lt.s64 	%p205, %rd336, %rd45;
	min.s64 	%rd337, %rd336, %rd45;
	selp.f64 	%fd199, %fd198, %fd41, %p205;
$L__BB7_55:
	ld.shared.f64 	%fd44, [_ZN6thrust24THRUST_300001_SM_1000_NS8cuda_cub4core6detail5shmemE+56];
	ld.shared.u64 	%rd48, [_ZN6thrust24THRUST_300001_SM_1000_NS8cuda_cub4core6detail5shmemE+64];
	setp.lt.f64 	%p206, %fd199, %fd44;
	mov.u64 	%rd338, %rd48;
	mov.f64 	%fd200, %fd44;
	@%p206 bra 	$L__BB7_58;
	setp.lt.f64 	%p207, %fd44, %fd199;
	mov.u64 	%rd338, %rd337;
	mov.f64 	%fd200, %fd199;
	@%p207 bra 	$L__BB7_58;
	setp.lt.s64 	%p208, %rd337, %rd48;
	min.s64 	%rd338, %rd337, %rd48;
	selp.f64 	%fd200, %fd199, %fd44, %p208;
$L__BB7_58:
	ld.shared.f64 	%fd47, [_ZN6thrust24THRUST_300001_SM_1000_NS8cuda_cub4core6detail5shmemE+72];
	ld.shared.u64 	%rd51, [_ZN6thrust24THRUST_300001_SM_1000_NS8cuda_cub4core6detail5shmemE+80];
	setp.lt.f64 	%p209, %fd200, %fd47;
	mov.u64 	%rd339, %rd51;
	mov.f64 	%fd201, %fd47;
	@%p209 bra 	$L__BB7_61;
	setp.lt.f64 	%p210, %fd47, %fd200;
	mov.u64 	%rd339, %rd338;
	mov.f64 	%fd201, %fd200;
	@%p210 bra 	$L__BB7_61;
	setp.lt.s64 	%p211, %rd338, %rd51;
	min.s64 	%rd339, %rd338, %rd51;
	selp.f64 	%fd201, %fd200, %fd47, %p211;
$L__BB7_61:
	ld.shared.f64 	%fd50, [_ZN6thrust24THRUST_300001_SM_1000_NS8cuda_cub4core6detail5shmemE+88];
	ld.shared.u64 	%rd54, [_ZN6thrust24THRUST_300001_SM_1000_NS8cuda_cub4core6detail5shmemE+96];
	setp.lt.f64 	%p212, %fd201, %fd50;
	mov.u64 	%rd340, %rd54;
	mov.f64 	%fd202, %fd50;
	@%p212 bra 	$L__BB7_64;
	setp.lt.f64 	%p213, %fd50, %fd201;
	mov.u64 	%rd340, %rd339;
	mov.f64 	%fd202, %fd201;
	@%p213 bra 	$L__BB7_64;
	setp.lt.s64 	%p214, %rd339, %rd54;
	min.s64 	%rd340, %rd339, %rd54;
	selp.f64 	%fd202, %fd201, %fd50, %p214;
$L__BB7_64:
	ld.shared.f64 	%fd53, [_ZN6thrust24THRUST_300001_SM_1000_NS8cuda_cub4core6detail5shmemE+104];
	ld.shared.u64 	%rd57, [_ZN6thrust24THRUST_300001_SM_1000_NS8cuda_cub4core6detail5shmemE+112];
	setp.lt.f64 	%p215, %fd202, %fd53;
	mov.u64 	%rd341, %rd57;
	mov.f64 	%fd203, %fd53;
	@%p215 bra 	$L__BB7_67;
	setp.lt.f64 	%p216, %fd53, %fd202;
	mov.u64 	%rd341, %rd340;
	mov.f64 	%fd203, %fd202;
	@%p216 bra 	$L__BB7_67;
	setp.lt.s64 	%p217, %rd340, %rd57;
	min.s64 	%rd341, %rd340, %rd57;
	selp.f64 	%fd203, %fd202, %fd53, %p217;
$L__BB7_67:
	ld.shared.f64 	%fd56, [_ZN6thrust24THRUST_300001_SM_1000_NS8cuda_cub4core6detail5shmemE+120];
	ld.shared.u64 	%rd60, [_ZN6thrust24THRUST_300001_SM_1000_NS8cuda_cub4core6detail5shmemE+128];
	setp.lt.f64 	%p218, %fd203, %fd56;
	mov.u64 	%rd386, %rd60;
	mov.f64 	%fd247, %fd56;
	@%p218 bra 	$L__BB7_209;
	setp.lt.f64 	%p219, %fd56, %fd203;
	mov.u64 	%rd386, %rd341;
	mov.f64 	%fd247, %fd203;
	@%p219 bra 	$L__BB7_209;
	setp.lt.s64 	%p220, %rd341, %rd60;
	min.s64 	%rd386, %rd341, %rd60;
	selp.f64 	%fd247, %fd203, %fd56, %p220;
	bra.uni 	$L__BB7_209;
$L__BB7_70:
	// begin inline asm
	mov.u32 %r158, %laneid;
	// end inline asm
	and.b32  	%r179, %r1, 992;
	add.s32 	%r180, %r179, 32;
	setp.gt.s32 	%p127, %r180, %r37;
	not.b32 	%r181, %r179;
	add.s32 	%r182, %r37, %r181;
	selp.b32 	%r177, %r182, 31, %p127;
	mov.b64 	%rd297, %fd191;
	mov.b64 	{%r160, %r165}, %rd297;
	mov.b32 	%r176, 1;
	mov.b32 	%r178, -1;
	// begin inline asm
	shfl.sync.down.b32 %r159, %r160, %r176, %r177, %r178;
	// end inline asm
	// begin inline asm
	shfl.sync.down.b32 %r164, %r165, %r176, %r177, %r178;
	// end inline asm
	mov.b64 	%rd298, {%r159, %r164};
	mov.b64 	%fd58, %rd298;
	mov.b64 	{%r170, %r175}, %rd329;
	// begin inline asm
	shfl.sync.down.b32 %r169, %r170, %r176, %r177, %r178;
	// end inline asm
	// begin inline asm
	shfl.sync.down.b32 %r174, %r175, %r176, %r177, %r178;
	// end inline asm
	mov.b64 	%rd62, {%r169, %r174};
	setp.ge.s32 	%p128, %r158, %r177;
	mov.u64 	%rd342, %rd329;
	mov.f64 	%fd204, %fd191;
	@%p128 bra 	$L__BB7_74;
	setp.lt.f64 	%p129, %fd191, %fd58;
	mov.u64 	%rd342, %rd62;
	mov.f64 	%fd204, %fd58;
	@%p129 bra 	$L__BB7_74;
	setp.gt.f64 	%p130, %fd191, %fd58;
	mov.u64 	%rd342, %rd329;
	mov.f64 	%fd204, %fd191;
	@%p130 bra 	$L__BB7_74;
	setp.lt.s64 	%p131, %rd329, %rd62;
	min.s64 	%rd342, %rd329, %rd62;
	selp.f64 	%fd204, %fd191, %fd58, %p131;
$L__BB7_74:
	mov.b64 	%rd299, %fd204;
	mov.b64 	{%r184, %r189}, %rd299;
	mov.b32 	%r200, 2;
	mov.b32 	%r202, -1;
	// begin inline asm
	shfl.sync.down.b32 %r183, %r184, %r200, %r177, %r202;
	// end inline asm
	// begin inline asm
	shfl.sync.down.b32 %r188, %r189, %r200, %r177, %r202;
	// end inline asm
	mov.b64 	%rd300, {%r183, %r188};
	mov.b64 	%fd61, %rd300;
	mov.b64 	{%r194, %r199}, %rd342;
	// begin inline asm
	shfl.sync.down.b32 %r193, %r194, %r200, %r177, %r202;
	// end inline asm
	// begin inline asm
	shfl.sync.down.b32 %r198, %r199, %r200, %r177, %r202;
	// end inline asm
	mov.b64 	%rd65, {%r193, %r198};
	add.s32 	%r203, %r158, 2;
	setp.gt.s32 	%p132, %r203, %r177;
	mov.u64 	%rd343, %rd342;
	mov.f64 	%fd205, %fd204;
	@%p132 bra 	$L__BB7_78;
	setp.lt.f64 	%p133, %fd204, %fd61;
	mov.u64 	%rd343, %rd65;
	mov.f64 	%fd205, %fd61;
	@%p133 bra 	$L__BB7_78;
	setp.gt.f64 	%p134, %fd204, %fd61;
	mov.u64 	%rd343, %rd342;
	mov.f64 	%fd205, %fd204;
	@%p134 bra 	$L__BB7_78;
	setp.lt.s64 	%p135, %rd342, %rd65;
	min.s64 	%rd343, %rd342, %rd65;
	selp.f64 	%fd205, %fd204, %fd61, %p135;
$L__BB7_78:
	mov.b64 	%rd301, %fd205;
	mov.b64 	{%r205, %r210}, %rd301;
	mov.b32 	%r221, 4;
	mov.b32 	%r223, -1;
	// begin inline asm
	shfl.sync.down.b32 %r204, %r205, %r221, %r177, %r223;
	// end inline asm
	// begin inline asm
	shfl.sync.down.b32 %r209, %r210, %r221, %r177, %r223;
	// end inline asm
	mov.b64 	%rd302, {%r204, %r209};
	mov.b64 	%fd64, %rd302;
	mov.b64 	{%r215, %r220}, %rd343;
	// begin inline asm
	shfl.sync.down.b32 %r214, %r215, %r221, %r177, %r223;
	// end inline asm
	// begin inline asm
	shfl.sync.down.b32 %r219, %r220, %r221, %r177, %r223;
	// end inline asm
	mov.b64 	%rd68, {%r214, %r219};
	add.s32 	%r224, %r158, 4;
	setp.gt.s32 	%p136, %r224, %r177;
	mov.u64 	%rd344, %rd343;
	mov.f64 	%fd206, %fd205;
	@%p136 bra 	$L__BB7_82;
	setp.lt.f64 	%p137, %fd205, %fd64;
	mov.u64 	%rd344, %rd68;
	mov.f64 	%fd206, %fd64;
	@%p137 bra 	$L__BB7_82;
	setp.gt.f64 	%p138, %fd205, %fd64;
	mov.u64 	%rd344, %rd343;
	mov.f64 	%fd206, %fd205;
	@%p138 bra 	$L__BB7_82;
	setp.lt.s64 	%p139, %rd343, %rd68;
	min.s64 	%rd344, %rd343, %rd68;
	selp.f64 	%fd206, %fd205, %fd64, %p139;
$L__BB7_82:
	mov.b64 	%rd303, %fd206;
	mov.b64 	{%r226, %r231}, %rd303;
	mov.b32 	%r242, 8;
	mov.b32 	%r244, -1;
	// begin inline asm
	shfl.sync.down.b32 %r225, %r226, %r242, %r177, %r244;
	// end inline asm
	// begin inline asm
	shfl.sync.down.b32 %r230, %r231, %r242, %r177, %r244;
	// end inline asm
	mov.b64 	%rd304, {%r225, %r230};
	mov.b64 	%fd67, %rd304;
	mov.b64 	{%r236, %r241}, %rd344;
	// begin inline asm
	shfl.sync.down.b32 %r235, %r236, %r242, %r177, %r244;
	// end inline asm
	// begin inline asm
	shfl.sync.down.b32 %r240, %r241, %r242, %r177, %r244;
	// end inline asm
	mov.b64 	%rd71, {%r235, %r240};
	add.s32 	%r245, %r158, 8;
	setp.gt.s32 	%p140, %r245, %r177;
	mov.u64 	%rd345, %rd344;
	mov.f64 	%fd207, %fd206;
	@%p140 bra 	$L__BB7_86;
	setp.lt.f64 	%p141, %fd206, %fd67;
	mov.u64 	%rd345, %rd71;
	mov.f64 	%fd207, %fd67;
	@%p141 bra 	$L__BB7_86;
	setp.gt.f64 	%p142, %fd206, %fd67;
	mov.u64 	%rd345, %rd344;
	mov.f64 	%fd207, %fd206;
	@%p142 bra 	$L__BB7_86;
	setp.lt.s64 	%p143, %rd344, %rd71;
	min.s64 	%rd345, %rd344, %rd71;
	selp.f64 	%fd207, %fd206, %fd67, %p143;
$L__BB7_86:
	mov.b64 	%rd305, %fd207;
	mov.b64 	{%r247, %r252}, %rd305;
	mov.b32 	%r263, 16;
	mov.b32 	%r265, -1;
	// begin inline asm
	shfl.sync.down.b32 %r246, %r247, %r263, %r177, %r265;
	// end inline asm
	// begin inline asm
	shfl.sync.down.b32 %r251, %r252, %r263, %r177, %r265;
	// end inline asm
	mov.b64 	%rd306, {%r246, %r251};
	mov.b64 	%fd70, %rd306;
	mov.b64 	{%r257, %r262}, %rd345;
	// begin inline asm
	shfl.sync.down.b32 %r256, %r257, %r263, %r177, %r265;
	// end inline asm
	// begin inline asm
	shfl.sync.down.b32 %r261, %r262, %r263, %r177, %r265;
	// end inline asm
	mov.b64 	%rd74, {%r256, %r261};
	add.s32 	%r266, %r158, 16;
	setp.gt.s32 	%p144, %r266, %r177;
	mov.u64 	%rd386, %rd345;
	mov.f64 	%fd247, %fd207;
	@%p144 bra 	$L__BB7_90;
	setp.lt.f64 	%p145, %fd207, %fd70;
	mov.u64 	%rd386, %rd74;
	mov.f64 	%fd247, %fd70;
	@%p145 bra 	$L__BB7_90;
	setp.gt.f64 	%p146, %fd207, %fd70;
	mov.u64 	%rd386, %rd345;
	mov.f64 	%fd247, %fd207;
	@%p146 bra 	$L__BB7_90;
	setp.lt.s64 	%p147, %rd345, %rd74;
	min.s64 	%rd386, %rd345, %rd74;
	selp.f64 	%fd247, %fd207, %fd70, %p147;
$L__BB7_90:
	setp.ne.s32 	%p148, %r158, 0;
	@%p148 bra 	$L__BB7_92;
	shr.u32 	%r267, %r1, 1;
	and.b32  	%r268, %r267, 496;
	mov.u32 	%r269, _ZN6thrust24THRUST_300001_SM_1000_NS8cuda_cub4core6detail5shmemE;
	add.s32 	%r270, %r269, %r268;
	st.shared.f64 	[%r270+8], %fd247;
	st.shared.u64 	[%r270+16], %rd386;
$L__BB7_92:
	bar.sync 	0;
	setp.ne.s32 	%p149, %r1, 0;
	@%p149 bra 	$L__BB7_209;
	setp.lt.s32 	%p150, %r37, 33;
	mov.f64 	%fd209, %fd247;
	mov.u64 	%rd347, %rd386;
	@%p150 bra 	$L__BB7_97;
	ld.shared.f64 	%fd73, [_ZN6thrust24THRUST_300001_SM_1000_NS8cuda_cub4core6detail5shmemE+24];
	ld.shared.u64 	%rd77, [_ZN6thrust24THRUST_300001_SM_1000_NS8cuda_cub4core6detail5shmemE+32];
	setp.lt.f64 	%p151, %fd247, %fd73;
	mov.f64 	%fd209, %fd73;
	mov.u64 	%rd347, %rd77;
	@%p151 bra 	$L__BB7_97;
	setp.lt.f64 	%p152, %fd73, %fd247;
	mov.f64 	%fd209, %fd247;
	mov.u64 	%rd347, %rd386;
	@%p152 bra 	$L__BB7_97;
	setp.lt.s64 	%p153, %rd386, %rd77;
	min.s64 	%rd347, %rd386, %rd77;
	selp.f64 	%fd209, %fd247, %fd73, %p153;
$L__BB7_97:
	setp.lt.s32 	%p154, %r37, 65;
	mov.f64 	%fd210, %fd209;
	mov.u64 	%rd348, %rd347;
	@%p154 bra 	$L__BB7_101;
	ld.shared.f64 	%fd76, [_ZN6thrust24THRUST_300001_SM_1000_NS8cuda_cub4core6detail5shmemE+40];
	ld.shared.u64 	%rd80, [_ZN6thrust24THRUST_300001_SM_1000_NS8cuda_cub4core6detail5shmemE+48];
	setp.lt.f64 	%p155, %fd209, %fd76;
	mov.f64 	%fd210, %fd76;
	mov.u64 	%rd348, %rd80;
	@%p155 bra 	$L__BB7_101;
	setp.lt.f64 	%p156, %fd76, %fd209;
	mov.f64 	%fd210, %fd209;
	mov.u64 	%rd348, %rd347;
	@%p156 bra 	$L__BB7_101;
	setp.lt.s64 	%p157, %rd347, %rd80;
	selp.f64 	%fd210, %fd209, %fd76, %p157;
	min.s64 	%rd348, %rd347, %rd80;
$L__BB7_101:
	setp.lt.s32 	%p158, %r37, 97;
	mov.f64 	%fd211, %fd210;
	mov.u64 	%rd349, %rd348;
	@%p158 bra 	$L__BB7_105;
	ld.shared.f64 	%fd79, [_ZN6thrust24THRUST_300001_SM_1000_NS8cuda_cub4core6detail5shmemE+56];
	ld.shared.u64 	%rd83, [_ZN6thrust24THRUST_300001_SM_1000_NS8cuda_cub4core6detail5shmemE+64];
	setp.lt.f64 	%p159, %fd210, %fd79;
	mov.f64 	%fd211, %fd79;
	mov.u64 	%rd349, %rd83;
	@%p159 bra 	$L__BB7_105;
	setp.lt.f64 	%p160, %fd79, %fd210;
	mov.f64 	%fd211, %fd210;
	mov.u64 	%rd349, %rd348;
	@%p160 bra 	$L__BB7_105;
	setp.lt.s64 	%p161, %rd348, %rd83;
	selp.f64 	%fd211, %fd210, %fd79, %p161;
	min.s64 	%rd349, %rd348, %rd83;
$L__BB7_105:
	setp.lt.s32 	%p162, %r37, 129;
	mov.f64 	%fd212, %fd211;
	mov.u64 	%rd350, %rd349;
	@%p162 bra 	$L__BB7_109;
	ld.shared.f64 	%fd82, [_ZN6thrust24THRUST_300001_SM_1000_NS8cuda_cub4core6detail5shmemE+72];
	ld.shared.u64 	%rd86, [_ZN6thrust24THRUST_300001_SM_1000_NS8cuda_cub4core6detail5shmemE+80];
	setp.lt.f64 	%p163, %fd211, %fd82;
	mov.f64 	%fd212, %fd82;
	mov.u64 	%rd350, %rd86;
	@%p163 bra 	$L__BB7_109;
	setp.lt.f64 	%p164, %fd82, %fd211;
	mov.f64 	%fd212, %fd211;
	mov.u64 	%rd350, %rd349;
	@%p164 bra 	$L__BB7_109;
	setp.lt.s64 	%p165, %rd349, %rd86;
	selp.f64 	%fd212, %fd211, %fd82, %p165;
	min.s64 	%rd350, %rd349, %rd86;
$L__BB7_109:
	setp.lt.s32 	%p166, %r37, 161;
	mov.f64 	%fd213, %fd212;
	mov.u64 	%rd351, %rd350;
	@%p166 bra 	$L__BB7_113;
	ld.shared.f64 	%fd85, [_ZN6thrust24THRUST_300001_SM_1000_NS8cuda_cub4core6detail5shmemE+88];
	ld.shared.u64 	%rd89, [_ZN6thrust24THRUST_300001_SM_1000_NS8cuda_cub4core6detail5shmemE+96];
	setp.lt.f64 	%p167, %fd212, %fd85;
	mov.f64 	%fd213, %fd85;
	mov.u64 	%rd351, %rd89;
	@%p167 bra 	$L__BB7_113;
	setp.lt.f64 	%p168, %fd85, %fd212;
	mov.f64 	%fd213, %fd212;
	mov.u64 	%rd351, %rd350;
	@%p168 bra 	$L__BB7_113;
	setp.lt.s64 	%p169, %rd350, %rd89;
	selp.f64 	%fd213, %fd212, %fd85, %p169;
	min.s64 	%rd351, %rd350, %rd89;
$L__BB7_113:
	setp.lt.s32 	%p170, %r37, 193;
	mov.f64 	%fd214, %fd213;
	mov.u64 	%rd352, %rd351;
	@%p170 bra 	$L__BB7_117;
	ld.shared.f64 	%fd88, [_ZN6thrust24THRUST_300001_SM_1000_NS8cuda_cub4core6detail5shmemE+104];
	ld.shared.u64 	%rd92, [_ZN6thrust24THRUST_300001_SM_1000_NS8cuda_cub4core6detail5shmemE+112];
	setp.lt.f64 	%p171, %fd213, %fd88;
	mov.f64 	%fd214, %fd88;
	mov.u64 	%rd352, %rd92;
	@%p171 bra 	$L__BB7_117;
	setp.lt.f64 	%p172, %fd88, %fd213;
	mov.f64 	%fd214, %fd213;
	mov.u64 	%rd352, %rd351;
	@%p172 bra 	$L__BB7_117;
	setp.lt.s64 	%p173, %rd351, %rd92;
	selp.f64 	%fd214, %fd213, %fd88, %p173;
	min.s64 	%rd352, %rd351, %rd92;
$L__BB7_117:
	setp.lt.s32 	%p174, %r37, 225;
	mov.u64 	%rd386, %rd352;
	mov.f64 	%fd247, %fd214;
	@%p174 bra 	$L__BB7_209;
	ld.shared.f64 	%fd91, [_ZN6thrust24THRUST_300001_SM_1000_NS8cuda_cub4core6detail5shmemE+120];
	ld.shared.u64 	%rd95, [_ZN6thrust24THRUST_300001_SM_1000_NS8cuda_cub4core6detail5shmemE+128];
	setp.lt.f64 	%p175, %fd214, %fd91;
	mov.u64 	%rd386, %rd95;
	mov.f64 	%fd247, %fd91;
	@%p175 bra 	$L__BB7_209;
	setp.lt.f64 	%p176, %fd91, %fd214;
	mov.u64 	%rd386, %rd352;
	mov.f64 	%fd247, %fd214;
	@%p176 bra 	$L__BB7_209;
	setp.lt.s64 	%p177, %rd352, %rd95;
	selp.f64 	%fd247, %fd214, %fd91, %p177;
	min.s64 	%rd386, %rd352, %rd95;
	bra.uni 	$L__BB7_209;
$L__BB7_121:
	mov.u32 	%r16, %tid.x;
	mul.wide.u32 	%rd208, %r16, 16;
	add.s64 	%rd189, %rd186, %rd208;
	// begin inline asm
	ld.global.nc.u64 %rd188, [%rd189];
	// end inline asm
	add.s64 	%rd191, %rd189, 8;
	// begin inline asm
	ld.global.nc.u64 %rd190, [%rd191];
	// end inline asm
	mov.b64 	%fd93, %rd188;
	add.s64 	%rd193, %rd189, 4096;
	// begin inline asm
	ld.global.nc.u64 %rd192, [%rd193];
	// end inline asm
	add.s64 	%rd195, %rd189, 4104;
	// begin inline asm
	ld.global.nc.u64 %rd353, [%rd195];
	// end inline asm
	mov.b64 	%fd215, %rd192;
	add.s64 	%rd197, %rd189, 8192;
	// begin inline asm
	ld.global.nc.u64 %rd196, [%rd197];
	// end inline asm
	add.s64 	%rd199, %rd189, 8200;
	// begin inline asm
	ld.global.nc.u64 %rd354, [%rd199];
	// end inline asm
	mov.b64 	%fd216, %rd196;
	add.s64 	%rd201, %rd189, 12288;
	// begin inline asm
	ld.global.nc.u64 %rd200, [%rd201];
	// end inline asm
	add.s64 	%rd203, %rd189, 12296;
	// begin inline asm
	ld.global.nc.u64 %rd355, [%rd203];
	// end inline asm
	mov.b64 	%fd217, %rd200;
	add.s64 	%rd205, %rd189, 16384;
	// begin inline asm
	ld.global.nc.u64 %rd204, [%rd205];
	// end inline asm
	add.s64 	%rd207, %rd189, 16392;
	// begin inline asm
	ld.global.nc.u64 %rd373, [%rd207];
	// end inline asm
	mov.b64 	%fd234, %rd204;
	setp.lt.f64 	%p3, %fd93, %fd215;
	@%p3 bra 	$L__BB7_123;
	setp.lt.f64 	%p4, %fd215, %fd93;
	setp.lt.s64 	%p5, %rd190, %rd353;
	or.pred  	%p6, %p4, %p5;
	selp.f64 	%fd215, %fd93, %fd215, %p6;
	selp.b64 	%rd353, %rd190, %rd353, %p6;
$L__BB7_123:
	setp.lt.f64 	%p7, %fd215, %fd216;
	@%p7 bra 	$L__BB7_125;
	setp.gt.f64 	%p8, %fd215, %fd216;
	setp.lt.s64 	%p9, %rd353, %rd354;
	or.pred  	%p10, %p8, %p9;
	selp.f64 	%fd216, %fd215, %fd216, %p10;
	selp.b64 	%rd354, %rd353, %rd354, %p10;
$L__BB7_125:
	setp.lt.f64 	%p11, %fd216, %fd217;
	@%p11 bra 	$L__BB7_127;
	setp.gt.f64 	%p12, %fd216, %fd217;
	setp.lt.s64 	%p13, %rd354, %rd355;
	or.pred  	%p14, %p12, %p13;
	selp.f64 	%fd217, %fd216, %fd217, %p14;
	selp.b64 	%rd355, %rd354, %rd355, %p14;
$L__BB7_127:
	setp.lt.f64 	%p15, %fd217, %fd234;
	@%p15 bra 	$L__BB7_129;
	setp.gt.f64 	%p16, %fd217, %fd234;
	setp.lt.s64 	%p17, %rd355, %rd373;
	or.pred  	%p18, %p16, %p17;
	selp.f64 	%fd234, %fd217, %fd234, %p18;
	selp.b64 	%rd373, %rd355, %rd373, %p18;
$L__BB7_129:
	setp.lt.u32 	%p19, %r37, 2560;
	mov.b32 	%r383, 1280;
	@%p19 bra 	$L__BB7_142;
	mov.b32 	%r382, 1280;
	mov.f64 	%fd219, %fd234;
	mov.u64 	%rd357, %rd373;
$L__BB7_131:
	add.s32 	%r40, %r382, %r16;
	mul.wide.u32 	%rd229, %r40, 16;
	add.s64 	%rd210, %rd186, %rd229;
	// begin inline asm
	ld.global.nc.u64 %rd209, [%rd210];
	// end inline asm
	add.s64 	%rd212, %rd210, 8;
	// begin inline asm
	ld.global.nc.u64 %rd358, [%rd212];
	// end inline asm
	mov.b64 	%fd220, %rd209;
	add.s64 	%rd214, %rd210, 4096;
	// begin inline asm
	ld.global.nc.u64 %rd213, [%rd214];
	// end inline asm
	add.s64 	%rd216, %rd210, 4104;
	// begin inline asm
	ld.global.nc.u64 %rd359, [%rd216];
	// end inline asm
	mov.b64 	%fd221, %rd213;
	add.s64 	%rd218, %rd210, 8192;
	// begin inline asm
	ld.global.nc.u64 %rd217, [%rd218];
	// end inline asm
	add.s64 	%rd220, %rd210, 8200;
	// begin inline asm
	ld.global.nc.u64 %rd360, [%rd220];
	// end inline asm
	mov.b64 	%fd222, %rd217;
	add.s64 	%rd222, %rd210, 12288;
	// begin inline asm
	ld.global.nc.u64 %rd221, [%rd222];
	// end inline asm
	add.s64 	%rd224, %rd210, 12296;
	// begin inline asm
	ld.global.nc.u64 %rd361, [%rd224];
	// end inline asm
	mov.b64 	%fd223, %rd221;
	add.s64 	%rd226, %rd210, 16384;
	// begin inline asm
	ld.global.nc.u64 %rd225, [%rd226];
	// end inline asm
	add.s64 	%rd228, %rd210, 16392;
	// begin inline asm
	ld.global.nc.u64 %rd373, [%rd228];
	// end inline asm
	mov.b64 	%fd234, %rd225;
	setp.lt.f64 	%p20, %fd219, %fd220;
	@%p20 bra 	$L__BB7_133;
	setp.gt.f64 	%p21, %fd219, %fd220;
	setp.lt.s64 	%p22, %rd357, %rd358;
	or.pred  	%p23, %p21, %p22;
	selp.f64 	%fd220, %fd219, %fd220, %p23;
	selp.b64 	%rd358, %rd357, %rd358, %p23;
$L__BB7_133:
	setp.lt.f64 	%p24, %fd220, %fd221;
	@%p24 bra 	$L__BB7_135;
	setp.gt.f64 	%p25, %fd220, %fd221;
	setp.lt.s64 	%p26, %rd358, %rd359;
	or.pred  	%p27, %p25, %p26;
	selp.f64 	%fd221, %fd220, %fd221, %p27;
	selp.b64 	%rd359, %rd358, %rd359, %p27;
$L__BB7_135:
	setp.lt.f64 	%p28, %fd221, %fd222;
	@%p28 bra 	$L__BB7_137;
	setp.gt.f64 	%p29, %fd221, %fd222;
	setp.lt.s64 	%p30, %rd359, %rd360;
	or.pred  	%p31, %p29, %p30;
	selp.f64 	%fd222, %fd221, %fd222, %p31;
	selp.b64 	%rd360, %rd359, %rd360, %p31;
$L__BB7_137:
	setp.lt.f64 	%p32, %fd222, %fd223;
	@%p32 bra 	$L__BB7_139;
	setp.gt.f64 	%p33, %fd222, %fd223;
	setp.lt.s64 	%p34, %rd360, %rd361;
	or.pred  	%p35, %p33, %p34;
	selp.f64 	%fd223, %fd222, %fd223, %p35;
	selp.b64 	%rd361, %rd360, %rd361, %p35;
$L__BB7_139:
	setp.lt.f64 	%p36, %fd223, %fd234;
	@%p36 bra 	$L__BB7_141;
	setp.gt.f64 	%p37, %fd223, %fd234;
	setp.lt.s64 	%p38, %rd361, %rd373;
	or.pred  	%p39, %p37, %p38;
	selp.f64 	%fd234, %fd223, %fd234, %p39;
	selp.b64 	%rd373, %rd361, %rd373, %p39;
$L__BB7_141:
	add.s32 	%r383, %r382, 1280;
	add.s32 	%r41, %r382, 2560;
	setp.le.s32 	%p40, %r41, %r37;
	mov.u32 	%r382, %r383;
	mov.f64 	%fd219, %fd234;
	mov.u64 	%rd357, %rd373;
	@%p40 bra 	$L__BB7_131;
$L__BB7_142:
	setp.le.s32 	%p41, %r37, %r383;
	@%p41 bra 	$L__BB7_165;
	sub.s32 	%r20, %r37, %r383;
	setp.ge.s32 	%p42, %r16, %r20;
	@%p42 bra 	$L__BB7_165;
	not.b32 	%r42, %r16;
	add.s32 	%r43, %r37, %r42;
	sub.s32 	%r21, %r43, %r383;
	and.b32  	%r44, %r21, 768;
	setp.eq.s32 	%p43, %r44, 768;
	mov.u32 	%r387, %r16;
	@%p43 bra 	$L__BB7_150;
	add.s32 	%r385, %r16, %r383;
	shr.u32 	%r45, %r21, 8;
	add.s32 	%r46, %r45, 1;
	and.b32  	%r47, %r46, 3;
	neg.s32 	%r384, %r47;
	mov.u32 	%r387, %r16;
$L__BB7_146:
	.pragma "nounroll";
	mov.u64 	%rd127, %rd373;
	mov.f64 	%fd123, %fd234;
	mul.wide.u32 	%rd235, %r385, 16;
	add.s64 	%rd232, %rd186, %rd235;
	// begin inline asm
	ld.global.nc.u64 %rd231, [%rd232];
	// end inline asm
	add.s64 	%rd234, %rd232, 8;
	// begin inline asm
	ld.global.nc.u64 %rd233, [%rd234];
	// end inline asm
	mov.b64 	%fd124, %rd231;
	setp.lt.f64 	%p44, %fd123, %fd124;
	mov.f64 	%fd234, %fd124;
	mov.u64 	%rd373, %rd233;
	@%p44 bra 	$L__BB7_149;
	setp.gt.f64 	%p45, %fd123, %fd124;
	mov.f64 	%fd234, %fd123;
	mov.u64 	%rd373, %rd127;
	@%p45 bra 	$L__BB7_149;
	setp.lt.s64 	%p46, %rd127, %rd233;
	selp.f64 	%fd234, %fd123, %fd124, %p46;
	min.s64 	%rd373, %rd127, %rd233;
$L__BB7_149:
	add.s32 	%r387, %r387, 256;
	add.s32 	%r385, %r385, 256;
	add.s32 	%r384, %r384, 1;
	setp.ne.s32 	%p47, %r384, 0;
	@%p47 bra 	$L__BB7_146;
$L__BB7_150:
	setp.lt.u32 	%p48, %r21, 768;
	@%p48 bra 	$L__BB7_165;
	cvt.u64.u32 	%rd236, %r387;
	cvt.u64.u32 	%rd237, %r383;
	add.s64 	%rd238, %rd236, %rd237;
	shl.b64 	%rd239, %rd238, 4;
	add.s64 	%rd240, %rd239, %rd186;
	add.s64 	%rd368, %rd240, 12296;
	add.s32 	%r388, %r387, %r383;
$L__BB7_152:
	mul.wide.u32 	%rd245, %r388, 16;
	add.s64 	%rd242, %rd186, %rd245;
	// begin inline asm
	ld.global.nc.u64 %rd241, [%rd242];
	// end inline asm
	add.s64 	%rd244, %rd242, 8;
	// begin inline asm
	ld.global.nc.u64 %rd243, [%rd244];
	// end inline asm
	mov.b64 	%fd130, %rd241;
	setp.lt.f64 	%p49, %fd234, %fd130;
	mov.f64 	%fd231, %fd130;
	mov.u64 	%rd370, %rd243;
	@%p49 bra 	$L__BB7_155;
	setp.gt.f64 	%p50, %fd234, %fd130;
	mov.f64 	%fd231, %fd234;
	mov.u64 	%rd370, %rd373;
	@%p50 bra 	$L__BB7_155;
	setp.lt.s64 	%p51, %rd373, %rd243;
	selp.f64 	%fd231, %fd234, %fd130, %p51;
	min.s64 	%rd370, %rd373, %rd243;
$L__BB7_155:
	add.s64 	%rd247, %rd368, -8200;
	// begin inline asm
	ld.global.nc.u64 %rd246, [%rd247];
	// end inline asm
	add.s64 	%rd249, %rd368, -8192;
	// begin inline asm
	ld.global.nc.u64 %rd248, [%rd249];
	// end inline asm
	mov.b64 	%fd133, %rd246;
	setp.lt.f64 	%p52, %fd231, %fd133;
	mov.f64 	%fd232, %fd133;
	mov.u64 	%rd371, %rd248;
	@%p52 bra 	$L__BB7_158;
	setp.gt.f64 	%p53, %fd231, %fd133;
	mov.f64 	%fd232, %fd231;
	mov.u64 	%rd371, %rd370;
	@%p53 bra 	$L__BB7_158;
	setp.lt.s64 	%p54, %rd370, %rd248;
	selp.f64 	%fd232, %fd231, %fd133, %p54;
	min.s64 	%rd371, %rd370, %rd248;
$L__BB7_158:
	add.s64 	%rd251, %rd368, -4104;
	// begin inline asm
	ld.global.nc.u64 %rd250, [%rd251];
	// end inline asm
	add.s64 	%rd253, %rd368, -4096;
	// begin inline asm
	ld.global.nc.u64 %rd252, [%rd253];
	// end inline asm
	mov.b64 	%fd136, %rd250;
	setp.lt.f64 	%p55, %fd232, %fd136;
	mov.f64 	%fd233, %fd136;
	mov.u64 	%rd372, %rd252;
	@%p55 bra 	$L__BB7_161;
	setp.gt.f64 	%p56, %fd232, %fd136;
	mov.f64 	%fd233, %fd232;
	mov.u64 	%rd372, %rd371;
	@%p56 bra 	$L__BB7_161;
	setp.lt.s64 	%p57, %rd371, %rd252;
	selp.f64 	%fd233, %fd232, %fd136, %p57;
	min.s64 	%rd372, %rd371, %rd252;
$L__BB7_161:
	add.s64 	%rd255, %rd368, -8;
	// begin inline asm
	ld.global.nc.u64 %rd254, [%rd255];
	// end inline asm
	// begin inline asm
	ld.global.nc.u64 %rd256, [%rd368];
	// end inline asm
	mov.b64 	%fd139, %rd254;
	setp.lt.f64 	%p58, %fd233, %fd139;
	mov.f64 	%fd234, %fd139;
	mov.u64 	%rd373, %rd256;
	@%p58 bra 	$L__BB7_164;
	setp.gt.f64 	%p59, %fd233, %fd139;
	mov.f64 	%fd234, %fd233;
	mov.u64 	%rd373, %rd372;
	@%p59 bra 	$L__BB7_164;
	setp.lt.s64 	%p60, %rd372, %rd256;
	selp.f64 	%fd234, %fd233, %fd139, %p60;
	min.s64 	%rd373, %rd372, %rd256;
$L__BB7_164:
	add.s32 	%r387, %r387, 1024;
	add.s64 	%rd368, %rd368, 16384;
	add.s32 	%r388, %r388, 1024;
	setp.lt.s32 	%p61, %r387, %r20;
	@%p61 bra 	$L__BB7_152;
$L__BB7_165:
	// begin inline asm
	mov.u32 %r48, %laneid;
	// end inline asm
	mov.b64 	%rd258, %fd234;
	mov.b64 	{%r50, %r55}, %rd258;
	mov.b32 	%r66, 1;
	mov.b32 	%r67, 31;
	mov.b32 	%r68, -1;
	// begin inline asm
	shfl.sync.down.b32 %r49, %r50, %r66, %r67, %r68;
	// end inline asm
	// begin inline asm
	shfl.sync.down.b32 %r54, %r55, %r66, %r67, %r68;
	// end inline asm
	mov.b64 	%rd259, {%r49, %r54};
	mov.b64 	%fd143, %rd259;
	mov.b64 	{%r60, %r65}, %rd373;
	// begin inline asm
	shfl.sync.down.b32 %r59, %r60, %r66, %r67, %r68;
	// end inline asm
	// begin inline asm
	shfl.sync.down.b32 %r64, %r65, %r66, %r67, %r68;
	// end inline asm
	mov.b64 	%rd150, {%r59, %r64};
	setp.gt.s32 	%p62, %r48, 30;
	mov.f64 	%fd236, %fd234;
	mov.u64 	%rd375, %rd373;
	@%p62 bra 	$L__BB7_169;
	setp.lt.f64 	%p63, %fd234, %fd143;
	mov.f64 	%fd236, %fd143;
	mov.u64 	%rd375, %rd150;
	@%p63 bra 	$L__BB7_169;
	setp.gt.f64 	%p64, %fd234, %fd143;
	mov.f64 	%fd236, %fd234;
	mov.u64 	%rd375, %rd373;
	@%p64 bra 	$L__BB7_169;
	setp.lt.s64 	%p65, %rd373, %rd150;
	selp.f64 	%fd236, %fd234, %fd143, %p65;
	min.s64 	%rd375, %rd373, %rd150;
$L__BB7_169:
	mov.b64 	%rd260, %fd236;
	mov.b64 	{%r70, %r75}, %rd260;
	mov.b32 	%r86, 2;
	mov.b32 	%r87, 31;
	mov.b32 	%r88, -1;
	// begin inline asm
	shfl.sync.down.b32 %r69, %r70, %r86, %r87, %r88;
	// end inline asm
	// begin inline asm
	shfl.sync.down.b32 %r74, %r75, %r86, %r87, %r88;
	// end inline asm
	mov.b64 	%rd261, {%r69, %r74};
	mov.b64 	%fd146, %rd261;
	mov.b64 	{%r80, %r85}, %rd375;
	// begin inline asm
	shfl.sync.down.b32 %r79, %r80, %r86, %r87, %r88;
	// end inline asm
	// begin inline asm
	shfl.sync.down.b32 %r84, %r85, %r86, %r87, %r88;
	// end inline asm
	mov.b64 	%rd153, {%r79, %r84};
	setp.gt.s32 	%p66, %r48, 29;
	mov.f64 	%fd237, %fd236;
	mov.u64 	%rd376, %rd375;
	@%p66 bra 	$L__BB7_173;
	setp.lt.f64 	%p67, %fd236, %fd146;
	mov.f64 	%fd237, %fd146;
	mov.u64 	%rd376, %rd153;
	@%p67 bra 	$L__BB7_173;
	setp.gt.f64 	%p68, %fd236, %fd146;
	mov.f64 	%fd237, %fd236;
	mov.u64 	%rd376, %rd375;
	@%p68 bra 	$L__BB7_173;
	setp.lt.s64 	%p69, %rd375, %rd153;
	selp.f64 	%fd237, %fd236, %fd146, %p69;
	min.s64 	%rd376, %rd375, %rd153;
$L__BB7_173:
	mov.b64 	%rd262, %fd237;
	mov.b64 	{%r90, %r95}, %rd262;
	mov.b32 	%r106, 4;
	mov.b32 	%r107, 31;
	mov.b32 	%r108, -1;
	// begin inline asm
	shfl.sync.down.b32 %r89, %r90, %r106, %r107, %r108;
	// end inline asm
	// begin inline asm
	shfl.sync.down.b32 %r94, %r95, %r106, %r107, %r108;
	// end inline asm
	mov.b64 	%rd263, {%r89, %r94};
	mov.b64 	%fd149, %rd263;
	mov.b64 	{%r100, %r105}, %rd376;
	// begin inline asm
	shfl.sync.down.b32 %r99, %r100, %r106, %r107, %r108;
	// end inline asm
	// begin inline asm
	shfl.sync.down.b32 %r104, %r105, %r106, %r107, %r108;
	// end inline asm
	mov.b64 	%rd156, {%r99, %r104};
	setp.gt.s32 	%p70, %r48, 27;
	mov.f64 	%fd238, %fd237;
	mov.u64 	%rd377, %rd376;
	@%p70 bra 	$L__BB7_177;
	setp.lt.f64 	%p71, %fd237, %fd149;
	mov.f64 	%fd238, %fd149;
	mov.u64 	%rd377, %rd156;
	@%p71 bra 	$L__BB7_177;
	setp.gt.f64 	%p72, %fd237, %fd149;
	mov.f64 	%fd238, %fd237;
	mov.u64 	%rd377, %rd376;
	@%p72 bra 	$L__BB7_177;
	setp.lt.s64 	%p73, %rd376, %rd156;
	selp.f64 	%fd238, %fd237, %fd149, %p73;
	min.s64 	%rd377, %rd376, %rd156;
$L__BB7_177:
	mov.b64 	%rd264, %fd238;
	mov.b64 	{%r110, %r115}, %rd264;
	mov.b32 	%r126, 8;
	mov.b32 	%r127, 31;
	mov.b32 	%r128, -1;
	// begin inline asm
	shfl.sync.down.b32 %r109, %r110, %r126, %r127, %r128;
	// end inline asm
	// begin inline asm
	shfl.sync.down.b32 %r114, %r115, %r126, %r127, %r128;
	// end inline asm
	mov.b64 	%rd265, {%r109, %r114};
	mov.b64 	%fd152, %rd265;
	mov.b64 	{%r120, %r125}, %rd377;
	// begin inline asm
	shfl.sync.down.b32 %r119, %r120, %r126, %r127, %r128;
	// end inline asm
	// begin inline asm
	shfl.sync.down.b32 %r124, %r125, %r126, %r127, %r128;
	// end inline asm
	mov.b64 	%rd159, {%r119, %r124};
	setp.gt.s32 	%p74, %r48, 23;
	mov.f64 	%fd239, %fd238;
	mov.u64 	%rd378, %rd377;
	@%p74 bra 	$L__BB7_181;
	setp.lt.f64 	%p75, %fd238, %fd152;
	mov.f64 	%fd239, %fd152;
	mov.u64 	%rd378, %rd159;
	@%p75 bra 	$L__BB7_181;
	setp.gt.f64 	%p76, %fd238, %fd152;
	mov.f64 	%fd239, %fd238;
	mov.u64 	%rd378, %rd377;
	@%p76 bra 	$L__BB7_181;
	setp.lt.s64 	%p77, %rd377, %rd159;
	selp.f64 	%fd239, %fd238, %fd152, %p77;
	min.s64 	%rd378, %rd377, %rd159;
$L__BB7_181:
	mov.b64 	%rd266, %fd239;
	mov.b64 	{%r130, %r135}, %rd266;
	mov.b32 	%r146, 16;
	mov.b32 	%r147, 31;
	mov.b32 	%r148, -1;
	// begin inline asm
	shfl.sync.down.b32 %r129, %r130, %r146, %r147, %r148;
	// end inline asm
	// begin inline asm
	shfl.sync.down.b32 %r134, %r135, %r146, %r147, %r148;
	// end inline asm
	mov.b64 	%rd267, {%r129, %r134};
	mov.b64 	%fd155, %rd267;
	mov.b64 	{%r140, %r145}, %rd378;
	// begin inline asm
	shfl.sync.down.b32 %r139, %r140, %r146, %r147, %r148;
	// end inline asm
	// begin inline asm
	shfl.sync.down.b32 %r144, %r145, %r146, %r147, %r148;
	// end inline asm
	mov.b64 	%rd162, {%r139, %r144};
	setp.gt.s32 	%p78, %r48, 15;
	mov.f64 	%fd247, %fd239;
	mov.u64 	%rd386, %rd378;
	@%p78 bra 	$L__BB7_185;
	setp.lt.f64 	%p79, %fd239, %fd155;
	mov.f64 	%fd247, %fd155;
	mov.u64 	%rd386, %rd162;
	@%p79 bra 	$L__BB7_185;
	setp.gt.f64 	%p80, %fd239, %fd155;
	mov.f64 	%fd247, %fd239;
	mov.u64 	%rd386, %rd378;
	@%p80 bra 	$L__BB7_185;
	setp.lt.s64 	%p81, %rd378, %rd162;
	selp.f64 	%fd247, %fd239, %fd155, %p81;
	min.s64 	%rd386, %rd378, %rd162;
$L__BB7_185:
	setp.ne.s32 	%p82, %r48, 0;
	@%p82 bra 	$L__BB7_187;
	shr.u32 	%r149, %r16, 1;
	and.b32  	%r150, %r149, 496;
	mov.u32 	%r151, _ZN6thrust24THRUST_300001_SM_1000_NS8cuda_cub4core6detail5shmemE;
	add.s32 	%r152, %r151, %r150;
	st.shared.f64 	[%r152+8], %fd247;
	st.shared.u64 	[%r152+16], %rd386;
$L__BB7_187:
	bar.sync 	0;
	setp.ne.s32 	%p83, %r16, 0;
	@%p83 bra 	$L__BB7_209;
	ld.shared.f64 	%fd158, [_ZN6thrust24THRUST_300001_SM_1000_NS8cuda_cub4core6detail5shmemE+24];
	ld.shared.u64 	%rd165, [_ZN6thrust24THRUST_300001_SM_1000_NS8cuda_cub4core6detail5shmemE+32];
	setp.lt.f64 	%p84, %fd247, %fd158;
	mov.f64 	%fd241, %fd158;
	mov.u64 	%rd380, %rd165;
	@%p84 bra 	$L__BB7_191;
	setp.lt.f64 	%p85, %fd158, %fd247;
	mov.f64 	%fd241, %fd247;
	mov.u64 	%rd380, %rd386;
	@%p85 bra 	$L__BB7_191;
	setp.lt.s64 	%p86, %rd386, %rd165;
	selp.f64 	%fd241, %fd247, %fd158, %p86;
	min.s64 	%rd380, %rd386, %rd165;
$L__BB7_191:
	ld.shared.f64 	%fd161, [_ZN6thrust24THRUST_300001_SM_1000_NS8cuda_cub4core6detail5shmemE+40];
	ld.shared.u64 	%rd168, [_ZN6thrust24THRUST_300001_SM_1000_NS8cuda_cub4core6detail5shmemE+48];
	setp.lt.f64 	%p87, %fd241, %fd161;
	mov.f64 	%fd242, %fd161;
	mov.u64 	%rd381, %rd168;
	@%p87 bra 	$L__BB7_194;
	setp.lt.f64 	%p88, %fd161, %fd241;
	mov.f64 	%fd242, %fd241;
	mov.u64 	%rd381, %rd380;
	@%p88 bra 	$L__BB7_194;
	setp.lt.s64 	%p89, %rd380, %rd168;
	selp.f64 	%fd242, %fd241, %fd161, %p89;
	min.s64 	%rd381, %rd380, %rd168;
$L__BB7_194:
	ld.shared.f64 	%fd164, [_ZN6thrust24THRUST_300001_SM_1000_NS8cuda_cub4core6detail5shmemE+56];
	ld.shared.u64 	%rd171, [_ZN6thrust24THRUST_300001_SM_1000_NS8cuda_cub4core6detail5shmemE+64];
	setp.lt.f64 	%p90, %fd242, %fd164;
	mov.f64 	%fd243, %fd164;
	mov.u64 	%rd382, %rd171;
	@%p90 bra 	$L__BB7_197;
	setp.lt.f64 	%p91, %fd164, %fd242;
	mov.f64 	%fd243, %fd242;
	mov.u64 	%rd382, %rd381;
	@%p91 bra 	$L__BB7_197;
	setp.lt.s64 	%p92, %rd381, %rd171;
	selp.f64 	%fd243, %fd242, %fd164, %p92;
	min.s64 	%rd382, %rd381, %rd171;
$L__BB7_197:
	ld.shared.f64 	%fd167, [_ZN6thrust24THRUST_300001_SM_1000_NS8cuda_cub4core6detail5shmemE+72];
	ld.shared.u64 	%rd174, [_ZN6thrust24THRUST_300001_SM_1000_NS8cuda_cub4core6detail5shmemE+80];
	setp.lt.f64 	%p93, %fd243, %fd167;
	mov.f64 	%fd244, %fd167;
	mov.u64 	%rd383, %rd174;
	@%p93 bra 	$L__BB7_200;
	setp.lt.f64 	%p94, %fd167, %fd243;
	mov.f64 	%fd244, %fd243;
	mov.u64 	%rd383, %rd382;
	@%p94 bra 	$L__BB7_200;
	setp.lt.s64 	%p95, %rd382, %rd174;
	selp.f64 	%fd244, %fd243, %fd167, %p95;
	min.s64 	%rd383, %rd382, %rd174;
$L__BB7_200:
	ld.shared.f64 	%fd170, [_ZN6thrust24THRUST_300001_SM_1000_NS8cuda_cub4core6detail5shmemE+88];
	ld.shared.u64 	%rd177, [_ZN6thrust24THRUST_300001_SM_1000_NS8cuda_cub4core6detail5shmemE+96];
	setp.lt.f64 	%p96, %fd244, %fd170;
	mov.f64 	%fd245, %fd170;
	mov.u64 	%rd384, %rd177;
	@%p96 bra 	$L__BB7_203;
	setp.lt.f64 	%p97, %fd170, %fd244;
	mov.f64 	%fd245, %fd244;
	mov.u64 	%rd384, %rd383;
	@%p97 bra 	$L__BB7_203;
	setp.lt.s64 	%p98, %rd383, %rd177;
	selp.f64 	%fd245, %fd244, %fd170, %p98;
	min.s64 	%rd384, %rd383, %rd177;
$L__BB7_203:
	ld.shared.f64 	%fd173, [_ZN6thrust24THRUST_300001_SM_1000_NS8cuda_cub4core6detail5shmemE+104];
	ld.shared.u64 	%rd180, [_ZN6thrust24THRUST_300001_SM_1000_NS8cuda_cub4core6detail5shmemE+112];
	setp.lt.f64 	%p99, %fd245, %fd173;
	mov.f64 	%fd246, %fd173;
	mov.u64 	%rd385, %rd180;
	@%p99 bra 	$L__BB7_206;
	setp.lt.f64 	%p100, %fd173, %fd245;
	mov.f64 	%fd246, %fd245;
	mov.u64 	%rd385, %rd384;
	@%p100 bra 	$L__BB7_206;
	setp.lt.s64 	%p101, %rd384, %rd180;
	selp.f64 	%fd246, %fd245, %fd173, %p101;
	min.s64 	%rd385, %rd384, %rd180;
$L__BB7_206:
	ld.shared.f64 	%fd176, [_ZN6thrust24THRUST_300001_SM_1000_NS8cuda_cub4core6detail5shmemE+120];
	ld.shared.u64 	%rd183, [_ZN6thrust24THRUST_300001_SM_1000_NS8cuda_cub4core6detail5shmemE+128];
	setp.lt.f64 	%p102, %fd246, %fd176;
	mov.u64 	%rd386, %rd183;
	mov.f64 	%fd247, %fd176;
	@%p102 bra 	$L__BB7_209;
	setp.lt.f64 	%p103, %fd176, %fd246;
	mov.u64 	%rd386, %rd385;
	mov.f64 	%fd247, %fd246;
	@%p103 bra 	$L__BB7_209;
	setp.lt.s64 	%p104, %rd385, %rd183;
	selp.f64 	%fd247, %fd246, %fd176, %p104;
	min.s64 	%rd386, %rd385, %rd183;
$L__BB7_209:
	mov.u32 	%r376, %tid.x;
	setp.ne.s32 	%p221, %r376, 0;
	@%p221 bra 	$L__BB7_211;
	ld.param.u64 	%rd318, [_ZN6thrust24THRUST_300001_SM_1000_NS8cuda_cub4core6detail13_kernel_agentINS1_8__reduce11ReduceAgentIPN4cuda3std3__45tupleIJdlEEESC_SB_iNS1_9__extrema9arg_max_fIdlNS9_4lessIdEEEEEEJSC_SC_iSH_EEEvDpT0__param_1];
	cvta.to.global.u64 	%rd317, %rd318;
	st.global.f64 	[%rd317], %fd247;
	st.global.u64 	[%rd317+8], %rd386;
$L__BB7_211:
	ret;

}
	// .globl	_ZN6thrust24THRUST_300001_SM_1000_NS8cuda_cub4core6detail13_kernel_agentINS1_8__reduce11ReduceAgentINS0_12zip_iteratorIN4cuda3std3__45tupleIJNS0_10device_ptrIdEENS0_17counting_iteratorIlNS0_11use_defaultESF_SF_EEEEEEEPNSB_IJdlEEESJ_lNS1_9__extrema9arg_max_fIdlNSA_4lessIdEEEEEEJSI_SK_lSP_EEEvDpT0_
.visible .entry _ZN6thrust24THRUST_300001_SM_1000_NS8cuda_cub4core6detail13_kernel_agentINS1_8__reduce11ReduceAgentINS0_12zip_iteratorIN4cuda3std3__45tupleIJNS0_10device_ptrIdEENS0_17counting_iteratorIlNS0_11use_defaultESF_SF_EEEEEEEPNSB_IJdlEEESJ_lNS1_9__extrema9arg_max_fIdlNSA_4lessIdEEEEEEJSI_SK_lSP_EEEvDpT0_(
	.param .align 8 .b8 _ZN6thrust24THRUST_300001_SM_1000_NS8cuda_cub4core6detail13_kernel_agentINS1_8__reduce11ReduceAgentINS0_12zip_iteratorIN4cuda3std3__45tupleIJNS0_10device_ptrIdEENS0_17counting_iteratorIlNS0_11use_defaultESF_SF_EEEEEEEPNSB_IJdlEEESJ_lNS1_9__extrema9arg_max_fIdlNSA_4lessIdEEEEEEJSI_SK_lSP_EEEvDpT0__param_0[16],
	.param .u64 .ptr .align 1 _ZN6thrust24THRUST_300001_SM_1000_NS8cuda_cub4core6detail13_kernel_agentINS1_8__reduce11ReduceAgentINS0_12zip_iteratorIN4cuda3std3__45tupleIJNS0_10device_ptrIdEENS0_17counting_iteratorIlNS0_11use_defaultESF_SF_EEEEEEEPNSB_IJdlEEESJ_lNS1_9__extrema9arg_max_fIdlNSA_4lessIdEEEEEEJSI_SK_lSP_EEEvDpT0__param_1,
	.param .u64 _ZN6thrust24THRUST_300001_SM_1000_NS8cuda_cub4core6detail13_kernel_agentINS1_8__reduce11ReduceAgentINS0_12zip_iteratorIN4cuda3std3__45tupleIJNS0_10device_ptrIdEENS0_17counting_iteratorIlNS0_11use_defaultESF_SF_EEEEEEEPNSB_IJdlEEESJ_lNS1_9__extrema9arg_max_fIdlNSA_4lessIdEEEEEEJSI_SK_lSP_EEEvDpT0__param_2,
	.param .align 1 .b8 _ZN6thrust24THRUST_300001_SM_1000_NS8cuda_cub4core6detail13_kernel_agentINS1_8__reduce11ReduceAgentINS0_12zip_iteratorIN4cuda3std3__45tupleIJNS0_10device_ptrIdEENS0_17counting_iteratorIlNS0_11use_defaultESF_SF_EEEEEEEPNSB_IJdlEEESJ_lNS1_9__extrema9arg_max_fIdlNSA_4lessIdEEEEEEJSI_SK_lSP_EEEvDpT0__param_3[1]
)
.maxntid 256
{
	.reg .pred 	%p<213>;
	.reg .b32 	%r<391>;
	.reg .b64 	%rd<358>;
	.reg .b64 	%fd<242>;

	ld.param.u64 	%rd194, [_ZN6thrust24THRUST_300001_SM_1000_NS8cuda_cub4core6detail13_kernel_agentINS1_8__reduce11ReduceAgentINS0_12zip_iteratorIN4cuda3std3__45tupleIJNS0_10device_ptrIdEENS0_17counting_iteratorIlNS0_11use_defaultESF_SF_EEEEEEEPNSB_IJdlEEESJ_lNS1_9__extrema9arg_max_fIdlNSA_4lessIdEEEEEEJSI_SK_lSP_EEEvDpT0__param_0+8];
	ld.param.u64 	%rd193, [_ZN6thrust24THRUST_300001_SM_1000_NS8cuda_cub4core6detail13_kernel_agentINS1_8__reduce11ReduceAgentINS0_12zip_iteratorIN4cuda3std3__45tupleIJNS0_10device_ptrIdEENS0_17counting_iteratorIlNS0_11use_defaultESF_SF_EEEEEEEPNSB_IJdlEEESJ_lNS1_9__extrema9arg_max_fIdlNSA_4lessIdEEEEEEJSI_SK_lSP_EEEvDpT0__param_0];
	ld.param.u64 	%rd196, [_ZN6thrust24THRUST_300001_SM_1000_NS8cuda_cub4core6detail13_kernel_agentINS1_8__reduce11ReduceAgentINS0_12zip_iteratorIN4cuda3std3__45tupleIJNS0_10device_ptrIdEENS0_17counting_iteratorIlNS0_11use_defaultESF_SF_EEEEEEEPNSB_IJdlEEESJ_lNS1_9__extrema9arg_max_fIdlNSA_4lessIdEEEEEEJSI_SK_lSP_EEEvDpT0__param_2];
	setp.eq.s64 	%p1, %rd196, 0;
	@%p1 bra 	$L__BB8_206;
	cvta.to.global.u64 	%rd1, %rd193;
	setp.gt.s64 	%p2, %rd196, 1279;
	@%p2 bra 	$L__BB8_122;
	cvt.u32.u64 	%r1, %rd196;
	mov.u32 	%r2, %tid.x;
	setp.ge.s32 	%p96, %r2, %r1;
	mov.f64 	%fd188, 0d0000000000000000;
	mov.b64 	%rd300, 0;
	mov.u32 	%r385, %r2;
	@%p96 bra 	$L__BB8_4;
	cvt.u64.u32 	%rd256, %r2;
	mul.wide.u32 	%rd257, %r2, 8;
	add.s64 	%rd258, %rd1, %rd257;
	add.s64 	%rd300, %rd194, %rd256;
	ld.global.f64 	%fd188, [%rd258];
	add.s32 	%r385, %r2, 256;
$L__BB8_4:
	setp.ge.s32 	%p97, %r385, %r1;
	@%p97 bra 	$L__BB8_26;
	not.b32 	%r154, %r385;
	add.s32 	%r5, %r154, %r1;
	and.b32  	%r155, %r5, 768;
	setp.eq.s32 	%p98, %r155, 768;
	@%p98 bra 	$L__BB8_11;
	cvt.u64.u32 	%rd260, %r385;
	add.s64 	%rd291, %rd194, %rd260;
	mul.wide.u32 	%rd261, %r385, 8;
	add.s64 	%rd290, %rd1, %rd261;
	shr.u32 	%r156, %r5, 8;
	add.s32 	%r157, %r156, 1;
	and.b32  	%r158, %r157, 3;
	neg.s32 	%r383, %r158;
$L__BB8_7:
	.pragma "nounroll";
	mov.u64 	%rd9, %rd300;
	mov.f64 	%fd3, %fd188;
	ld.global.f64 	%fd4, [%rd290];
	setp.lt.f64 	%p99, %fd3, %fd4;
	mov.u64 	%rd300, %rd291;
	mov.f64 	%fd188, %fd4;
	@%p99 bra 	$L__BB8_10;
	setp.lt.f64 	%p100, %fd4, %fd3;
	mov.u64 	%rd300, %rd9;
	mov.f64 	%fd188, %fd3;
	@%p100 bra 	$L__BB8_10;
	setp.lt.s64 	%p101, %rd9, %rd291;
	min.s64 	%rd300, %rd9, %rd291;
	selp.f64 	%fd188, %fd3, %fd4, %p101;
$L__BB8_10:
	add.s32 	%r385, %r385, 256;
	add.s64 	%rd291, %rd291, 256;
	add.s64 	%rd290, %rd290, 2048;
	add.s32 	%r383, %r383, 1;
	setp.ne.s32 	%p102, %r383, 0;
	@%p102 bra 	$L__BB8_7;
$L__BB8_11:
	setp.lt.u32 	%p103, %r5, 768;
	@%p103 bra 	$L__BB8_26;
	add.s32 	%r386, %r385, 512;
$L__BB8_13:
	mov.u32 	%r13, %r386;
	add.s32 	%r159, %r13, -512;
	cvt.s64.s32 	%rd262, %r159;
	mul.wide.s32 	%rd263, %r159, 8;
	add.s64 	%rd17, %rd1, %rd263;
	add.s64 	%rd18, %rd194, %rd262;
	ld.global.f64 	%fd10, [%rd17];
	setp.lt.f64 	%p104, %fd188, %fd10;
	mov.u64 	%rd297, %rd18;
	mov.f64 	%fd185, %fd10;
	@%p104 bra 	$L__BB8_16;
	setp.lt.f64 	%p105, %fd10, %fd188;
	mov.u64 	%rd297, %rd300;
	mov.f64 	%fd185, %fd188;
	@%p105 bra 	$L__BB8_16;
	setp.lt.s64 	%p106, %rd300, %rd18;
	min.s64 	%rd297, %rd300, %rd18;
	selp.f64 	%fd185, %fd188, %fd10, %p106;
$L__BB8_16:
	add.s32 	%r160, %r13, -256;
	cvt.s64.s32 	%rd264, %r160;
	add.s64 	%rd21, %rd194, %rd264;
	ld.global.f64 	%fd13, [%rd17+2048];
	setp.lt.f64 	%p107, %fd185, %fd13;
	mov.u64 	%rd298, %rd21;
	mov.f64 	%fd186, %fd13;
	@%p107 bra 	$L__BB8_19;
	setp.lt.f64 	%p108, %fd13, %fd185;
	mov.u64 	%rd298, %rd297;
	mov.f64 	%fd186, %fd185;
	@%p108 bra 	$L__BB8_19;
	setp.lt.s64 	%p109, %rd297, %rd21;
	min.s64 	%rd298, %rd297, %rd21;
	selp.f64 	%fd186, %fd185, %fd13, %p109;
$L__BB8_19:
	cvt.s64.s32 	%rd265, %r13;
	add.s64 	%rd24, %rd194, %rd265;
	ld.global.f64 	%fd16, [%rd17+4096];
	setp.lt.f64 	%p110, %fd186, %fd16;
	mov.u64 	%rd299, %rd24;
	mov.f64 	%fd187, %fd16;
	@%p110 bra 	$L__BB8_22;
	setp.lt.f64 	%p111, %fd16, %fd186;
	mov.u64 	%rd299, %rd298;
	mov.f64 	%fd187, %fd186;
	@%p111 bra 	$L__BB8_22;
	setp.lt.s64 	%p112, %rd298, %rd24;
	min.s64 	%rd299, %rd298, %rd24;
	selp.f64 	%fd187, %fd186, %fd16, %p112;
$L__BB8_22:
	add.s32 	%r161, %r13, 256;
	cvt.s64.s32 	%rd266, %r161;
	add.s64 	%rd27, %rd194, %rd266;
	ld.global.f64 	%fd19, [%rd17+6144];
	setp.lt.f64 	%p113, %fd187, %fd19;
	mov.u64 	%rd300, %rd27;
	mov.f64 	%fd188, %fd19;
	@%p113 bra 	$L__BB8_25;
	setp.lt.f64 	%p114, %fd19, %fd187;
	mov.u64 	%rd300, %rd299;
	mov.f64 	%fd188, %fd187;
	@%p114 bra 	$L__BB8_25;
	setp.lt.s64 	%p115, %rd299, %rd27;
	min.s64 	%rd300, %rd299, %rd27;
	selp.f64 	%fd188, %fd187, %fd19, %p115;
$L__BB8_25:
	add.s32 	%r386, %r13, 1024;
	add.s32 	%r162, %r13, 512;
	setp.lt.s32 	%p116, %r162, %r1;
	@%p116 bra 	$L__BB8_13;
$L__BB8_26:
	setp.lt.s32 	%p117, %r1, 256;
	@%p117 bra 	$L__BB8_71;
	// begin inline asm
	mov.u32 %r276, %laneid;
	// end inline asm
	mov.b64 	%rd277, %fd188;
	mov.b64 	{%r278, %r283}, %rd277;
	mov.b32 	%r294, 1;
	mov.b32 	%r295, 31;
	mov.b32 	%r296, -1;
	// begin inline asm
	shfl.sync.down.b32 %r277, %r278, %r294, %r295, %r296;
	// end inline asm
	// begin inline asm
	shfl.sync.down.b32 %r282, %r283, %r294, %r295, %r296;
	// end inline asm
	mov.b64 	%rd278, {%r277, %r282};
	mov.b64 	%fd23, %rd278;
	mov.b64 	{%r288, %r293}, %rd300;
	// begin inline asm
	shfl.sync.down.b32 %r287, %r288, %r294, %r295, %r296;
	// end inline asm
	// begin inline asm
	shfl.sync.down.b32 %r292, %r293, %r294, %r295, %r296;
	// end inline asm
	mov.b64 	%rd31, {%r287, %r292};
	setp.gt.s32 	%p169, %r276, 30;
	mov.u64 	%rd302, %rd300;
	mov.f64 	%fd190, %fd188;
	@%p169 bra 	$L__BB8_31;
	setp.lt.f64 	%p170, %fd188, %fd23;
	mov.u64 	%rd302, %rd31;
	mov.f64 	%fd190, %fd23;
	@%p170 bra 	$L__BB8_31;
	setp.gt.f64 	%p171, %fd188, %fd23;
	mov.u64 	%rd302, %rd300;
	mov.f64 	%fd190, %fd188;
	@%p171 bra 	$L__BB8_31;
	setp.lt.s64 	%p172, %rd300, %rd31;
	min.s64 	%rd302, %rd300, %rd31;
	selp.f64 	%fd190, %fd188, %fd23, %p172;
$L__BB8_31:
	mov.b64 	%rd279, %fd190;
	mov.b64 	{%r298, %r303}, %rd279;
	mov.b32 	%r314, 2;
	mov.b32 	%r315, 31;
	mov.b32 	%r316, -1;
	// begin inline asm
	shfl.sync.down.b32 %r297, %r298, %r314, %r315, %r316;
	// end inline asm
	// begin inline asm
	shfl.sync.down.b32 %r302, %r303, %r314, %r315, %r316;
	// end inline asm
	mov.b64 	%rd280, {%r297, %r302};
	mov.b64 	%fd26, %rd280;
	mov.b64 	{%r308, %r313}, %rd302;
	// begin inline asm
	shfl.sync.down.b32 %r307, %r308, %r314, %r315, %r316;
	// end inline asm
	// begin inline asm
	shfl.sync.down.b32 %r312, %r313, %r314, %r315, %r316;
	// end inline asm
	mov.b64 	%rd34, {%r307, %r312};
	setp.gt.s32 	%p173, %r276, 29;
	mov.u64 	%rd303, %rd302;
	mov.f64 	%fd191, %fd190;
	@%p173 bra 	$L__BB8_35;
	setp.lt.f64 	%p174, %fd190, %fd26;
	mov.u64 	%rd303, %rd34;
	mov.f64 	%fd191, %fd26;
	@%p174 bra 	$L__BB8_35;
	setp.gt.f64 	%p175, %fd190, %fd26;
	mov.u64 	%rd303, %rd302;
	mov.f64 	%fd191, %fd190;
	@%p175 bra 	$L__BB8_35;
	setp.lt.s64 	%p176, %rd302, %rd34;
	min.s64 	%rd303, %rd302, %rd34;
	selp.f64 	%fd191, %fd190, %fd26, %p176;
$L__BB8_35:
	mov.b64 	%rd281, %fd191;
	mov.b64 	{%r318, %r323}, %rd281;
	mov.b32 	%r334, 4;
	mov.b32 	%r335, 31;
	mov.b32 	%r336, -1;
	// begin inline asm
	shfl.sync.down.b32 %r317, %r318, %r334, %r335, %r336;
	// end inline asm
	// begin inline asm
	shfl.sync.down.b32 %r322, %r323, %r334, %r335, %r336;
	// end inline asm
	mov.b64 	%rd282, {%r317, %r322};
	mov.b64 	%fd29, %rd282;
	mov.b64 	{%r328, %r333}, %rd303;
	// begin inline asm
	shfl.sync.down.b32 %r327, %r328, %r334, %r335, %r336;
	// end inline asm
	// begin inline asm
	shfl.sync.down.b32 %r332, %r333, %r334, %r335, %r336;
	// end inline asm
	mov.b64 	%rd37, {%r327, %r332};
	setp.gt.s32 	%p177, %r276, 27;
	mov.u64 	%rd304, %rd303;
	mov.f64 	%fd192, %fd191;
	@%p177 bra 	$L__BB8_39;
	setp.lt.f64 	%p178, %fd191, %fd29;
	mov.u64 	%rd304, %rd37;
	mov.f64 	%fd192, %fd29;
	@%p178 bra 	$L__BB8_39;
	setp.gt.f64 	%p179, %fd191, %fd29;
	mov.u64 	%rd304, %rd303;
	mov.f64 	%fd192, %fd191;
	@%p179 bra 	$L__BB8_39;
	setp.lt.s64 	%p180, %rd303, %rd37;
	min.s64 	%rd304, %rd303, %rd37;
	selp.f64 	%fd192, %fd191, %fd29, %p180;
$L__BB8_39:
	mov.b64 	%rd283, %fd192;
	mov.b64 	{%r338, %r343}, %rd283;
	mov.b32 	%r354, 8;
	mov.b32 	%r355, 31;
	mov.b32 	%r356, -1;
	// begin inline asm
	shfl.sync.down.b32 %r337, %r338, %r354, %r355, %r356;
	// end inline asm
	// begin inline asm
	shfl.sync.down.b32 %r342, %r343, %r354, %r355, %r356;
	// end inline asm
	mov.b64 	%rd284, {%r337, %r342};
	mov.b64 	%fd32, %rd284;
	mov.b64 	{%r348, %r353}, %rd304;
	// begin inline asm
	shfl.sync.down.b32 %r347, %r348, %r354, %r355, %r356;
	// end inline asm
	// begin inline asm
	shfl.sync.down.b32 %r352, %r353, %r354, %r355, %r356;
	// end inline asm
	mov.b64 	%rd40, {%r347, %r352};
	setp.gt.s32 	%p181, %r276, 23;
	mov.u64 	%rd305, %rd304;
	mov.f64 	%fd193, %fd192;
	@%p181 bra 	$L__BB8_43;
	setp.lt.f64 	%p182, %fd192, %fd32;
	mov.u64 	%rd305, %rd40;
	mov.f64 	%fd193, %fd32;
	@%p182 bra 	$L__BB8_43;
	setp.gt.f64 	%p183, %fd192, %fd32;
	mov.u64 	%rd305, %rd304;
	mov.f64 	%fd193, %fd192;
	@%p183 bra 	$L__BB8_43;
	setp.lt.s64 	%p184, %rd304, %rd40;
	min.s64 	%rd305, %rd304, %rd40;
	selp.f64 	%fd193, %fd192, %fd32, %p184;
$L__BB8_43:
	mov.b64 	%rd285, %fd193;
	mov.b64 	{%r358, %r363}, %rd285;
	mov.b32 	%r374, 16;
	mov.b32 	%r375, 31;
	mov.b32 	%r376, -1;
	// begin inline asm
	shfl.sync.down.b32 %r357, %r358, %r374, %r375, %r376;
	// end inline asm
	// begin inline asm
	shfl.sync.down.b32 %r362, %r363, %r374, %r375, %r376;
	// end inline asm
	mov.b64 	%rd286, {%r357, %r362};
	mov.b64 	%fd35, %rd286;
	mov.b64 	{%r368, %r373}, %rd305;
	// begin inline asm
	shfl.sync.down.b32 %r367, %r368, %r374, %r375, %r376;
	// end inline asm
	// begin inline asm
	shfl.sync.down.b32 %r372, %r373, %r374, %r375, %r376;
	// end inline asm
	mov.b64 	%rd43, {%r367, %r372};
	setp.gt.s32 	%p185, %r276, 15;
	mov.u64 	%rd357, %rd305;
	mov.f64 	%fd241, %fd193;
	@%p185 bra 	$L__BB8_47;
	setp.lt.f64 	%p186, %fd193, %fd35;
	mov.u64 	%rd357, %rd43;
	mov.f64 	%fd241, %fd35;
	@%p186 bra 	$L__BB8_47;
	setp.gt.f64 	%p187, %fd193, %fd35;
	mov.u64 	%rd357, %rd305;
	mov.f64 	%fd241, %fd193;
	@%p187 bra 	$L__BB8_47;
	setp.lt.s64 	%p188, %rd305, %rd43;
	min.s64 	%rd357, %rd305, %rd43;
	selp.f64 	%fd241, %fd193, %fd35, %p188;
$L__BB8_47:
	setp.ne.s32 	%p189, %r276, 0;
	@%p189 bra 	$L__BB8_49;
	shr.u32 	%r377, %r2, 1;
	and.b32  	%r378, %r377, 496;
	mov.u32 	%r379, _ZN6thrust24THRUST_300001_SM_1000_NS8cuda_cub4core6detail5shmemE;
	add.s32 	%r380, %r379, %r378;
	st.shared.f64 	[%r380+8], %fd241;
	st.shared.u64 	[%r380+16], %rd357;
$L__BB8_49:
	bar.sync 	0;
	setp.ne.s32 	%p190, %r2, 0;
	@%p190 bra 	$L__BB8_204;
	ld.shared.f64 	%fd38, [_ZN6thrust24THRUST_300001_SM_1000_NS8cuda_cub4core6detail5shmemE+24];
	ld.shared.u64 	%rd46, [_ZN6thrust24THRUST_300001_SM_1000_NS8cuda_cub4core6detail5shmemE+32];
	setp.lt.f64 	%p191, %fd241, %fd38;
	mov.u64 	%rd307, %rd46;
	mov.f64 	%fd195, %fd38;
	@%p191 bra 	$L__BB8_53;
	setp.lt.f64 	%p192, %fd38, %fd241;
	mov.u64 	%rd307, %rd357;
	mov.f64 	%fd195, %fd241;
	@%p192 bra 	$L__BB8_53;
	setp.lt.s64 	%p193, %rd357, %rd46;
	min.s64 	%rd307, %rd357, %rd46;
	selp.f64 	%fd195, %fd241, %fd38, %p193;
$L__BB8_53:
	ld.shared.f64 	%fd41, [_ZN6thrust24THRUST_300001_SM_1000_NS8cuda_cub4core6detail5shmemE+40];
	ld.shared.u64 	%rd49, [_ZN6thrust24THRUST_300001_SM_1000_NS8cuda_cub4core6detail5shmemE+48];
	setp.lt.f64 	%p194, %fd195, %fd41;
	mov.u64 	%rd308, %rd49;
	mov.f64 	%fd196, %fd41;
	@%p194 bra 	$L__BB8_56;
	setp.lt.f64 	%p195, %fd41, %fd195;
	mov.u64 	%rd308, %rd307;
	mov.f64 	%fd196, %fd195;
	@%p195 bra 	$L__BB8_56;
	setp.lt.s64 	%p196, %rd307, %rd49;
	min.s64 	%rd308, %rd307, %rd49;
	selp.f64 	%fd196, %fd195, %fd41, %p196;
$L__BB8_56:
	ld.shared.f64 	%fd44, [_ZN6thrust24THRUST_300001_SM_1000_NS8cuda_cub4core6detail5shmemE+56];
	ld.shared.u64 	%rd52, [_ZN6thrust24THRUST_300001_SM_1000_NS8cuda_cub4core6detail5shmemE+64];
	setp.lt.f64 	%p197, %fd196, %fd44;
	mov.u64 	%rd309, %rd52;
	mov.f64 	%fd197, %fd44;
	@%p197 bra 	$L__BB8_59;
	setp.lt.f64 	%p198, %fd44, %fd196;
	mov.u64 	%rd309, %rd308;
	mov.f64 	%fd197, %fd196;
	@%p198 bra 	$L__BB8_59;
	setp.lt.s64 	%p199, %rd308, %rd52;
	min.s64 	%rd309, %rd308, %rd52;
	selp.f64 	%fd197, %fd196, %fd44, %p199;
$L__BB8_59:
	ld.shared.f64 	%fd47, [_ZN6thrust24THRUST_300001_SM_1000_NS8cuda_cub4core6detail5shmemE+72];
	ld.shared.u64 	%rd55, [_ZN6thrust24THRUST_300001_SM_1000_NS8cuda_cub4core6detail5shmemE+80];
	setp.lt.f64 	%p200, %fd197, %fd47;
	mov.u64 	%rd310, %rd55;
	mov.f64 	%fd198, %fd47;
	@%p200 bra 	$L__BB8_62;
	setp.lt.f64 	%p201, %fd47, %fd197;
	mov.u64 	%rd310, %rd309;
	mov.f64 	%fd198, %fd197;
	@%p201 bra 	$L__BB8_62;
	setp.lt.s64 	%p202, %rd309, %rd55;
	min.s64 	%rd310, %rd309, %rd55;
	selp.f64 	%fd198, %fd197, %fd47, %p202;
$L__BB8_62:
	ld.shared.f64 	%fd50, [_ZN6thrust24THRUST_300001_SM_1000_NS8cuda_cub4core6detail5shmemE+88];
	ld.shared.u64 	%rd58, [_ZN6thrust24THRUST_300001_SM_1000_NS8cuda_cub4core6detail5shmemE+96];
	setp.lt.f64 	%p203, %fd198, %fd50;
	mov.u64 	%rd311, %rd58;
	mov.f64 	%fd199, %fd50;
	@%p203 bra 	$L__BB8_65;
	setp.lt.f64 	%p204, %fd50, %fd198;
	mov.u64 	%rd311, %rd310;
	mov.f64 	%fd199, %fd198;
	@%p204 bra 	$L__BB8_65;
	setp.lt.s64 	%p205, %rd310, %rd58;
	min.s64 	%rd311, %rd310, %rd58;
	selp.f64 	%fd199, %fd198, %fd50, %p205;
$L__BB8_65:
	ld.shared.f64 	%fd53, [_ZN6thrust24THRUST_300001_SM_1000_NS8cuda_cub4core6detail5shmemE+104];
	ld.shared.u64 	%rd61, [_ZN6thrust24THRUST_300001_SM_1000_NS8cuda_cub4core6detail5shmemE+112];
	setp.lt.f64 	%p206, %fd199, %fd53;
	mov.u64 	%rd312, %rd61;
	mov.f64 	%fd200, %fd53;
	@%p206 bra 	$L__BB8_68;
	setp.lt.f64 	%p207, %fd53, %fd199;
	mov.u64 	%rd312, %rd311;
	mov.f64 	%fd200, %fd199;
	@%p207 bra 	$L__BB8_68;
	setp.lt.s64 	%p208, %rd311, %rd61;
	min.s64 	%rd312, %rd311, %rd61;
	selp.f64 	%fd200, %fd199, %fd53, %p208;
$L__BB8_68:
	ld.shared.f64 	%fd56, [_ZN6thrust24THRUST_300001_SM_1000_NS8cuda_cub4core6detail5shmemE+120];
	ld.shared.u64 	%rd64, [_ZN6thrust24THRUST_300001_SM_1000_NS8cuda_cub4core6detail5shmemE+128];
	setp.lt.f64 	%p209, %fd200, %fd56;
	mov.u64 	%rd357, %rd64;
	mov.f64 	%fd241, %fd56;
	@%p209 bra 	$L__BB8_204;
	setp.lt.f64 	%p210, %fd56, %fd200;
	mov.u64 	%rd357, %rd312;
	mov.f64 	%fd241, %fd200;
	@%p210 bra 	$L__BB8_204;
	setp.lt.s64 	%p211, %rd312, %rd64;
	min.s64 	%rd357, %rd312, %rd64;
	selp.f64 	%fd241, %fd200, %fd56, %p211;
	bra.uni 	$L__BB8_204;
$L__BB8_71:
	// begin inline asm
	mov.u32 %r163, %laneid;
	// end inline asm
	and.b32  	%r184, %r2, 992;
	add.s32 	%r185, %r184, 32;
	setp.gt.s32 	%p118, %r185, %r1;
	not.b32 	%r186, %r184;
	add.s32 	%r187, %r1, %r186;
	selp.b32 	%r182, %r187, 31, %p118;
	mov.b64 	%rd267, %fd188;
	mov.b64 	{%r165, %r170}, %rd267;
	mov.b32 	%r181, 1;
	mov.b32 	%r183, -1;
	// begin inline asm
	shfl.sync.down.b32 %r164, %r165, %r181, %r182, %r183;
	// end inline asm
	// begin inline asm
	shfl.sync.down.b32 %r169, %r170, %r181, %r182, %r183;
	// end inline asm
	mov.b64 	%rd268, {%r164, %r169};
	mov.b64 	%fd58, %rd268;
	mov.b64 	{%r175, %r180}, %rd300;
	// begin inline asm
	shfl.sync.down.b32 %r174, %r175, %r181, %r182, %r183;
	// end inline asm
	// begin inline asm
	shfl.sync.down.b32 %r179, %r180, %r181, %r182, %r183;
	// end inline asm
	mov.b64 	%rd66, {%r174, %r179};
	setp.ge.s32 	%p119, %r163, %r182;
	mov.u64 	%rd313, %rd300;
	mov.f64 	%fd201, %fd188;
	@%p119 bra 	$L__BB8_75;
	setp.lt.f64 	%p120, %fd188, %fd58;
	mov.u64 	%rd313, %rd66;
	mov.f64 	%fd201, %fd58;
	@%p120 bra 	$L__BB8_75;
	setp.gt.f64 	%p121, %fd188, %fd58;
	mov.u64 	%rd313, %rd300;
	mov.f64 	%fd201, %fd188;
	@%p121 bra 	$L__BB8_75;
	setp.lt.s64 	%p122, %rd300, %rd66;
	min.s64 	%rd313, %rd300, %rd66;
	selp.f64 	%fd201, %fd188, %fd58, %p122;
$L__BB8_75:
	mov.b64 	%rd269, %fd201;
	mov.b64 	{%r189, %r194}, %rd269;
	mov.b32 	%r205, 2;
	mov.b32 	%r207, -1;
	// begin inline asm
	shfl.sync.down.b32 %r188, %r189, %r205, %r182, %r207;
	// end inline asm
	// begin inline asm
	shfl.sync.down.b32 %r193, %r194, %r205, %r182, %r207;
	// end inline asm
	mov.b64 	%rd270, {%r188, %r193};
	mov.b64 	%fd61, %rd270;
	mov.b64 	{%r199, %r204}, %rd313;
	// begin inline asm
	shfl.sync.down.b32 %r198, %r199, %r205, %r182, %r207;
	// end inline asm
	// begin inline asm
	shfl.sync.down.b32 %r203, %r204, %r205, %r182, %r207;
	// end inline asm
	mov.b64 	%rd69, {%r198, %r203};
	add.s32 	%r208, %r163, 2;
	setp.gt.s32 	%p123, %r208, %r182;
	mov.u64 	%rd314, %rd313;
	mov.f64 	%fd202, %fd201;
	@%p123 bra 	$L__BB8_79;
	setp.lt.f64 	%p124, %fd201, %fd61;
	mov.u64 	%rd314, %rd69;
	mov.f64 	%fd202, %fd61;
	@%p124 bra 	$L__BB8_79;
	setp.gt.f64 	%p125, %fd201, %fd61;
	mov.u64 	%rd314, %rd313;
	mov.f64 	%fd202, %fd201;
	@%p125 bra 	$L__BB8_79;
	setp.lt.s64 	%p126, %rd313, %rd69;
	min.s64 	%rd314, %rd313, %rd69;
	selp.f64 	%fd202, %fd201, %fd61, %p126;
$L__BB8_79:
	mov.b64 	%rd271, %fd202;
	mov.b64 	{%r210, %r215}, %rd271;
	mov.b32 	%r226, 4;
	mov.b32 	%r228, -1;
	// begin inline asm
	shfl.sync.down.b32 %r209, %r210, %r226, %r182, %r228;
	// end inline asm
	// begin inline asm
	shfl.sync.down.b32 %r214, %r215, %r226, %r182, %r228;
	// end inline asm
	mov.b64 	%rd272, {%r209, %r214};
	mov.b64 	%fd64, %rd272;
	mov.b64 	{%r220, %r225}, %rd314;
	// begin inline asm
	shfl.sync.down.b32 %r219, %r220, %r226, %r182, %r228;
	// end inline asm
	// begin inline asm
	shfl.sync.down.b32 %r224, %r225, %r226, %r182, %r228;
	// end inline asm
	mov.b64 	%rd72, {%r219, %r224};
	add.s32 	%r229, %r163, 4;
	setp.gt.s32 	%p127, %r229, %r182;
	mov.u64 	%rd315, %rd314;
	mov.f64 	%fd203, %fd202;
	@%p127 bra 	$L__BB8_83;
	setp.lt.f64 	%p128, %fd202, %fd64;
	mov.u64 	%rd315, %rd72;
	mov.f64 	%fd203, %fd64;
	@%p128 bra 	$L__BB8_83;
	setp.gt.f64 	%p129, %fd202, %fd64;
	mov.u64 	%rd315, %rd314;
	mov.f64 	%fd203, %fd202;
	@%p129 bra 	$L__BB8_83;
	setp.lt.s64 	%p130, %rd314, %rd72;
	min.s64 	%rd315, %rd314, %rd72;
	selp.f64 	%fd203, %fd202, %fd64, %p130;
$L__BB8_83:
	mov.b64 	%rd273, %fd203;
	mov.b64 	{%r231, %r236}, %rd273;
	mov.b32 	%r247, 8;
	mov.b32 	%r249, -1;
	// begin inline asm
	shfl.sync.down.b32 %r230, %r231, %r247, %r182, %r249;
	// end inline asm
	// begin inline asm
	shfl.sync.down.b32 %r235, %r236, %r247, %r182, %r249;
	// end inline asm
	mov.b64 	%rd274, {%r230, %r235};
	mov.b64 	%fd67, %rd274;
	mov.b64 	{%r241, %r246}, %rd315;
	// begin inline asm
	shfl.sync.down.b32 %r240, %r241, %r247, %r182, %r249;
	// end inline asm
	// begin inline asm
	shfl.sync.down.b32 %r245, %r246, %r247, %r182, %r249;
	// end inline asm
	mov.b64 	%rd75, {%r240, %r245};
	add.s32 	%r250, %r163, 8;
	setp.gt.s32 	%p131, %r250, %r182;
	mov.f64 	%fd204, %fd203;
	mov.u64 	%rd316, %rd315;
	@%p131 bra 	$L__BB8_87;
	setp.lt.f64 	%p132, %fd203, %fd67;
	mov.f64 	%fd204, %fd67;
	mov.u64 	%rd316, %rd75;
	@%p132 bra 	$L__BB8_87;
	setp.gt.f64 	%p133, %fd203, %fd67;
	mov.f64 	%fd204, %fd203;
	mov.u64 	%rd316, %rd315;
	@%p133 bra 	$L__BB8_87;
	setp.lt.s64 	%p134, %rd315, %rd75;
	selp.f64 	%fd204, %fd203, %fd67, %p134;
	min.s64 	%rd316, %rd315, %rd75;
$L__BB8_87:
	mov.b64 	%rd275, %fd204;
	mov.b64 	{%r252, %r257}, %rd275;
	mov.b32 	%r268, 16;
	mov.b32 	%r270, -1;
	// begin inline asm
	shfl.sync.down.b32 %r251, %r252, %r268, %r182, %r270;
	// end inline asm
	// begin inline asm
	shfl.sync.down.b32 %r256, %r257, %r268, %r182, %r270;
	// end inline asm
	mov.b64 	%rd276, {%r251, %r256};
	mov.b64 	%fd70, %rd276;
	mov.b64 	{%r262, %r267}, %rd316;
	// begin inline asm
	shfl.sync.down.b32 %r261, %r262, %r268, %r182, %r270;
	// end inline asm
	// begin inline asm
	shfl.sync.down.b32 %r266, %r267, %r268, %r182, %r270;
	// end inline asm
	mov.b64 	%rd78, {%r261, %r266};
	add.s32 	%r271, %r163, 16;
	setp.gt.s32 	%p135, %r271, %r182;
	mov.f64 	%fd241, %fd204;
	mov.u64 	%rd357, %rd316;
	@%p135 bra 	$L__BB8_91;
	setp.lt.f64 	%p136, %fd204, %fd70;
	mov.f64 	%fd241, %fd70;
	mov.u64 	%rd357, %rd78;
	@%p136 bra 	$L__BB8_91;
	setp.gt.f64 	%p137, %fd204, %fd70;
	mov.f64 	%fd241, %fd204;
	mov.u64 	%rd357, %rd316;
	@%p137 bra 	$L__BB8_91;
	setp.lt.s64 	%p138, %rd316, %rd78;
	selp.f64 	%fd241, %fd204, %fd70, %p138;
	min.s64 	%rd357, %rd316, %rd78;
$L__BB8_91:
	setp.ne.s32 	%p139, %r163, 0;
	@%p139 bra 	$L__BB8_93;
	shr.u32 	%r272, %r2, 1;
	and.b32  	%r273, %r272, 496;
	mov.u32 	%r274, _ZN6thrust24THRUST_300001_SM_1000_NS8cuda_cub4core6detail5shmemE;
	add.s32 	%r275, %r274, %r273;
	st.shared.f64 	[%r275+8], %fd241;
	st.shared.u64 	[%r275+16], %rd357;
$L__BB8_93:
	bar.sync 	0;
	setp.ne.s32 	%p140, %r2, 0;
	@%p140 bra 	$L__BB8_204;
	setp.lt.s32 	%p141, %r1, 33;
	mov.f64 	%fd206, %fd241;
	mov.u64 	%rd318, %rd357;
	@%p141 bra 	$L__BB8_98;
	ld.shared.f64 	%fd73, [_ZN6thrust24THRUST_300001_SM_1000_NS8cuda_cub4core6detail5shmemE+24];
	ld.shared.u64 	%rd81, [_ZN6thrust24THRUST_300001_SM_1000_NS8cuda_cub4core6detail5shmemE+32];
	setp.lt.f64 	%p142, %fd241, %fd73;
	mov.f64 	%fd206, %fd73;
	mov.u64 	%rd318, %rd81;
	@%p142 bra 	$L__BB8_98;
	setp.lt.f64 	%p143, %fd73, %fd241;
	mov.f64 	%fd206, %fd241;
	mov.u64 	%rd318, %rd357;
	@%p143 bra 	$L__BB8_98;
	setp.lt.s64 	%p144, %rd357, %rd81;
	selp.f64 	%fd206, %fd241, %fd73, %p144;
	min.s64 	%rd318, %rd357, %rd81;
$L__BB8_98:
	setp.lt.s32 	%p145, %r1, 65;
	mov.f64 	%fd207, %fd206;
	mov.u64 	%rd319, %rd318;
	@%p145 bra 	$L__BB8_102;
	ld.shared.f64 	%fd76, [_ZN6thrust24THRUST_300001_SM_1000_NS8cuda_cub4core6detail5shmemE+40];
	ld.shared.u64 	%rd84, [_ZN6thrust24THRUST_300001_SM_1000_NS8cuda_cub4core6detail5shmemE+48];
	setp.lt.f64 	%p146, %fd206, %fd76;
	mov.f64 	%fd207, %fd76;
	mov.u64 	%rd319, %rd84;
	@%p146 bra 	$L__BB8_102;
	setp.lt.f64 	%p147, %fd76, %fd206;
	mov.f64 	%fd207, %fd206;
	mov.u64 	%rd319, %rd318;
	@%p147 bra 	$L__BB8_102;
	setp.lt.s64 	%p148, %rd318, %rd84;
	selp.f64 	%fd207, %fd206, %fd76, %p148;
	min.s64 	%rd319, %rd318, %rd84;
$L__BB8_102:
	setp.lt.s32 	%p149, %r1, 97;
	mov.f64 	%fd208, %fd207;
	mov.u64 	%rd320, %rd319;
	@%p149 bra 	$L__BB8_106;
	ld.shared.f64 	%fd79, [_ZN6thrust24THRUST_300001_SM_1000_NS8cuda_cub4core6detail5shmemE+56];
	ld.shared.u64 	%rd87, [_ZN6thrust24THRUST_300001_SM_1000_NS8cuda_cub4core6detail5shmemE+64];
	setp.lt.f64 	%p150, %fd207, %fd79;
	mov.f64 	%fd208, %fd79;
	mov.u64 	%rd320, %rd87;
	@%p150 bra 	$L__BB8_106;
	setp.lt.f64 	%p151, %fd79, %fd207;
	mov.f64 	%fd208, %fd207;
	mov.u64 	%rd320, %rd319;
	@%p151 bra 	$L__BB8_106;
	setp.lt.s64 	%p152, %rd319, %rd87;
	selp.f64 	%fd208, %fd207, %fd79, %p152;
	min.s64 	%rd320, %rd319, %rd87;
$L__BB8_106:
	setp.lt.s32 	%p153, %r1, 129;
	mov.f64 	%fd209, %fd208;
	mov.u64 	%rd321, %rd320;
	@%p153 bra 	$L__BB8_110;
	ld.shared.f64 	%fd82, [_ZN6thrust24THRUST_300001_SM_1000_NS8cuda_cub4core6detail5shmemE+72];
	ld.shared.u64 	%rd90, [_ZN6thrust24THRUST_300001_SM_1000_NS8cuda_cub4core6detail5shmemE+80];
	setp.lt.f64 	%p154, %fd208, %fd82;
	mov.f64 	%fd209, %fd82;
	mov.u64 	%rd321, %rd90;
	@%p154 bra 	$L__BB8_110;
	setp.lt.f64 	%p155, %fd82, %fd208;
	mov.f64 	%fd209, %fd208;
	mov.u64 	%rd321, %rd320;
	@%p155 bra 	$L__BB8_110;
	setp.lt.s64 	%p156, %rd320, %rd90;
	selp.f64 	%fd209, %fd208, %fd82, %p156;
	min.s64 	%rd321, %rd320, %rd90;
$L__BB8_110:
	setp.lt.s32 	%p157, %r1, 161;
	mov.f64 	%fd210, %fd209;
	mov.u64 	%rd322, %rd321;
	@%p157 bra 	$L__BB8_114;
	ld.shared.f64 	%fd85, [_ZN6thrust24THRUST_300001_SM_1000_NS8cuda_cub4core6detail5shmemE+88];
	ld.shared.u64 	%rd93, [_ZN6thrust24THRUST_300001_SM_1000_NS8cuda_cub4core6detail5shmemE+96];
	setp.lt.f64 	%p158, %fd209, %fd85;
	mov.f64 	%fd210, %fd85;
	mov.u64 	%rd322, %rd93;
	@%p158 bra 	$L__BB8_114;
	setp.lt.f64 	%p159, %fd85, %fd209;
	mov.f64 	%fd210, %fd209;
	mov.u64 	%rd322, %rd321;
	@%p159 bra 	$L__BB8_114;
	setp.lt.s64 	%p160, %rd321, %rd93;
	selp.f64 	%fd210, %fd209, %fd85, %p160;
	min.s64 	%rd322, %rd321, %rd93;
$L__BB8_114:
	setp.lt.s32 	%p161, %r1, 193;
	mov.f64 	%fd211, %fd210;
	mov.u64 	%rd323, %rd322;
	@%p161 bra 	$L__BB8_118;
	ld.shared.f64 	%fd88, [_ZN6thrust24THRUST_300001_SM_1000_NS8cuda_cub4core6detail5shmemE+104];
	ld.shared.u64 	%rd96, [_ZN6thrust24THRUST_300001_SM_1000_NS8cuda_cub4core6detail5shmemE+112];
	setp.lt.f64 	%p162, %fd210, %fd88;
	mov.f64 	%fd211, %fd88;
	mov.u64 	%rd323, %rd96;
	@%p162 bra 	$L__BB8_118;
	setp.lt.f64 	%p163, %fd88, %fd210;
	mov.f64 	%fd211, %fd210;
	mov.u64 	%rd323, %rd322;
	@%p163 bra 	$L__BB8_118;
	setp.lt.s64 	%p164, %rd322, %rd96;
	selp.f64 	%fd211, %fd210, %fd88, %p164;
	min.s64 	%rd323, %rd322, %rd96;
$L__BB8_118:
	setp.lt.s32 	%p165, %r1, 225;
	mov.u64 	%rd357, %rd323;
	mov.f64 	%fd241, %fd211;
	@%p165 bra 	$L__BB8_204;
	ld.shared.f64 	%fd91, [_ZN6thrust24THRUST_300001_SM_1000_NS8cuda_cub4core6detail5shmemE+120];
	ld.shared.u64 	%rd99, [_ZN6thrust24THRUST_300001_SM_1000_NS8cuda_cub4core6detail5shmemE+128];
	setp.lt.f64 	%p166, %fd211, %fd91;
	mov.u64 	%rd357, %rd99;
	mov.f64 	%fd241, %fd91;
	@%p166 bra 	$L__BB8_204;
	setp.lt.f64 	%p167, %fd91, %fd211;
	mov.u64 	%rd357, %rd323;
	mov.f64 	%fd241, %fd211;
	@%p167 bra 	$L__BB8_204;
	setp.lt.s64 	%p168, %rd323, %rd99;
	selp.f64 	%fd241, %fd211, %fd91, %p168;
	min.s64 	%rd357, %rd323, %rd99;
	bra.uni 	$L__BB8_204;
$L__BB8_122:
	mov.u32 	%r18, %tid.x;
	cvt.u64.u32 	%rd197, %r18;
	cvta.to.global.u64 	%rd198, %rd193;
	mul.wide.u32 	%rd199, %r18, 8;
	add.s64 	%rd200, %rd198, %rd199;
	ld.global.f64 	%fd170, [%rd200];
	add.s32 	%r31, %r18, 256;
	cvt.u64.u32 	%rd201, %r31;
	ld.global.f64 	%fd171, [%rd200+2048];
	add.s32 	%r32, %r18, 512;
	cvt.u64.u32 	%rd202, %r32;
	ld.global.f64 	%fd172, [%rd200+4096];
	add.s32 	%r33, %r18, 768;
	cvt.u64.u32 	%rd203, %r33;
	ld.global.f64 	%fd173, [%rd200+6144];
	or.b32  	%r34, %r18, 1024;
	cvt.u64.u32 	%rd101, %r34;
	add.s64 	%rd344, %rd194, %rd101;
	ld.global.f64 	%fd228, [%rd200+8192];
	setp.geu.f64 	%p3, %fd170, %fd171;
	selp.f64 	%fd174, %fd170, %fd171, %p3;
	selp.b64 	%rd204, %rd197, %rd201, %p3;
	setp.geu.f64 	%p4, %fd174, %fd172;
	selp.f64 	%fd175, %fd174, %fd172, %p4;
	selp.b64 	%rd205, %rd204, %rd202, %p4;
	setp.geu.f64 	%p5, %fd175, %fd173;
	selp.f64 	%fd94, %fd175, %fd173, %p5;
	selp.b64 	%rd104, %rd205, %rd203, %p5;
	setp.lt.f64 	%p6, %fd94, %fd228;
	@%p6 bra 	$L__BB8_124;
	setp.lt.f64 	%p7, %fd228, %fd94;
	setp.lt.u64 	%p8, %rd104, %rd101;
	or.pred  	%p9, %p7, %p8;
	selp.f64 	%fd228, %fd94, %fd228, %p9;
	add.s64 	%rd206, %rd194, %rd104;
	selp.b64 	%rd344, %rd206, %rd344, %p9;
$L__BB8_124:
	setp.lt.u64 	%p10, %rd196, 2560;
	mov.b64 	%rd333, 1280;
	@%p10 bra 	$L__BB8_137;
	mov.b64 	%rd325, 1280;
	mov.f64 	%fd213, %fd228;
$L__BB8_126:
	add.s64 	%rd209, %rd325, %rd197;
	shl.b64 	%rd210, %rd325, 3;
	cvta.to.global.u64 	%rd211, %rd193;
	add.s64 	%rd213, %rd211, %rd199;
	add.s64 	%rd214, %rd213, %rd210;
	add.s64 	%rd327, %rd209, %rd194;
	ld.global.f64 	%fd214, [%rd214];
	ld.global.f64 	%fd215, [%rd214+2048];
	ld.global.f64 	%fd216, [%rd214+4096];
	ld.global.f64 	%fd217, [%rd214+6144];
	ld.global.f64 	%fd228, [%rd214+8192];
	setp.lt.f64 	%p11, %fd213, %fd214;
	@%p11 bra 	$L__BB8_128;
	setp.lt.f64 	%p12, %fd214, %fd213;
	setp.lt.s64 	%p13, %rd344, %rd327;
	or.pred  	%p14, %p12, %p13;
	selp.f64 	%fd214, %fd213, %fd214, %p14;
	selp.b64 	%rd327, %rd344, %rd327, %p14;
$L__BB8_128:
	add.s64 	%rd215, %rd325, %rd197;
	add.s64 	%rd216, %rd215, %rd194;
	add.s64 	%rd328, %rd216, 256;
	setp.lt.f64 	%p15, %fd214, %fd215;
	@%p15 bra 	$L__BB8_130;
	setp.lt.f64 	%p16, %fd215, %fd214;
	add.s64 	%rd218, %rd325, %rd197;
	add.s64 	%rd219, %rd218, %rd194;
	add.s64 	%rd220, %rd219, 256;
	setp.lt.s64 	%p17, %rd327, %rd220;
	or.pred  	%p18, %p16, %p17;
	selp.f64 	%fd215, %fd214, %fd215, %p18;
	selp.b64 	%rd328, %rd327, %rd220, %p18;
$L__BB8_130:
	add.s64 	%rd329, %rd216, 512;
	setp.lt.f64 	%p19, %fd215, %fd216;
	@%p19 bra 	$L__BB8_132;
	setp.lt.f64 	%p20, %fd216, %fd215;
	add.s64 	%rd224, %rd325, %rd197;
	add.s64 	%rd225, %rd224, %rd194;
	add.s64 	%rd226, %rd225, 512;
	setp.lt.s64 	%p21, %rd328, %rd226;
	or.pred  	%p22, %p20, %p21;
	selp.f64 	%fd216, %fd215, %fd216, %p22;
	selp.b64 	%rd329, %rd328, %rd226, %p22;
$L__BB8_132:
	add.s64 	%rd227, %rd325, %rd197;
	add.s64 	%rd228, %rd227, %rd194;
	add.s64 	%rd330, %rd228, 768;
	setp.lt.f64 	%p23, %fd216, %fd217;
	@%p23 bra 	$L__BB8_134;
	setp.lt.f64 	%p24, %fd217, %fd216;
	setp.lt.s64 	%p25, %rd329, %rd330;
	or.pred  	%p26, %p24, %p25;
	selp.f64 	%fd217, %fd216, %fd217, %p26;
	selp.b64 	%rd330, %rd329, %rd330, %p26;
$L__BB8_134:
	add.s64 	%rd344, %rd228, 1024;
	setp.lt.f64 	%p27, %fd217, %fd228;
	@%p27 bra 	$L__BB8_136;
	setp.lt.f64 	%p28, %fd228, %fd217;
	setp.lt.s64 	%p29, %rd330, %rd344;
	or.pred  	%p30, %p28, %p29;
	selp.f64 	%fd228, %fd217, %fd228, %p30;
	selp.b64 	%rd344, %rd330, %rd344, %p30;
$L__BB8_136:
	add.s64 	%rd333, %rd325, 1280;
	add.s64 	%rd231, %rd325, 2560;
	setp.le.s64 	%p31, %rd231, %rd196;
	mov.u64 	%rd325, %rd333;
	mov.f64 	%fd213, %fd228;
	@%p31 bra 	$L__BB8_126;
$L__BB8_137:
	setp.le.s64 	%p32, %rd196, %rd333;
	@%p32 bra 	$L__BB8_160;
	cvt.u32.u64 	%r35, %rd333;
	cvt.u32.u64 	%r36, %rd196;
	sub.s32 	%r19, %r36, %r35;
	setp.ge.s32 	%p33, %r18, %r19;
	@%p33 bra 	$L__BB8_160;
	cvta.to.global.u64 	%rd130, %rd193;
	not.b32 	%r38, %r18;
	add.s32 	%r39, %r38, %r36;
	sub.s32 	%r20, %r39, %r35;
	and.b32  	%r41, %r20, 768;
	setp.eq.s32 	%p34, %r41, 768;
	mov.u32 	%r389, %r18;
	@%p34 bra 	$L__BB8_145;
	add.s64 	%rd234, %rd333, %rd197;
	add.s64 	%rd335, %rd234, %rd194;
	shl.b64 	%rd235, %rd234, 3;
	add.s64 	%rd334, %rd130, %rd235;
	shr.u32 	%r42, %r20, 8;
	add.s32 	%r43, %r42, 1;
	and.b32  	%r44, %r43, 3;
	neg.s32 	%r387, %r44;
	mov.u32 	%r389, %r18;
$L__BB8_141:
	.pragma "nounroll";
	mov.u64 	%rd135, %rd344;
	mov.f64 	%fd114, %fd228;
	ld.global.f64 	%fd115, [%rd334];
	setp.lt.f64 	%p35, %fd114, %fd115;
	mov.f64 	%fd228, %fd115;
	mov.u64 	%rd344, %rd335;
	@%p35 bra 	$L__BB8_144;
	setp.lt.f64 	%p36, %fd115, %fd114;
	mov.f64 	%fd228, %fd114;
	mov.u64 	%rd344, %rd135;
	@%p36 bra 	$L__BB8_144;
	setp.lt.s64 	%p37, %rd135, %rd335;
	selp.f64 	%fd228, %fd114, %fd115, %p37;
	min.s64 	%rd344, %rd135, %rd335;
$L__BB8_144:
	add.s32 	%r389, %r389, 256;
	add.s64 	%rd335, %rd335, 256;
	add.s64 	%rd334, %rd334, 2048;
	add.s32 	%r387, %r387, 1;
	setp.ne.s32 	%p38, %r387, 0;
	@%p38 bra 	$L__BB8_141;
$L__BB8_145:
	setp.lt.u32 	%p39, %r20, 768;
	@%p39 bra 	$L__BB8_160;
	add.s32 	%r390, %r389, 512;
$L__BB8_147:
	mov.u32 	%r28, %r390;
	add.s32 	%r45, %r28, -512;
	cvt.u64.u32 	%rd236, %r45;
	add.s64 	%rd237, %rd333, %rd236;
	shl.b64 	%rd238, %rd237, 3;
	add.s64 	%rd143, %rd130, %rd238;
	add.s64 	%rd144, %rd237, %rd194;
	ld.global.f64 	%fd121, [%rd143];
	setp.lt.f64 	%p40, %fd228, %fd121;
	mov.f64 	%fd225, %fd121;
	mov.u64 	%rd341, %rd144;
	@%p40 bra 	$L__BB8_150;
	setp.lt.f64 	%p41, %fd121, %fd228;
	mov.f64 	%fd225, %fd228;
	mov.u64 	%rd341, %rd344;
	@%p41 bra 	$L__BB8_150;
	setp.lt.s64 	%p42, %rd344, %rd144;
	selp.f64 	%fd225, %fd228, %fd121, %p42;
	min.s64 	%rd341, %rd344, %rd144;
$L__BB8_150:
	add.s32 	%r46, %r28, -256;
	cvt.u64.u32 	%rd239, %r46;
	add.s64 	%rd240, %rd333, %rd239;
	add.s64 	%rd147, %rd240, %rd194;
	ld.global.f64 	%fd124, [%rd143+2048];
	setp.lt.f64 	%p43, %fd225, %fd124;
	mov.f64 	%fd226, %fd124;
	mov.u64 	%rd342, %rd147;
	@%p43 bra 	$L__BB8_153;
	setp.lt.f64 	%p44, %fd124, %fd225;
	mov.f64 	%fd226, %fd225;
	mov.u64 	%rd342, %rd341;
	@%p44 bra 	$L__BB8_153;
	setp.lt.s64 	%p45, %rd341, %rd147;
	selp.f64 	%fd226, %fd225, %fd124, %p45;
	min.s64 	%rd342, %rd341, %rd147;
$L__BB8_153:
	cvt.u64.u32 	%rd241, %r28;
	add.s64 	%rd242, %rd333, %rd241;
	add.s64 	%rd150, %rd242, %rd194;
	ld.global.f64 	%fd127, [%rd143+4096];
	setp.lt.f64 	%p46, %fd226, %fd127;
	mov.f64 	%fd227, %fd127;
	mov.u64 	%rd343, %rd150;
	@%p46 bra 	$L__BB8_156;
	setp.lt.f64 	%p47, %fd127, %fd226;
	mov.f64 	%fd227, %fd226;
	mov.u64 	%rd343, %rd342;
	@%p47 bra 	$L__BB8_156;
	setp.lt.s64 	%p48, %rd342, %rd150;
	selp.f64 	%fd227, %fd226, %fd127, %p48;
	min.s64 	%rd343, %rd342, %rd150;
$L__BB8_156:
	add.s32 	%r47, %r28, 256;
	cvt.u64.u32 	%rd243, %r47;
	add.s64 	%rd244, %rd333, %rd243;
	add.s64 	%rd153, %rd244, %rd194;
	ld.global.f64 	%fd130, [%rd143+6144];
	setp.lt.f64 	%p49, %fd227, %fd130;
	mov.f64 	%fd228, %fd130;
	mov.u64 	%rd344, %rd153;
	@%p49 bra 	$L__BB8_159;
	setp.lt.f64 	%p50, %fd130, %fd227;
	mov.f64 	%fd228, %fd227;
	mov.u64 	%rd344, %rd343;
	@%p50 bra 	$L__BB8_159;
	setp.lt.s64 	%p51, %rd343, %rd153;
	selp.f64 	%fd228, %fd227, %fd130, %p51;
	min.s64 	%rd344, %rd343, %rd153;
$L__BB8_159:
	add.s32 	%r390, %r28, 1024;
	add.s32 	%r48, %r28, 512;
	setp.lt.s32 	%p52, %r48, %r19;
	@%p52 bra 	$L__BB8_147;
$L__BB8_160:
	// begin inline asm
	mov.u32 %r49, %laneid;
	// end inline asm
	mov.b64 	%rd245, %fd228;
	mov.b64 	{%r51, %r56}, %rd245;
	mov.b32 	%r67, 1;
	mov.b32 	%r68, 31;
	mov.b32 	%r69, -1;
	// begin inline asm
	shfl.sync.down.b32 %r50, %r51, %r67, %r68, %r69;
	// end inline asm
	// begin inline asm
	shfl.sync.down.b32 %r55, %r56, %r67, %r68, %r69;
	// end inline asm
	mov.b64 	%rd246, {%r50, %r55};
	mov.b64 	%fd134, %rd246;
	mov.b64 	{%r61, %r66}, %rd344;
	// begin inline asm
	shfl.sync.down.b32 %r60, %r61, %r67, %r68, %r69;
	// end inline asm
	// begin inline asm
	shfl.sync.down.b32 %r65, %r66, %r67, %r68, %r69;
	// end inline asm
	mov.b64 	%rd157, {%r60, %r65};
	setp.gt.s32 	%p53, %r49, 30;
	mov.f64 	%fd230, %fd228;
	mov.u64 	%rd346, %rd344;
	@%p53 bra 	$L__BB8_164;
	setp.lt.f64 	%p54, %fd228, %fd134;
	mov.f64 	%fd230, %fd134;
	mov.u64 	%rd346, %rd157;
	@%p54 bra 	$L__BB8_164;
	setp.gt.f64 	%p55, %fd228, %fd134;
	mov.f64 	%fd230, %fd228;
	mov.u64 	%rd346, %rd344;
	@%p55 bra 	$L__BB8_164;
	setp.lt.s64 	%p56, %rd344, %rd157;
	selp.f64 	%fd230, %fd228, %fd134, %p56;
	min.s64 	%rd346, %rd344, %rd157;
$L__BB8_164:
	mov.b64 	%rd247, %fd230;
	mov.b64 	{%r71, %r76}, %rd247;
	mov.b32 	%r87, 2;
	mov.b32 	%r88, 31;
	mov.b32 	%r89, -1;
	// begin inline asm
	shfl.sync.down.b32 %r70, %r71, %r87, %r88, %r89;
	// end inline asm
	// begin inline asm
	shfl.sync.down.b32 %r75, %r76, %r87, %r88, %r89;
	// end inline asm
	mov.b64 	%rd248, {%r70, %r75};
	mov.b64 	%fd137, %rd248;
	mov.b64 	{%r81, %r86}, %rd346;
	// begin inline asm
	shfl.sync.down.b32 %r80, %r81, %r87, %r88, %r89;
	// end inline asm
	// begin inline asm
	shfl.sync.down.b32 %r85, %r86, %r87, %r88, %r89;
	// end inline asm
	mov.b64 	%rd160, {%r80, %r85};
	setp.gt.s32 	%p57, %r49, 29;
	mov.f64 	%fd231, %fd230;
	mov.u64 	%rd347, %rd346;
	@%p57 bra 	$L__BB8_168;
	setp.lt.f64 	%p58, %fd230, %fd137;
	mov.f64 	%fd231, %fd137;
	mov.u64 	%rd347, %rd160;
	@%p58 bra 	$L__BB8_168;
	setp.gt.f64 	%p59, %fd230, %fd137;
	mov.f64 	%fd231, %fd230;
	mov.u64 	%rd347, %rd346;
	@%p59 bra 	$L__BB8_168;
	setp.lt.s64 	%p60, %rd346, %rd160;
	selp.f64 	%fd231, %fd230, %fd137, %p60;
	min.s64 	%rd347, %rd346, %rd160;
$L__BB8_168:
	mov.b64 	%rd249, %fd231;
	mov.b64 	{%r91, %r96}, %rd249;
	mov.b32 	%r107, 4;
	mov.b32 	%r108, 31;
	mov.b32 	%r109, -1;
	// begin inline asm
	shfl.sync.down.b32 %r90, %r91, %r107, %r108, %r109;
	// end inline asm
	// begin inline asm
	shfl.sync.down.b32 %r95, %r96, %r107, %r108, %r109;
	// end inline asm
	mov.b64 	%rd250, {%r90, %r95};
	mov.b64 	%fd140, %rd250;
	mov.b64 	{%r101, %r106}, %rd347;
	// begin inline asm
	shfl.sync.down.b32 %r100, %r101, %r107, %r108, %r109;
	// end inline asm
	// begin inline asm
	shfl.sync.down.b32 %r105, %r106, %r107, %r108, %r109;
	// end inline asm
	mov.b64 	%rd163, {%r100, %r105};
	setp.gt.s32 	%p61, %r49, 27;
	mov.f64 	%fd232, %fd231;
	mov.u64 	%rd348, %rd347;
	@%p61 bra 	$L__BB8_172;
	setp.lt.f64 	%p62, %fd231, %fd140;
	mov.f64 	%fd232, %fd140;
	mov.u64 	%rd348, %rd163;
	@%p62 bra 	$L__BB8_172;
	setp.gt.f64 	%p63, %fd231, %fd140;
	mov.f64 	%fd232, %fd231;
	mov.u64 	%rd348, %rd347;
	@%p63 bra 	$L__BB8_172;
	setp.lt.s64 	%p64, %rd347, %rd163;
	selp.f64 	%fd232, %fd231, %fd140, %p64;
	min.s64 	%rd348, %rd347, %rd163;
$L__BB8_172:
	mov.b64 	%rd251, %fd232;
	mov.b64 	{%r111, %r116}, %rd251;
	mov.b32 	%r127, 8;
	mov.b32 	%r128, 31;
	mov.b32 	%r129, -1;
	// begin inline asm
	shfl.sync.down.b32 %r110, %r111, %r127, %r128, %r129;
	// end inline asm
	// begin inline asm
	shfl.sync.down.b32 %r115, %r116, %r127, %r128, %r129;
	// end inline asm
	mov.b64 	%rd252, {%r110, %r115};
	mov.b64 	%fd143, %rd252;
	mov.b64 	{%r121, %r126}, %rd348;
	// begin inline asm
	shfl.sync.down.b32 %r120, %r121, %r127, %r128, %r129;
	// end inline asm
	// begin inline asm
	shfl.sync.down.b32 %r125, %r126, %r127, %r128, %r129;
	// end inline asm
	mov.b64 	%rd166, {%r120, %r125};
	setp.gt.s32 	%p65, %r49, 23;
	mov.f64 	%fd233, %fd232;
	mov.u64 	%rd349, %rd348;
	@%p65 bra 	$L__BB8_176;
	setp.lt.f64 	%p66, %fd232, %fd143;
	mov.f64 	%fd233, %fd143;
	mov.u64 	%rd349, %rd166;
	@%p66 bra 	$L__BB8_176;
	setp.gt.f64 	%p67, %fd232, %fd143;
	mov.f64 	%fd233, %fd232;
	mov.u64 	%rd349, %rd348;
	@%p67 bra 	$L__BB8_176;
	setp.lt.s64 	%p68, %rd348, %rd166;
	selp.f64 	%fd233, %fd232, %fd143, %p68;
	min.s64 	%rd349, %rd348, %rd166;
$L__BB8_176:
	mov.b64 	%rd253, %fd233;
	mov.b64 	{%r131, %r136}, %rd253;
	mov.b32 	%r147, 16;
	mov.b32 	%r148, 31;
	mov.b32 	%r149, -1;
	// begin inline asm
	shfl.sync.down.b32 %r130, %r131, %r147, %r148, %r149;
	// end inline asm
	// begin inline asm
	shfl.sync.down.b32 %r135, %r136, %r147, %r148, %r149;
	// end inline asm
	mov.b64 	%rd254, {%r130, %r135};
	mov.b64 	%fd146, %rd254;
	mov.b64 	{%r141, %r146}, %rd349;
	// begin inline asm
	shfl.sync.down.b32 %r140, %r141, %r147, %r148, %r149;
	// end inline asm
	// begin inline asm
	shfl.sync.down.b32 %r145, %r146, %r147, %r148, %r149;
	// end inline asm
	mov.b64 	%rd169, {%r140, %r145};
	setp.gt.s32 	%p69, %r49, 15;
	mov.f64 	%fd241, %fd233;
	mov.u64 	%rd357, %rd349;
	@%p69 bra 	$L__BB8_180;
	setp.lt.f64 	%p70, %fd233, %fd146;
	mov.f64 	%fd241, %fd146;
	mov.u64 	%rd357, %rd169;
	@%p70 bra 	$L__BB8_180;
	setp.gt.f64 	%p71, %fd233, %fd146;
	mov.f64 	%fd241, %fd233;
	mov.u64 	%rd357, %rd349;
	@%p71 bra 	$L__BB8_180;
	setp.lt.s64 	%p72, %rd349, %rd169;
	selp.f64 	%fd241, %fd233, %fd146, %p72;
	min.s64 	%rd357, %rd349, %rd169;
$L__BB8_180:
	setp.ne.s32 	%p73, %r49, 0;
	@%p73 bra 	$L__BB8_182;
	shr.u32 	%r150, %r18, 1;
	and.b32  	%r151, %r150, 496;
	mov.u32 	%r152, _ZN6thrust24THRUST_300001_SM_1000_NS8cuda_cub4core6detail5shmemE;
	add.s32 	%r153, %r152, %r151;
	st.shared.f64 	[%r153+8], %fd241;
	st.shared.u64 	[%r153+16], %rd357;
$L__BB8_182:
	bar.sync 	0;
	setp.ne.s32 	%p74, %r18, 0;
	@%p74 bra 	$L__BB8_204;
	ld.shared.f64 	%fd149, [_ZN6thrust24THRUST_300001_SM_1000_NS8cuda_cub4core6detail5shmemE+24];
	ld.shared.u64 	%rd172, [_ZN6thrust24THRUST_300001_SM_1000_NS8cuda_cub4core6detail5shmemE+32];
	setp.lt.f64 	%p75, %fd241, %fd149;
	mov.f64 	%fd235, %fd149;
	mov.u64 	%rd351, %rd172;
	@%p75 bra 	$L__BB8_186;
	setp.lt.f64 	%p76, %fd149, %fd241;
	mov.f64 	%fd235, %fd241;
	mov.u64 	%rd351, %rd357;
	@%p76 bra 	$L__BB8_186;
	setp.lt.s64 	%p77, %rd357, %rd172;
	selp.f64 	%fd235, %fd241, %fd149, %p77;
	min.s64 	%rd351, %rd357, %rd172;
$L__BB8_186:
	ld.shared.f64 	%fd152, [_ZN6thrust24THRUST_300001_SM_1000_NS8cuda_cub4core6detail5shmemE+40];
	ld.shared.u64 	%rd175, [_ZN6thrust24THRUST_300001_SM_1000_NS8cuda_cub4core6detail5shmemE+48];
	setp.lt.f64 	%p78, %fd235, %fd152;
	mov.f64 	%fd236, %fd152;
	mov.u64 	%rd352, %rd175;
	@%p78 bra 	$L__BB8_189;
	setp.lt.f64 	%p79, %fd152, %fd235;
	mov.f64 	%fd236, %fd235;
	mov.u64 	%rd352, %rd351;
	@%p79 bra 	$L__BB8_189;
	setp.lt.s64 	%p80, %rd351, %rd175;
	selp.f64 	%fd236, %fd235, %fd152, %p80;
	min.s64 	%rd352, %rd351, %rd175;
$L__BB8_189:
	ld.shared.f64 	%fd155, [_ZN6thrust24THRUST_300001_SM_1000_NS8cuda_cub4core6detail5shmemE+56];
	ld.shared.u64 	%rd178, [_ZN6thrust24THRUST_300001_SM_1000_NS8cuda_cub4core6detail5shmemE+64];
	setp.lt.f64 	%p81, %fd236, %fd155;
	mov.f64 	%fd237, %fd155;
	mov.u64 	%rd353, %rd178;
	@%p81 bra 	$L__BB8_192;
	setp.lt.f64 	%p82, %fd155, %fd236;
	mov.f64 	%fd237, %fd236;
	mov.u64 	%rd353, %rd352;
	@%p82 bra 	$L__BB8_192;
	setp.lt.s64 	%p83, %rd352, %rd178;
	selp.f64 	%fd237, %fd236, %fd155, %p83;
	min.s64 	%rd353, %rd352, %rd178;
$L__BB8_192:
	ld.shared.f64 	%fd158, [_ZN6thrust24THRUST_300001_SM_1000_NS8cuda_cub4core6detail5shmemE+72];
	ld.shared.u64 	%rd181, [_ZN6thrust24THRUST_300001_SM_1000_NS8cuda_cub4core6detail5shmemE+80];
	setp.lt.f64 	%p84, %fd237, %fd158;
	mov.f64 	%fd238, %fd158;
	mov.u64 	%rd354, %rd181;
	@%p84 bra 	$L__BB8_195;
	setp.lt.f64 	%p85, %fd158, %fd237;
	mov.f64 	%fd238, %fd237;
	mov.u64 	%rd354, %rd353;
	@%p85 bra 	$L__BB8_195;
	setp.lt.s64 	%p86, %rd353, %rd181;
	selp.f64 	%fd238, %fd237, %fd158, %p86;
	min.s64 	%rd354, %rd353, %rd181;
$L__BB8_195:
	ld.shared.f64 	%fd161, [_ZN6thrust24THRUST_300001_SM_1000_NS8cuda_cub4core6detail5shmemE+88];
	ld.shared.u64 	%rd184, [_ZN6thrust24THRUST_300001_SM_1000_NS8cuda_cub4core6detail5shmemE+96];
	setp.lt.f64 	%p87, %fd238, %fd161;
	mov.f64 	%fd239, %fd161;
	mov.u64 	%rd355, %rd184;
	@%p87 bra 	$L__BB8_198;
	setp.lt.f64 	%p88, %fd161, %fd238;
	mov.f64 	%fd239, %fd238;
	mov.u64 	%rd355, %rd354;
	@%p88 bra 	$L__BB8_198;
	setp.lt.s64 	%p89, %rd354, %rd184;
	selp.f64 	%fd239, %fd238, %fd161, %p89;
	min.s64 	%rd355, %rd354, %rd184;
$L__BB8_198:
	ld.shared.f64 	%fd164, [_ZN6thrust24THRUST_300001_SM_1000_NS8cuda_cub4core6detail5shmemE+104];
	ld.shared.u64 	%rd187, [_ZN6thrust24THRUST_300001_SM_1000_NS8cuda_cub4core6detail5shmemE+112];
	setp.lt.f64 	%p90, %fd239, %fd164;
	mov.f64 	%fd240, %fd164;
	mov.u64 	%rd356, %rd187;
	@%p90 bra 	$L__BB8_201;
	setp.lt.f64 	%p91, %fd164, %fd239;
	mov.f64 	%fd240, %fd239;
	mov.u64 	%rd356, %rd355;
	@%p91 bra 	$L__BB8_201;
	setp.lt.s64 	%p92, %rd355, %rd187;
	selp.f64 	%fd240, %fd239, %fd164, %p92;
	min.s64 	%rd356, %rd355, %rd187;
$L__BB8_201:
	ld.shared.f64 	%fd167, [_ZN6thrust24THRUST_300001_SM_1000_NS8cuda_cub4core6detail5shmemE+120];
	ld.shared.u64 	%rd190, [_ZN6thrust24THRUST_300001_SM_1000_NS8cuda_cub4core6detail5shmemE+128];
	setp.lt.f64 	%p93, %fd240, %fd167;
	mov.u64 	%rd357, %rd190;
	mov.f64 	%fd241, %fd167;
	@%p93 bra 	$L__BB8_204;
	setp.lt.f64 	%p94, %fd167, %fd240;
	mov.u64 	%rd357, %rd356;
	mov.f64 	%fd241, %fd240;
	@%p94 bra 	$L__BB8_204;
	setp.lt.s64 	%p95, %rd356, %rd190;
	selp.f64 	%fd241, %fd240, %fd167, %p95;
	min.s64 	%rd357, %rd356, %rd190;
$L__BB8_204:
	mov.u32 	%r381, %tid.x;
	setp.ne.s32 	%p212, %r381, 0;
	@%p212 bra 	$L__BB8_206;
	ld.param.u64 	%rd288, [_ZN6thrust24THRUST_300001_SM_1000_NS8cuda_cub4core6detail13_kernel_agentINS1_8__reduce11ReduceAgentINS0_12zip_iteratorIN4cuda3std3__45tupleIJNS0_10device_ptrIdEENS0_17counting_iteratorIlNS0_11use_defaultESF_SF_EEEEEEEPNSB_IJdlEEESJ_lNS1_9__extrema9arg_max_fIdlNSA_4lessIdEEEEEEJSI_SK_lSP_EEEvDpT0__param_1];
	cvta.to.global.u64 	%rd287, %rd288;
	st.global.f64 	[%rd287], %fd241;
	st.global.u64 	[%rd287+8], %rd357;
$L__BB8_206:
	ret;

}
	// .globl	_ZN6thrust24THRUST_300001_SM_1000_NS8cuda_cub4core6detail13_kernel_agentINS1_8__reduce11ReduceAgentINS0_12zip_iteratorIN4cuda3std3__45tupleIJNS0_10device_ptrIdEENS0_17counting_iteratorIlNS0_11use_defaultESF_SF_EEEEEEEPNSB_IJdlEEESJ_lNS1_9__extrema9arg_max_fIdlNSA_4lessIdEEEEEEJSI_SK_lN3cub18CUB_300001_SM_100013GridEvenShareIlEENSS_9GridQueueIyEESP_EEEvDpT0_
.visible .entry _ZN6thrust24THRUST_300001_SM_1000_NS8cuda_cub4core6detail13_kernel_agentINS1_8__reduce11ReduceAgentINS0_12zip_iteratorIN4cuda3std3__45tupleIJNS0_10device_ptrIdEENS0_17counting_iteratorIlNS0_11use_defaultESF_SF_EEEEEEEPNSB_IJdlEEESJ_lNS1_9__extrema9arg_max_fIdlNSA_4lessIdEEEEEEJSI_SK_lN3cub18CUB_300001_SM_100013GridEvenShareIlEENSS_9GridQueueIyEESP_EEEvDpT0_(
	.param .align 8 .b8 _ZN6thrust24THRUST_300001_SM_1000_NS8cuda_cub4core6detail13_kernel_agentINS1_8__reduce11ReduceAgentINS0_12zip_iteratorIN4cuda3std3__45tupleIJNS0_10device_ptrIdEENS0_17counting_iteratorIlNS0_11use_defaultESF_SF_EEEEEEEPNSB_IJdlEEESJ_lNS1_9__extrema9arg_max_fIdlNSA_4lessIdEEEEEEJSI_SK_lN3cub18CUB_300001_SM_100013GridEvenShareIlEENSS_9GridQueueIyEESP_EEEvDpT0__param_0[16],
	.param .u64 .ptr .align 1 _ZN6thrust24THRUST_300001_SM_1000_NS8cuda_cub4core6detail13_kernel_agentINS1_8__reduce11ReduceAgentINS0_12zip_iteratorIN4cuda3std3__45tupleIJNS0_10device_ptrIdEENS0_17counting_iteratorIlNS0_11use_defaultESF_SF_EEEEEEEPNSB_IJdlEEESJ_lNS1_9__extrema9arg_max_fIdlNSA_4lessIdEEEEEEJSI_SK_lN3cub18CUB_300001_SM_100013GridEvenShareIlEENSS_9GridQueueIyEESP_EEEvDpT0__param_1,
	.param .u64 _ZN6thrust24THRUST_300001_SM_1000_NS8cuda_cub4core6detail13_kernel_agentINS1_8__reduce11ReduceAgentINS0_12zip_iteratorIN4cuda3std3__45tupleIJNS0_10device_ptrIdEENS0_17counting_iteratorIlNS0_11use_defaultESF_SF_EEEEEEEPNSB_IJdlEEESJ_lNS1_9__extrema9arg_max_fIdlNSA_4lessIdEEEEEEJSI_SK_lN3cub18CUB_300001_SM_100013GridEvenShareIlEENSS_9GridQueueIyEESP_EEEvDpT0__param_2,
	.param .align 8 .b8 _ZN6thrust24THRUST_300001_SM_1000_NS8cuda_cub4core6detail13_kernel_agentINS1_8__reduce11ReduceAgentINS0_12zip_iteratorIN4cuda3std3__45tupleIJNS0_10device_ptrIdEENS0_17counting_iteratorIlNS0_11use_defaultESF_SF_EEEEEEEPNSB_IJdlEEESJ_lNS1_9__extrema9arg_max_fIdlNSA_4lessIdEEEEEEJSI_SK_lN3cub18CUB_300001_SM_100013GridEvenShareIlEENSS_9GridQueueIyEESP_EEEvDpT0__param_3[72],
	.param .align 8 .b8 _ZN6thrust24THRUST_300001_SM_1000_NS8cuda_cub4core6detail13_kernel_agentINS1_8__reduce11ReduceAgentINS0_12zip_iteratorIN4cuda3std3__45tupleIJNS0_10device_ptrIdEENS0_17counting_iteratorIlNS0_11use_defaultESF_SF_EEEEEEEPNSB_IJdlEEESJ_lNS1_9__extrema9arg_max_fIdlNSA_4lessIdEEEEEEJSI_SK_lN3cub18CUB_300001_SM_100013GridEvenShareIlEENSS_9GridQueueIyEESP_EEEvDpT0__param_4[8],
	.param .align 1 .b8 _ZN6thrust24THRUST_300001_SM_1000_NS8cuda_cub4core6detail13_kernel_agentINS1_8__reduce11ReduceAgentINS0_12zip_iteratorIN4cuda3std3__45tupleIJNS0_10device_ptrIdEENS0_17counting_iteratorIlNS0_11use_defaultESF_SF_EEEEEEEPNSB_IJdlEEESJ_lNS1_9__extrema9arg_max_fIdlNSA_4lessIdEEEEEEJSI_SK_lN3cub18CUB_300001_SM_100013GridEvenShareIlEENSS_9GridQueueIyEESP_EEEvDpT0__param_5[1]
)
.maxntid 256
{
	.reg .pred 	%p<215>;
	.reg .b32 	%r<399>;
	.reg .b64 	%rd<350>;
	.reg .b64 	%fd<242>;

	ld.param.u64 	%rd3, [_ZN6thrust24THRUST_300001_SM_1000_NS8cuda_cub4core6detail13_kernel_agentINS1_8__reduce11ReduceAgentINS0_12zip_iteratorIN4cuda3std3__45tupleIJNS0_10device_ptrIdEENS0_17counting_iteratorIlNS0_11use_defaultESF_SF_EEEEEEEPNSB_IJdlEEESJ_lNS1_9__extrema9arg_max_fIdlNSA_4lessIdEEEEEEJSI_SK_lN3cub18CUB_300001_SM_100013GridEvenShareIlEENSS_9GridQueueIyEESP_EEEvDpT0__param_0+8];
	ld.param.u64 	%rd196, [_ZN6thrust24THRUST_300001_SM_1000_NS8cuda_cub4core6detail13_kernel_agentINS1_8__reduce11ReduceAgentINS0_12zip_iteratorIN4cuda3std3__45tupleIJNS0_10device_ptrIdEENS0_17counting_iteratorIlNS0_11use_defaultESF_SF_EEEEEEEPNSB_IJdlEEESJ_lNS1_9__extrema9arg_max_fIdlNSA_4lessIdEEEEEEJSI_SK_lN3cub18CUB_300001_SM_100013GridEvenShareIlEENSS_9GridQueueIyEESP_EEEvDpT0__param_0];
	ld.param.u64 	%rd197, [_ZN6thrust24THRUST_300001_SM_1000_NS8cuda_cub4core6detail13_kernel_agentINS1_8__reduce11ReduceAgentINS0_12zip_iteratorIN4cuda3std3__45tupleIJNS0_10device_ptrIdEENS0_17counting_iteratorIlNS0_11use_defaultESF_SF_EEEEEEEPNSB_IJdlEEESJ_lNS1_9__extrema9arg_max_fIdlNSA_4lessIdEEEEEEJSI_SK_lN3cub18CUB_300001_SM_100013GridEvenShareIlEENSS_9GridQueueIyEESP_EEEvDpT0__param_4];
	ld.param.u64 	%rd195, [_ZN6thrust24THRUST_300001_SM_1000_NS8cuda_cub4core6detail13_kernel_agentINS1_8__reduce11ReduceAgentINS0_12zip_iteratorIN4cuda3std3__45tupleIJNS0_10device_ptrIdEENS0_17counting_iteratorIlNS0_11use_defaultESF_SF_EEEEEEEPNSB_IJdlEEESJ_lNS1_9__extrema9arg_max_fIdlNSA_4lessIdEEEEEEJSI_SK_lN3cub18CUB_300001_SM_100013GridEvenShareIlEENSS_9GridQueueIyEESP_EEEvDpT0__param_2];
	cvta.to.global.u64 	%rd1, %rd197;
	cvta.to.global.u64 	%rd2, %rd196;
	mov.u32 	%r1, %ctaid.x;
	mul.lo.s32 	%r33, %r1, 1280;
	cvt.u64.u32 	%rd4, %r33;
	mov.u32 	%r34, %nctaid.x;
	mul.lo.s32 	%r35, %r34, 1280;
	cvt.u64.u32 	%rd5, %r35;
	add.s64 	%rd198, %rd4, 1280;
	setp.le.s64 	%p1, %rd198, %rd195;
	@%p1 bra 	$L__BB9_121;
	cvt.u32.u64 	%r159, %rd4;
	cvt.u32.u64 	%r2, %rd195;
	sub.s32 	%r3, %r2, %r159;
	mov.u32 	%r4, %tid.x;
	setp.ge.s32 	%p98, %r4, %r3;
	mov.f64 	%fd188, 0d0000000000000000;
	mov.b64 	%rd292, 0;
	mov.u32 	%r393, %r4;
	@%p98 bra 	$L__BB9_3;
	cvt.u64.u32 	%rd240, %r4;
	add.s64 	%rd241, %rd4, %rd240;
	shl.b64 	%rd242, %rd241, 3;
	add.s64 	%rd243, %rd2, %rd242;
	add.s64 	%rd292, %rd3, %rd241;
	ld.global.f64 	%fd188, [%rd243];
	add.s32 	%r393, %r4, 256;
$L__BB9_3:
	setp.ge.s32 	%p99, %r393, %r3;
	@%p99 bra 	$L__BB9_25;
	not.b32 	%r161, %r393;
	add.s32 	%r162, %r161, %r2;
	sub.s32 	%r7, %r162, %r159;
	and.b32  	%r163, %r7, 768;
	setp.eq.s32 	%p100, %r163, 768;
	@%p100 bra 	$L__BB9_10;
	cvt.u64.u32 	%rd245, %r393;
	add.s64 	%rd246, %rd245, %rd4;
	add.s64 	%rd283, %rd246, %rd3;
	shl.b64 	%rd247, %rd246, 3;
	add.s64 	%rd282, %rd2, %rd247;
	shr.u32 	%r164, %r7, 8;
	add.s32 	%r165, %r164, 1;
	and.b32  	%r166, %r165, 3;
	neg.s32 	%r391, %r166;
$L__BB9_6:
	.pragma "nounroll";
	mov.u64 	%rd12, %rd292;
	mov.f64 	%fd3, %fd188;
	ld.global.f64 	%fd4, [%rd282];
	setp.lt.f64 	%p101, %fd3, %fd4;
	mov.u64 	%rd292, %rd283;
	mov.f64 	%fd188, %fd4;
	@%p101 bra 	$L__BB9_9;
	setp.lt.f64 	%p102, %fd4, %fd3;
	mov.u64 	%rd292, %rd12;
	mov.f64 	%fd188, %fd3;
	@%p102 bra 	$L__BB9_9;
	setp.lt.s64 	%p103, %rd12, %rd283;
	min.s64 	%rd292, %rd12, %rd283;
	selp.f64 	%fd188, %fd3, %fd4, %p103;
$L__BB9_9:
	add.s32 	%r393, %r393, 256;
	add.s64 	%rd283, %rd283, 256;
	add.s64 	%rd282, %rd282, 2048;
	add.s32 	%r391, %r391, 1;
	setp.ne.s32 	%p104, %r391, 0;
	@%p104 bra 	$L__BB9_6;
$L__BB9_10:
	setp.lt.u32 	%p105, %r7, 768;
	@%p105 bra 	$L__BB9_25;
	add.s32 	%r394, %r393, 512;
$L__BB9_12:
	mov.u32 	%r15, %r394;
	add.s32 	%r167, %r15, -512;
	cvt.s64.s32 	%rd248, %r167;
	add.s64 	%rd249, %rd248, %rd4;
	shl.b64 	%rd250, %rd249, 3;
	add.s64 	%rd20, %rd2, %rd250;
	add.s64 	%rd21, %rd249, %rd3;
	ld.global.f64 	%fd10, [%rd20];
	setp.lt.f64 	%p106, %fd188, %fd10;
	mov.u64 	%rd289, %rd21;
	mov.f64 	%fd185, %fd10;
	@%p106 bra 	$L__BB9_15;
	setp.lt.f64 	%p107, %fd10, %fd188;
	mov.u64 	%rd289, %rd292;
	mov.f64 	%fd185, %fd188;
	@%p107 bra 	$L__BB9_15;
	setp.lt.s64 	%p108, %rd292, %rd21;
	min.s64 	%rd289, %rd292, %rd21;
	selp.f64 	%fd185, %fd188, %fd10, %p108;
$L__BB9_15:
	add.s32 	%r168, %r15, -256;
	cvt.s64.s32 	%rd251, %r168;
	add.s64 	%rd252, %rd251, %rd4;
	add.s64 	%rd24, %rd252, %rd3;
	ld.global.f64 	%fd13, [%rd20+2048];
	setp.lt.f64 	%p109, %fd185, %fd13;
	mov.u64 	%rd290, %rd24;
	mov.f64 	%fd186, %fd13;
	@%p109 bra 	$L__BB9_18;
	setp.lt.f64 	%p110, %fd13, %fd185;
	mov.u64 	%rd290, %rd289;
	mov.f64 	%fd186, %fd185;
	@%p110 bra 	$L__BB9_18;
	setp.lt.s64 	%p111, %rd289, %rd24;
	min.s64 	%rd290, %rd289, %rd24;
	selp.f64 	%fd186, %fd185, %fd13, %p111;
$L__BB9_18:
	cvt.s64.s32 	%rd253, %r15;
	add.s64 	%rd254, %rd253, %rd4;
	add.s64 	%rd27, %rd254, %rd3;
	ld.global.f64 	%fd16, [%rd20+4096];
	setp.lt.f64 	%p112, %fd186, %fd16;
	mov.u64 	%rd291, %rd27;
	mov.f64 	%fd187, %fd16;
	@%p112 bra 	$L__BB9_21;
	setp.lt.f64 	%p113, %fd16, %fd186;
	mov.u64 	%rd291, %rd290;
	mov.f64 	%fd187, %fd186;
	@%p113 bra 	$L__BB9_21;
	setp.lt.s64 	%p114, %rd290, %rd27;
	min.s64 	%rd291, %rd290, %rd27;
	selp.f64 	%fd187, %fd186, %fd16, %p114;
$L__BB9_21:
	add.s32 	%r169, %r15, 256;
	cvt.s64.s32 	%rd255, %r169;
	add.s64 	%rd256, %rd255, %rd4;
	add.s64 	%rd30, %rd256, %rd3;
	ld.global.f64 	%fd19, [%rd20+6144];
	setp.lt.f64 	%p115, %fd187, %fd19;
	mov.u64 	%rd292, %rd30;
	mov.f64 	%fd188, %fd19;
	@%p115 bra 	$L__BB9_24;
	setp.lt.f64 	%p116, %fd19, %fd187;
	mov.u64 	%rd292, %rd291;
	mov.f64 	%fd188, %fd187;
	@%p116 bra 	$L__BB9_24;
	setp.lt.s64 	%p117, %rd291, %rd30;
	min.s64 	%rd292, %rd291, %rd30;
	selp.f64 	%fd188, %fd187, %fd19, %p117;
$L__BB9_24:
	add.s32 	%r394, %r15, 1024;
	add.s32 	%r170, %r15, 512;
	setp.lt.s32 	%p118, %r170, %r3;
	@%p118 bra 	$L__BB9_12;
$L__BB9_25:
	setp.lt.s32 	%p119, %r3, 256;
	@%p119 bra 	$L__BB9_70;
	// begin inline asm
	mov.u32 %r284, %laneid;
	// end inline asm
	mov.b64 	%rd267, %fd188;
	mov.b64 	{%r286, %r291}, %rd267;
	mov.b32 	%r302, 1;
	mov.b32 	%r303, 31;
	mov.b32 	%r304, -1;
	// begin inline asm
	shfl.sync.down.b32 %r285, %r286, %r302, %r303, %r304;
	// end inline asm
	// begin inline asm
	shfl.sync.down.b32 %r290, %r291, %r302, %r303, %r304;
	// end inline asm
	mov.b64 	%rd268, {%r285, %r290};
	mov.b64 	%fd23, %rd268;
	mov.b64 	{%r296, %r301}, %rd292;
	// begin inline asm
	shfl.sync.down.b32 %r295, %r296, %r302, %r303, %r304;
	// end inline asm
	// begin inline asm
	shfl.sync.down.b32 %r300, %r301, %r302, %r303, %r304;
	// end inline asm
	mov.b64 	%rd34, {%r295, %r300};
	setp.gt.s32 	%p171, %r284, 30;
	mov.u64 	%rd294, %rd292;
	mov.f64 	%fd190, %fd188;
	@%p171 bra 	$L__BB9_30;
	setp.lt.f64 	%p172, %fd188, %fd23;
	mov.u64 	%rd294, %rd34;
	mov.f64 	%fd190, %fd23;
	@%p172 bra 	$L__BB9_30;
	setp.gt.f64 	%p173, %fd188, %fd23;
	mov.u64 	%rd294, %rd292;
	mov.f64 	%fd190, %fd188;
	@%p173 bra 	$L__BB9_30;
	setp.lt.s64 	%p174, %rd292, %rd34;
	min.s64 	%rd294, %rd292, %rd34;
	selp.f64 	%fd190, %fd188, %fd23, %p174;
$L__BB9_30:
	mov.b64 	%rd269, %fd190;
	mov.b64 	{%r306, %r311}, %rd269;
	mov.b32 	%r322, 2;
	mov.b32 	%r323, 31;
	mov.b32 	%r324, -1;
	// begin inline asm
	shfl.sync.down.b32 %r305, %r306, %r322, %r323, %r324;
	// end inline asm
	// begin inline asm
	shfl.sync.down.b32 %r310, %r311, %r322, %r323, %r324;
	// end inline asm
	mov.b64 	%rd270, {%r305, %r310};
	mov.b64 	%fd26, %rd270;
	mov.b64 	{%r316, %r321}, %rd294;
	// begin inline asm
	shfl.sync.down.b32 %r315, %r316, %r322, %r323, %r324;
	// end inline asm
	// begin inline asm
	shfl.sync.down.b32 %r320, %r321, %r322, %r323, %r324;
	// end inline asm
	mov.b64 	%rd37, {%r315, %r320};
	setp.gt.s32 	%p175, %r284, 29;
	mov.u64 	%rd295, %rd294;
	mov.f64 	%fd191, %fd190;
	@%p175 bra 	$L__BB9_34;
	setp.lt.f64 	%p176, %fd190, %fd26;
	mov.u64 	%rd295, %rd37;
	mov.f64 	%fd191, %fd26;
	@%p176 bra 	$L__BB9_34;
	setp.gt.f64 	%p177, %fd190, %fd26;
	mov.u64 	%rd295, %rd294;
	mov.f64 	%fd191, %fd190;
	@%p177 bra 	$L__BB9_34;
	setp.lt.s64 	%p178, %rd294, %rd37;
	min.s64 	%rd295, %rd294, %rd37;
	selp.f64 	%fd191, %fd190, %fd26, %p178;
$L__BB9_34:
	mov.b64 	%rd271, %fd191;
	mov.b64 	{%r326, %r331}, %rd271;
	mov.b32 	%r342, 4;
	mov.b32 	%r343, 31;
	mov.b32 	%r344, -1;
	// begin inline asm
	shfl.sync.down.b32 %r325, %r326, %r342, %r343, %r344;
	// end inline asm
	// begin inline asm
	shfl.sync.down.b32 %r330, %r331, %r342, %r343, %r344;
	// end inline asm
	mov.b64 	%rd272, {%r325, %r330};
	mov.b64 	%fd29, %rd272;
	mov.b64 	{%r336, %r341}, %rd295;
	// begin inline asm
	shfl.sync.down.b32 %r335, %r336, %r342, %r343, %r344;
	// end inline asm
	// begin inline asm
	shfl.sync.down.b32 %r340, %r341, %r342, %r343, %r344;
	// end inline asm
	mov.b64 	%rd40, {%r335, %r340};
	setp.gt.s32 	%p179, %r284, 27;
	mov.u64 	%rd296, %rd295;
	mov.f64 	%fd192, %fd191;
	@%p179 bra 	$L__BB9_38;
	setp.lt.f64 	%p180, %fd191, %fd29;
	mov.u64 	%rd296, %rd40;
	mov.f64 	%fd192, %fd29;
	@%p180 bra 	$L__BB9_38;
	setp.gt.f64 	%p181, %fd191, %fd29;
	mov.u64 	%rd296, %rd295;
	mov.f64 	%fd192, %fd191;
	@%p181 bra 	$L__BB9_38;
	setp.lt.s64 	%p182, %rd295, %rd40;
	min.s64 	%rd296, %rd295, %rd40;
	selp.f64 	%fd192, %fd191, %fd29, %p182;
$L__BB9_38:
	mov.b64 	%rd273, %fd192;
	mov.b64 	{%r346, %r351}, %rd273;
	mov.b32 	%r362, 8;
	mov.b32 	%r363, 31;
	mov.b32 	%r364, -1;
	// begin inline asm
	shfl.sync.down.b32 %r345, %r346, %r362, %r363, %r364;
	// end inline asm
	// begin inline asm
	shfl.sync.down.b32 %r350, %r351, %r362, %r363, %r364;
	// end inline asm
	mov.b64 	%rd274, {%r345, %r350};
	mov.b64 	%fd32, %rd274;
	mov.b64 	{%r356, %r361}, %rd296;
	// begin inline asm
	shfl.sync.down.b32 %r355, %r356, %r362, %r363, %r364;
	// end inline asm
	// begin inline asm
	shfl.sync.down.b32 %r360, %r361, %r362, %r363, %r364;
	// end inline asm
	mov.b64 	%rd43, {%r355, %r360};
	setp.gt.s32 	%p183, %r284, 23;
	mov.u64 	%rd297, %rd296;
	mov.f64 	%fd193, %fd192;
	@%p183 bra 	$L__BB9_42;
	setp.lt.f64 	%p184, %fd192, %fd32;
	mov.u64 	%rd297, %rd43;
	mov.f64 	%fd193, %fd32;
	@%p184 bra 	$L__BB9_42;
	setp.gt.f64 	%p185, %fd192, %fd32;
	mov.u64 	%rd297, %rd296;
	mov.f64 	%fd193, %fd192;
	@%p185 bra 	$L__BB9_42;
	setp.lt.s64 	%p186, %rd296, %rd43;
	min.s64 	%rd297, %rd296, %rd43;
	selp.f64 	%fd193, %fd192, %fd32, %p186;
$L__BB9_42:
	mov.b64 	%rd275, %fd193;
	mov.b64 	{%r366, %r371}, %rd275;
	mov.b32 	%r382, 16;
	mov.b32 	%r383, 31;
	mov.b32 	%r384, -1;
	// begin inline asm
	shfl.sync.down.b32 %r365, %r366, %r382, %r383, %r384;
	// end inline asm
	// begin inline asm
	shfl.sync.down.b32 %r370, %r371, %r382, %r383, %r384;
	// end inline asm
	mov.b64 	%rd276, {%r365, %r370};
	mov.b64 	%fd35, %rd276;
	mov.b64 	{%r376, %r381}, %rd297;
	// begin inline asm
	shfl.sync.down.b32 %r375, %r376, %r382, %r383, %r384;
	// end inline asm
	// begin inline asm
	shfl.sync.down.b32 %r380, %r381, %r382, %r383, %r384;
	// end inline asm
	mov.b64 	%rd46, {%r375, %r380};
	setp.gt.s32 	%p187, %r284, 15;
	mov.u64 	%rd349, %rd297;
	mov.f64 	%fd241, %fd193;
	@%p187 bra 	$L__BB9_46;
	setp.lt.f64 	%p188, %fd193, %fd35;
	mov.u64 	%rd349, %rd46;
	mov.f64 	%fd241, %fd35;
	@%p188 bra 	$L__BB9_46;
	setp.gt.f64 	%p189, %fd193, %fd35;
	mov.u64 	%rd349, %rd297;
	mov.f64 	%fd241, %fd193;
	@%p189 bra 	$L__BB9_46;
	setp.lt.s64 	%p190, %rd297, %rd46;
	min.s64 	%rd349, %rd297, %rd46;
	selp.f64 	%fd241, %fd193, %fd35, %p190;
$L__BB9_46:
	setp.ne.s32 	%p191, %r284, 0;
	@%p191 bra 	$L__BB9_48;
	shr.u32 	%r385, %r4, 1;
	and.b32  	%r386, %r385, 496;
	mov.u32 	%r387, _ZN6thrust24THRUST_300001_SM_1000_NS8cuda_cub4core6detail5shmemE;
	add.s32 	%r388, %r387, %r386;
	st.shared.f64 	[%r388+8], %fd241;
	st.shared.u64 	[%r388+16], %rd349;
$L__BB9_48:
	bar.sync 	0;
	setp.ne.s32 	%p192, %r4, 0;
	@%p192 bra 	$L__BB9_208;
	ld.shared.f64 	%fd38, [_ZN6thrust24THRUST_300001_SM_1000_NS8cuda_cub4core6detail5shmemE+24];
	ld.shared.u64 	%rd49, [_ZN6thrust24THRUST_300001_SM_1000_NS8cuda_cub4core6detail5shmemE+32];
	setp.lt.f64 	%p193, %fd241, %fd38;
	mov.u64 	%rd299, %rd49;
	mov.f64 	%fd195, %fd38;
	@%p193 bra 	$L__BB9_52;
	setp.lt.f64 	%p194, %fd38, %fd241;
	mov.u64 	%rd299, %rd349;
	mov.f64 	%fd195, %fd241;
	@%p194 bra 	$L__BB9_52;
	setp.lt.s64 	%p195, %rd349, %rd49;
	min.s64 	%rd299, %rd349, %rd49;
	selp.f64 	%fd195, %fd241, %fd38, %p195;
$L__BB9_52:
	ld.shared.f64 	%fd41, [_ZN6thrust24THRUST_300001_SM_1000_NS8cuda_cub4core6detail5shmemE+40];
	ld.shared.u64 	%rd52, [_ZN6thrust24THRUST_300001_SM_1000_NS8cuda_cub4core6detail5shmemE+48];
	setp.lt.f64 	%p196, %fd195, %fd41;
	mov.u64 	%rd300, %rd52;
	mov.f64 	%fd196, %fd41;
	@%p196 bra 	$L__BB9_55;
	setp.lt.f64 	%p197, %fd41, %fd195;
	mov.u64 	%rd300, %rd299;
	mov.f64 	%fd196, %fd195;
	@%p197 bra 	$L__BB9_55;
	setp.lt.s64 	%p198, %rd299, %rd52;
	min.s64 	%rd300, %rd299, %rd52;
	selp.f64 	%fd196, %fd195, %fd41, %p198;
$L__BB9_55:
	ld.shared.f64 	%fd44, [_ZN6thrust24THRUST_300001_SM_1000_NS8cuda_cub4core6detail5shmemE+56];
	ld.shared.u64 	%rd55, [_ZN6thrust24THRUST_300001_SM_1000_NS8cuda_cub4core6detail5shmemE+64];
	setp.lt.f64 	%p199, %fd196, %fd44;
	mov.u64 	%rd301, %rd55;
	mov.f64 	%fd197, %fd44;
	@%p199 bra 	$L__BB9_58;
	setp.lt.f64 	%p200, %fd44, %fd196;
	mov.u64 	%rd301, %rd300;
	mov.f64 	%fd197, %fd196;
	@%p200 bra 	$L__BB9_58;
	setp.lt.s64 	%p201, %rd300, %rd55;
	min.s64 	%rd301, %rd300, %rd55;
	selp.f64 	%fd197, %fd196, %fd44, %p201;
$L__BB9_58:
	ld.shared.f64 	%fd47, [_ZN6thrust24THRUST_300001_SM_1000_NS8cuda_cub4core6detail5shmemE+72];
	ld.shared.u64 	%rd58, [_ZN6thrust24THRUST_300001_SM_1000_NS8cuda_cub4core6detail5shmemE+80];
	setp.lt.f64 	%p202, %fd197, %fd47;
	mov.u64 	%rd302, %rd58;
	mov.f64 	%fd198, %fd47;
	@%p202 bra 	$L__BB9_61;
	setp.lt.f64 	%p203, %fd47, %fd197;
	mov.u64 	%rd302, %rd301;
	mov.f64 	%fd198, %fd197;
	@%p203 bra 	$L__BB9_61;
	setp.lt.s64 	%p204, %rd301, %rd58;
	min.s64 	%rd302, %rd301, %rd58;
	selp.f64 	%fd198, %fd197, %fd47, %p204;
$L__BB9_61:
	ld.shared.f64 	%fd50, [_ZN6thrust24THRUST_300001_SM_1000_NS8cuda_cub4core6detail5shmemE+88];
	ld.shared.u64 	%rd61, [_ZN6thrust24THRUST_300001_SM_1000_NS8cuda_cub4core6detail5shmemE+96];
	setp.lt.f64 	%p205, %fd198, %fd50;
	mov.u64 	%rd303, %rd61;
	mov.f64 	%fd199, %fd50;
	@%p205 bra 	$L__BB9_64;
	setp.lt.f64 	%p206, %fd50, %fd198;
	mov.u64 	%rd303, %rd302;
	mov.f64 	%fd199, %fd198;
	@%p206 bra 	$L__BB9_64;
	setp.lt.s64 	%p207, %rd302, %rd61;
	min.s64 	%rd303, %rd302, %rd61;
	selp.f64 	%fd199, %fd198, %fd50, %p207;
$L__BB9_64:
	ld.shared.f64 	%fd53, [_ZN6thrust24THRUST_300001_SM_1000_NS8cuda_cub4core6detail5shmemE+104];
	ld.shared.u64 	%rd64, [_ZN6thrust24THRUST_300001_SM_1000_NS8cuda_cub4core6detail5shmemE+112];
	setp.lt.f64 	%p208, %fd199, %fd53;
	mov.u64 	%rd304, %rd64;
	mov.f64 	%fd200, %fd53;
	@%p208 bra 	$L__BB9_67;
	setp.lt.f64 	%p209, %fd53, %fd199;
	mov.u64 	%rd304, %rd303;
	mov.f64 	%fd200, %fd199;
	@%p209 bra 	$L__BB9_67;
	setp.lt.s64 	%p210, %rd303, %rd64;
	min.s64 	%rd304, %rd303, %rd64;
	selp.f64 	%fd200, %fd199, %fd53, %p210;
$L__BB9_67:
	ld.shared.f64 	%fd56, [_ZN6thrust24THRUST_300001_SM_1000_NS8cuda_cub4core6detail5shmemE+120];
	ld.shared.u64 	%rd67, [_ZN6thrust24THRUST_300001_SM_1000_NS8cuda_cub4core6detail5shmemE+128];
	setp.lt.f64 	%p211, %fd200, %fd56;
	mov.u64 	%rd349, %rd67;
	mov.f64 	%fd241, %fd56;
	@%p211 bra 	$L__BB9_208;
	setp.lt.f64 	%p212, %fd56, %fd200;
	mov.u64 	%rd349, %rd304;
	mov.f64 	%fd241, %fd200;
	@%p212 bra 	$L__BB9_208;
	setp.lt.s64 	%p213, %rd304, %rd67;
	min.s64 	%rd349, %rd304, %rd67;
	selp.f64 	%fd241, %fd200, %fd56, %p213;
	bra.uni 	$L__BB9_208;
$L__BB9_70:
	// begin inline asm
	mov.u32 %r171, %laneid;
	// end inline asm
	and.b32  	%r192, %r4, 992;
	add.s32 	%r193, %r192, 32;
	setp.gt.s32 	%p120, %r193, %r3;
	not.b32 	%r194, %r192;
	add.s32 	%r195, %r3, %r194;
	selp.b32 	%r190, %r195, 31, %p120;
	mov.b64 	%rd257, %fd188;
	mov.b64 	{%r173, %r178}, %rd257;
	mov.b32 	%r189, 1;
	mov.b32 	%r191, -1;
	// begin inline asm
	shfl.sync.down.b32 %r172, %r173, %r189, %r190, %r191;
	// end inline asm
	// begin inline asm
	shfl.sync.down.b32 %r177, %r178, %r189, %r190, %r191;
	// end inline asm
	mov.b64 	%rd258, {%r172, %r177};
	mov.b64 	%fd58, %rd258;
	mov.b64 	{%r183, %r188}, %rd292;
	// begin inline asm
	shfl.sync.down.b32 %r182, %r183, %r189, %r190, %r191;
	// end inline asm
	// begin inline asm
	shfl.sync.down.b32 %r187, %r188, %r189, %r190, %r191;
	// end inline asm
	mov.b64 	%rd69, {%r182, %r187};
	setp.ge.s32 	%p121, %r171, %r190;
	mov.u64 	%rd305, %rd292;
	mov.f64 	%fd201, %fd188;
	@%p121 bra 	$L__BB9_74;
	setp.lt.f64 	%p122, %fd188, %fd58;
	mov.u64 	%rd305, %rd69;
	mov.f64 	%fd201, %fd58;
	@%p122 bra 	$L__BB9_74;
	setp.gt.f64 	%p123, %fd188, %fd58;
	mov.u64 	%rd305, %rd292;
	mov.f64 	%fd201, %fd188;
	@%p123 bra 	$L__BB9_74;
	setp.lt.s64 	%p124, %rd292, %rd69;
	min.s64 	%rd305, %rd292, %rd69;
	selp.f64 	%fd201, %fd188, %fd58, %p124;
$L__BB9_74:
	mov.b64 	%rd259, %fd201;
	mov.b64 	{%r197, %r202}, %rd259;
	mov.b32 	%r213, 2;
	mov.b32 	%r215, -1;
	// begin inline asm
	shfl.sync.down.b32 %r196, %r197, %r213, %r190, %r215;
	// end inline asm
	// begin inline asm
	shfl.sync.down.b32 %r201, %r202, %r213, %r190, %r215;
	// end inline asm
	mov.b64 	%rd260, {%r196, %r201};
	mov.b64 	%fd61, %rd260;
	mov.b64 	{%r207, %r212}, %rd305;
	// begin inline asm
	shfl.sync.down.b32 %r206, %r207, %r213, %r190, %r215;
	// end inline asm
	// begin inline asm
	shfl.sync.down.b32 %r211, %r212, %r213, %r190, %r215;
	// end inline asm
	mov.b64 	%rd72, {%r206, %r211};
	add.s32 	%r216, %r171, 2;
	setp.gt.s32 	%p125, %r216, %r190;
	mov.f64 	%fd202, %fd201;
	mov.u64 	%rd306, %rd305;
	@%p125 bra 	$L__BB9_78;
	setp.lt.f64 	%p126, %fd201, %fd61;
	mov.f64 	%fd202, %fd61;
	mov.u64 	%rd306, %rd72;
	@%p126 bra 	$L__BB9_78;
	setp.gt.f64 	%p127, %fd201, %fd61;
	mov.f64 	%fd202, %fd201;
	mov.u64 	%rd306, %rd305;
	@%p127 bra 	$L__BB9_78;
	setp.lt.s64 	%p128, %rd305, %rd72;
	selp.f64 	%fd202, %fd201, %fd61, %p128;
	min.s64 	%rd306, %rd305, %rd72;
$L__BB9_78:
	mov.b64 	%rd261, %fd202;
	mov.b64 	{%r218, %r223}, %rd261;
	mov.b32 	%r234, 4;
	mov.b32 	%r236, -1;
	// begin inline asm
	shfl.sync.down.b32 %r217, %r218, %r234, %r190, %r236;
	// end inline asm
	// begin inline asm
	shfl.sync.down.b32 %r222, %r223, %r234, %r190, %r236;
	// end inline asm
	mov.b64 	%rd262, {%r217, %r222};
	mov.b64 	%fd64, %rd262;
	mov.b64 	{%r228, %r233}, %rd306;
	// begin inline asm
	shfl.sync.down.b32 %r227, %r228, %r234, %r190, %r236;
	// end inline asm
	// begin inline asm
	shfl.sync.down.b32 %r232, %r233, %r234, %r190, %r236;
	// end inline asm
	mov.b64 	%rd75, {%r227, %r232};
	add.s32 	%r237, %r171, 4;
	setp.gt.s32 	%p129, %r237, %r190;
	mov.f64 	%fd203, %fd202;
	mov.u64 	%rd307, %rd306;
	@%p129 bra 	$L__BB9_82;
	setp.lt.f64 	%p130, %fd202, %fd64;
	mov.f64 	%fd203, %fd64;
	mov.u64 	%rd307, %rd75;
	@%p130 bra 	$L__BB9_82;
	setp.gt.f64 	%p131, %fd202, %fd64;
	mov.f64 	%fd203, %fd202;
	mov.u64 	%rd307, %rd306;
	@%p131 bra 	$L__BB9_82;
	setp.lt.s64 	%p132, %rd306, %rd75;
	selp.f64 	%fd203, %fd202, %fd64, %p132;
	min.s64 	%rd307, %rd306, %rd75;
$L__BB9_82:
	mov.b64 	%rd263, %fd203;
	mov.b64 	{%r239, %r244}, %rd263;
	mov.b32 	%r255, 8;
	mov.b32 	%r257, -1;
	// begin inline asm
	shfl.sync.down.b32 %r238, %r239, %r255, %r190, %r257;
	// end inline asm
	// begin inline asm
	shfl.sync.down.b32 %r243, %r244, %r255, %r190, %r257;
	// end inline asm
	mov.b64 	%rd264, {%r238, %r243};
	mov.b64 	%fd67, %rd264;
	mov.b64 	{%r249, %r254}, %rd307;
	// begin inline asm
	shfl.sync.down.b32 %r248, %r249, %r255, %r190, %r257;
	// end inline asm
	// begin inline asm
	shfl.sync.down.b32 %r253, %r254, %r255, %r190, %r257;
	// end inline asm
	mov.b64 	%rd78, {%r248, %r253};
	add.s32 	%r258, %r171, 8;
	setp.gt.s32 	%p133, %r258, %r190;
	mov.f64 	%fd204, %fd203;
	mov.u64 	%rd308, %rd307;
	@%p133 bra 	$L__BB9_86;
	setp.lt.f64 	%p134, %fd203, %fd67;
	mov.f64 	%fd204, %fd67;
	mov.u64 	%rd308, %rd78;
	@%p134 bra 	$L__BB9_86;
	setp.gt.f64 	%p135, %fd203, %fd67;
	mov.f64 	%fd204, %fd203;
	mov.u64 	%rd308, %rd307;
	@%p135 bra 	$L__BB9_86;
	setp.lt.s64 	%p136, %rd307, %rd78;
	selp.f64 	%fd204, %fd203, %fd67, %p136;
	min.s64 	%rd308, %rd307, %rd78;
$L__BB9_86:
	mov.b64 	%rd265, %fd204;
	mov.b64 	{%r260, %r265}, %rd265;
	mov.b32 	%r276, 16;
	mov.b32 	%r278, -1;
	// begin inline asm
	shfl.sync.down.b32 %r259, %r260, %r276, %r190, %r278;
	// end inline asm
	// begin inline asm
	shfl.sync.down.b32 %r264, %r265, %r276, %r190, %r278;
	// end inline asm
	mov.b64 	%rd266, {%r259, %r264};
	mov.b64 	%fd70, %rd266;
	mov.b64 	{%r270, %r275}, %rd308;
	// begin inline asm
	shfl.sync.down.b32 %r269, %r270, %r276, %r190, %r278;
	// end inline asm
	// begin inline asm
	shfl.sync.down.b32 %r274, %r275, %r276, %r190, %r278;
	// end inline asm
	mov.b64 	%rd81, {%r269, %r274};
	add.s32 	%r279, %r171, 16;
	setp.gt.s32 	%p137, %r279, %r190;
	mov.f64 	%fd241, %fd204;
	mov.u64 	%rd349, %rd308;
	@%p137 bra 	$L__BB9_90;
	setp.lt.f64 	%p138, %fd204, %fd70;
	mov.f64 	%fd241, %fd70;
	mov.u64 	%rd349, %rd81;
	@%p138 bra 	$L__BB9_90;
	setp.gt.f64 	%p139, %fd204, %fd70;
	mov.f64 	%fd241, %fd204;
	mov.u64 	%rd349, %rd308;
	@%p139 bra 	$L__BB9_90;
	setp.lt.s64 	%p140, %rd308, %rd81;
	selp.f64 	%fd241, %fd204, %fd70, %p140;
	min.s64 	%rd349, %rd308, %rd81;
$L__BB9_90:
	setp.ne.s32 	%p141, %r171, 0;
	@%p141 bra 	$L__BB9_92;
	shr.u32 	%r280, %r4, 1;
	and.b32  	%r281, %r280, 496;
	mov.u32 	%r282, _ZN6thrust24THRUST_300001_SM_1000_NS8cuda_cub4core6detail5shmemE;
	add.s32 	%r283, %r282, %r281;
	st.shared.f64 	[%r283+8], %fd241;
	st.shared.u64 	[%r283+16], %rd349;
$L__BB9_92:
	bar.sync 	0;
	setp.ne.s32 	%p142, %r4, 0;
	@%p142 bra 	$L__BB9_208;
	setp.lt.s32 	%p143, %r3, 33;
	mov.f64 	%fd206, %fd241;
	mov.u64 	%rd310, %rd349;
	@%p143 bra 	$L__BB9_97;
	ld.shared.f64 	%fd73, [_ZN6thrust24THRUST_300001_SM_1000_NS8cuda_cub4core6detail5shmemE+24];
	ld.shared.u64 	%rd84, [_ZN6thrust24THRUST_300001_SM_1000_NS8cuda_cub4core6detail5shmemE+32];
	setp.lt.f64 	%p144, %fd241, %fd73;
	mov.f64 	%fd206, %fd73;
	mov.u64 	%rd310, %rd84;
	@%p144 bra 	$L__BB9_97;
	setp.lt.f64 	%p145, %fd73, %fd241;
	mov.f64 	%fd206, %fd241;
	mov.u64 	%rd310, %rd349;
	@%p145 bra 	$L__BB9_97;
	setp.lt.s64 	%p146, %rd349, %rd84;
	selp.f64 	%fd206, %fd241, %fd73, %p146;
	min.s64 	%rd310, %rd349, %rd84;
$L__BB9_97:
	setp.lt.s32 	%p147, %r3, 65;
	mov.f64 	%fd207, %fd206;
	mov.u64 	%rd311, %rd310;
	@%p147 bra 	$L__BB9_101;
	ld.shared.f64 	%fd76, [_ZN6thrust24THRUST_300001_SM_1000_NS8cuda_cub4core6detail5shmemE+40];
	ld.shared.u64 	%rd87, [_ZN6thrust24THRUST_300001_SM_1000_NS8cuda_cub4core6detail5shmemE+48];
	setp.lt.f64 	%p148, %fd206, %fd76;
	mov.f64 	%fd207, %fd76;
	mov.u64 	%rd311, %rd87;
	@%p148 bra 	$L__BB9_101;
	setp.lt.f64 	%p149, %fd76, %fd206;
	mov.f64 	%fd207, %fd206;
	mov.u64 	%rd311, %rd310;
	@%p149 bra 	$L__BB9_101;
	setp.lt.s64 	%p150, %rd310, %rd87;
	selp.f64 	%fd207, %fd206, %fd76, %p150;
	min.s64 	%rd311, %rd310, %rd87;
$L__BB9_101:
	setp.lt.s32 	%p151, %r3, 97;
	mov.f64 	%fd208, %fd207;
	mov.u64 	%rd312, %rd311;
	@%p151 bra 	$L__BB9_105;
	ld.shared.f64 	%fd79, [_ZN6thrust24THRUST_300001_SM_1000_NS8cuda_cub4core6detail5shmemE+56];
	ld.shared.u64 	%rd90, [_ZN6thrust24THRUST_300001_SM_1000_NS8cuda_cub4core6detail5shmemE+64];
	setp.lt.f64 	%p152, %fd207, %fd79;
	mov.f64 	%fd208, %fd79;
	mov.u64 	%rd312, %rd90;
	@%p152 bra 	$L__BB9_105;
	setp.lt.f64 	%p153, %fd79, %fd207;
	mov.f64 	%fd208, %fd207;
	mov.u64 	%rd312, %rd311;
	@%p153 bra 	$L__BB9_105;
	setp.lt.s64 	%p154, %rd311, %rd90;
	selp.f64 	%fd208, %fd207, %fd79, %p154;
	min.s64 	%rd312, %rd311, %rd90;
$L__BB9_105:
	setp.lt.s32 	%p155, %r3, 129;
	mov.f64 	%fd209, %fd208;
	mov.u64 	%rd313, %rd312;
	@%p155 bra 	$L__BB9_109;
	ld.shared.f64 	%fd82, [_ZN6thrust24THRUST_300001_SM_1000_NS8cuda_cub4core6detail5shmemE+72];
	ld.shared.u64 	%rd93, [_ZN6thrust24THRUST_300001_SM_1000_NS8cuda_cub4core6detail5shmemE+80];
	setp.lt.f64 	%p156, %fd208, %fd82;
	mov.f64 	%fd209, %fd82;
	mov.u64 	%rd313, %rd93;
	@%p156 bra 	$L__BB9_109;
	setp.lt.f64 	%p157, %fd82, %fd208;
	mov.f64 	%fd209, %fd208;
	mov.u64 	%rd313, %rd312;
	@%p157 bra 	$L__BB9_109;
	setp.lt.s64 	%p158, %rd312, %rd93;
	selp.f64 	%fd209, %fd208, %fd82, %p158;
	min.s64 	%rd313, %rd312, %rd93;
$L__BB9_109:
	setp.lt.s32 	%p159, %r3, 161;
	mov.f64 	%fd210, %fd209;
	mov.u64 	%rd314, %rd313;
	@%p159 bra 	$L__BB9_113;
	ld.shared.f64 	%fd85, [_ZN6thrust24THRUST_300001_SM_1000_NS8cuda_cub4core6detail5shmemE+88];
	ld.shared.u64 	%rd96, [_ZN6thrust24THRUST_300001_SM_1000_NS8cuda_cub4core6detail5shmemE+96];
	setp.lt.f64 	%p160, %fd209, %fd85;
	mov.f64 	%fd210, %fd85;
	mov.u64 	%rd314, %rd96;
	@%p160 bra 	$L__BB9_113;
	setp.lt.f64 	%p161, %fd85, %fd209;
	mov.f64 	%fd210, %fd209;
	mov.u64 	%rd314, %rd313;
	@%p161 bra 	$L__BB9_113;
	setp.lt.s64 	%p162, %rd313, %rd96;
	selp.f64 	%fd210, %fd209, %fd85, %p162;
	min.s64 	%rd314, %rd313, %rd96;
$L__BB9_113:
	setp.lt.s32 	%p163, %r3, 193;
	mov.f64 	%fd211, %fd210;
	mov.u64 	%rd315, %rd314;
	@%p163 bra 	$L__BB9_117;
	ld.shared.f64 	%fd88, [_ZN6thrust24THRUST_300001_SM_1000_NS8cuda_cub4core6detail5shmemE+104];
	ld.shared.u64 	%rd99, [_ZN6thrust24THRUST_300001_SM_1000_NS8cuda_cub4core6detail5shmemE+112];
	setp.lt.f64 	%p164, %fd210, %fd88;
	mov.f64 	%fd211, %fd88;
	mov.u64 	%rd315, %rd99;
	@%p164 bra 	$L__BB9_117;
	setp.lt.f64 	%p165, %fd88, %fd210;
	mov.f64 	%fd211, %fd210;
	mov.u64 	%rd315, %rd314;
	@%p165 bra 	$L__BB9_117;
	setp.lt.s64 	%p166, %rd314, %rd99;
	selp.f64 	%fd211, %fd210, %fd88, %p166;
	min.s64 	%rd315, %rd314, %rd99;
$L__BB9_117:
	setp.lt.s32 	%p167, %r3, 225;
	mov.u64 	%rd349, %rd315;
	mov.f64 	%fd241, %fd211;
	@%p167 bra 	$L__BB9_208;
	ld.shared.f64 	%fd91, [_ZN6thrust24THRUST_300001_SM_1000_NS8cuda_cub4core6detail5shmemE+120];
	ld.shared.u64 	%rd102, [_ZN6thrust24THRUST_300001_SM_1000_NS8cuda_cub4core6detail5shmemE+128];
	setp.lt.f64 	%p168, %fd211, %fd91;
	mov.u64 	%rd349, %rd102;
	mov.f64 	%fd241, %fd91;
	@%p168 bra 	$L__BB9_208;
	setp.lt.f64 	%p169, %fd91, %fd211;
	mov.u64 	%rd349, %rd315;
	mov.f64 	%fd241, %fd211;
	@%p169 bra 	$L__BB9_208;
	setp.lt.s64 	%p170, %rd315, %rd102;
	selp.f64 	%fd241, %fd211, %fd91, %p170;
	min.s64 	%rd349, %rd315, %rd102;
	bra.uni 	$L__BB9_208;
$L__BB9_121:
	mov.u32 	%r20, %tid.x;
	add.s64 	%rd104, %rd3, %rd4;
	cvt.u64.u32 	%rd105, %r20;
	add.s64 	%rd199, %rd105, %rd4;
	shl.b64 	%rd200, %rd199, 3;
	add.s64 	%rd201, %rd2, %rd200;
	ld.global.f64 	%fd170, [%rd201];
	add.s32 	%r36, %r20, 256;
	cvt.u64.u32 	%rd202, %r36;
	ld.global.f64 	%fd171, [%rd201+2048];
	add.s32 	%r37, %r20, 512;
	cvt.u64.u32 	%rd203, %r37;
	ld.global.f64 	%fd172, [%rd201+4096];
	add.s32 	%r38, %r20, 768;
	cvt.u64.u32 	%rd204, %r38;
	ld.global.f64 	%fd173, [%rd201+6144];
	or.b32  	%r39, %r20, 1024;
	cvt.u64.u32 	%rd106, %r39;
	add.s64 	%rd337, %rd104, %rd106;
	ld.global.f64 	%fd229, [%rd201+8192];
	setp.geu.f64 	%p2, %fd170, %fd171;
	selp.f64 	%fd174, %fd170, %fd171, %p2;
	selp.b64 	%rd205, %rd105, %rd202, %p2;
	setp.geu.f64 	%p3, %fd174, %fd172;
	selp.f64 	%fd175, %fd174, %fd172, %p3;
	selp.b64 	%rd206, %rd205, %rd203, %p3;
	setp.geu.f64 	%p4, %fd175, %fd173;
	selp.f64 	%fd94, %fd175, %fd173, %p4;
	selp.b64 	%rd108, %rd206, %rd204, %p4;
	setp.lt.f64 	%p5, %fd94, %fd229;
	@%p5 bra 	$L__BB9_123;
	setp.lt.f64 	%p6, %fd229, %fd94;
	setp.lt.u64 	%p7, %rd108, %rd106;
	or.pred  	%p8, %p6, %p7;
	selp.f64 	%fd229, %fd94, %fd229, %p8;
	add.s64 	%rd207, %rd104, %rd108;
	selp.b64 	%rd337, %rd207, %rd337, %p8;
$L__BB9_123:
	setp.le.u64 	%p9, %rd195, %rd5;
	@%p9 bra 	$L__BB9_164;
	setp.ne.s32 	%p10, %r20, 0;
	@%p10 bra 	$L__BB9_126;
	atom.global.add.u64 	%rd208, [%rd1+8], 1280;
	add.s64 	%rd209, %rd208, %rd5;
	st.shared.u64 	[_ZN6thrust24THRUST_300001_SM_1000_NS8cuda_cub4core6detail5shmemE+152], %rd209;
$L__BB9_126:
	bar.sync 	0;
	ld.shared.u64 	%rd325, [_ZN6thrust24THRUST_300001_SM_1000_NS8cuda_cub4core6detail5shmemE+152];
	add.s64 	%rd210, %rd325, 1280;
	setp.gt.s64 	%p11, %rd210, %rd195;
	@%p11 bra 	$L__BB9_141;
	mov.f64 	%fd213, %fd229;
	mov.u64 	%rd318, %rd337;
$L__BB9_128:
	add.s64 	%rd211, %rd325, %rd105;
	shl.b64 	%rd212, %rd211, 3;
	add.s64 	%rd213, %rd2, %rd212;
	add.s64 	%rd319, %rd211, %rd3;
	ld.global.f64 	%fd214, [%rd213];
	add.s64 	%rd320, %rd319, 256;
	ld.global.f64 	%fd215, [%rd213+2048];
	add.s64 	%rd321, %rd319, 512;
	ld.global.f64 	%fd216, [%rd213+4096];
	add.s64 	%rd322, %rd319, 768;
	ld.global.f64 	%fd217, [%rd213+6144];
	add.s64 	%rd337, %rd319, 1024;
	ld.global.f64 	%fd229, [%rd213+8192];
	setp.lt.f64 	%p12, %fd213, %fd214;
	@%p12 bra 	$L__BB9_130;
	setp.lt.f64 	%p13, %fd214, %fd213;
	setp.lt.s64 	%p14, %rd318, %rd319;
	or.pred  	%p15, %p13, %p14;
	selp.f64 	%fd214, %fd213, %fd214, %p15;
	selp.b64 	%rd319, %rd318, %rd319, %p15;
$L__BB9_130:
	setp.lt.f64 	%p16, %fd214, %fd215;
	@%p16 bra 	$L__BB9_132;
	setp.lt.f64 	%p17, %fd215, %fd214;
	setp.lt.s64 	%p18, %rd319, %rd320;
	or.pred  	%p19, %p17, %p18;
	selp.f64 	%fd215, %fd214, %fd215, %p19;
	selp.b64 	%rd320, %rd319, %rd320, %p19;
$L__BB9_132:
	setp.lt.f64 	%p20, %fd215, %fd216;
	@%p20 bra 	$L__BB9_134;
	setp.lt.f64 	%p21, %fd216, %fd215;
	setp.lt.s64 	%p22, %rd320, %rd321;
	or.pred  	%p23, %p21, %p22;
	selp.f64 	%fd216, %fd215, %fd216, %p23;
	selp.b64 	%rd321, %rd320, %rd321, %p23;
$L__BB9_134:
	setp.lt.f64 	%p24, %fd216, %fd217;
	@%p24 bra 	$L__BB9_136;
	setp.lt.f64 	%p25, %fd217, %fd216;
	setp.lt.s64 	%p26, %rd321, %rd322;
	or.pred  	%p27, %p25, %p26;
	selp.f64 	%fd217, %fd216, %fd217, %p27;
	selp.b64 	%rd322, %rd321, %rd322, %p27;
$L__BB9_136:
	setp.lt.f64 	%p28, %fd217, %fd229;
	@%p28 bra 	$L__BB9_138;
	setp.lt.f64 	%p29, %fd229, %fd217;
	setp.lt.s64 	%p30, %rd322, %rd337;
	or.pred  	%p31, %p29, %p30;
	selp.f64 	%fd229, %fd217, %fd229, %p31;
	selp.b64 	%rd337, %rd322, %rd337, %p31;
$L__BB9_138:
	setp.ne.s32 	%p32, %r20, 0;
	bar.sync 	0;
	@%p32 bra 	$L__BB9_140;
	atom.global.add.u64 	%rd214, [%rd1+8], 1280;
	add.s64 	%rd215, %rd214, %rd5;
	st.shared.u64 	[_ZN6thrust24THRUST_300001_SM_1000_NS8cuda_cub4core6detail5shmemE+152], %rd215;
$L__BB9_140:
	bar.sync 	0;
	ld.shared.u64 	%rd325, [_ZN6thrust24THRUST_300001_SM_1000_NS8cuda_cub4core6detail5shmemE+152];
	add.s64 	%rd216, %rd325, 1280;
	setp.le.s64 	%p33, %rd216, %rd195;
	mov.f64 	%fd213, %fd229;
	mov.u64 	%rd318, %rd337;
	@%p33 bra 	$L__BB9_128;
$L__BB9_141:
	setp.le.s64 	%p34, %rd195, %rd325;
	@%p34 bra 	$L__BB9_164;
	cvt.u32.u64 	%r40, %rd325;
	cvt.u32.u64 	%r41, %rd195;
	sub.s32 	%r21, %r41, %r40;
	setp.ge.s32 	%p35, %r20, %r21;
	@%p35 bra 	$L__BB9_164;
	not.b32 	%r43, %r20;
	add.s32 	%r44, %r43, %r41;
	sub.s32 	%r22, %r44, %r40;
	and.b32  	%r46, %r22, 768;
	setp.eq.s32 	%p36, %r46, 768;
	mov.u32 	%r397, %r20;
	@%p36 bra 	$L__BB9_149;
	add.s64 	%rd218, %rd325, %rd105;
	add.s64 	%rd327, %rd218, %rd3;
	shl.b64 	%rd219, %rd218, 3;
	add.s64 	%rd326, %rd2, %rd219;
	shr.u32 	%r47, %r22, 8;
	add.s32 	%r48, %r47, 1;
	and.b32  	%r49, %r48, 3;
	neg.s32 	%r395, %r49;
	mov.u32 	%r397, %r20;
$L__BB9_145:
	.pragma "nounroll";
	mov.u64 	%rd136, %rd337;
	mov.f64 	%fd114, %fd229;
	ld.global.f64 	%fd115, [%rd326];
	setp.lt.f64 	%p37, %fd114, %fd115;
	mov.f64 	%fd229, %fd115;
	mov.u64 	%rd337, %rd327;
	@%p37 bra 	$L__BB9_148;
	setp.lt.f64 	%p38, %fd115, %fd114;
	mov.f64 	%fd229, %fd114;
	mov.u64 	%rd337, %rd136;
	@%p38 bra 	$L__BB9_148;
	setp.lt.s64 	%p39, %rd136, %rd327;
	selp.f64 	%fd229, %fd114, %fd115, %p39;
	min.s64 	%rd337, %rd136, %rd327;
$L__BB9_148:
	add.s32 	%r397, %r397, 256;
	add.s64 	%rd327, %rd327, 256;
	add.s64 	%rd326, %rd326, 2048;
	add.s32 	%r395, %r395, 1;
	setp.ne.s32 	%p40, %r395, 0;
	@%p40 bra 	$L__BB9_145;
$L__BB9_149:
	setp.lt.u32 	%p41, %r22, 768;
	@%p41 bra 	$L__BB9_164;
	add.s32 	%r398, %r397, 512;
$L__BB9_151:
	mov.u32 	%r30, %r398;
	add.s32 	%r50, %r30, -512;
	cvt.u64.u32 	%rd220, %r50;
	add.s64 	%rd221, %rd325, %rd220;
	shl.b64 	%rd222, %rd221, 3;
	add.s64 	%rd144, %rd2, %rd222;
	add.s64 	%rd145, %rd221, %rd3;
	ld.global.f64 	%fd121, [%rd144];
	setp.lt.f64 	%p42, %fd229, %fd121;
	mov.f64 	%fd225, %fd121;
	mov.u64 	%rd333, %rd145;
	@%p42 bra 	$L__BB9_154;
	setp.lt.f64 	%p43, %fd121, %fd229;
	mov.f64 	%fd225, %fd229;
	mov.u64 	%rd333, %rd337;
	@%p43 bra 	$L__BB9_154;
	setp.lt.s64 	%p44, %rd337, %rd145;
	selp.f64 	%fd225, %fd229, %fd121, %p44;
	min.s64 	%rd333, %rd337, %rd145;
$L__BB9_154:
	add.s32 	%r51, %r30, -256;
	cvt.u64.u32 	%rd223, %r51;
	add.s64 	%rd224, %rd325, %rd223;
	add.s64 	%rd148, %rd224, %rd3;
	ld.global.f64 	%fd124, [%rd144+2048];
	setp.lt.f64 	%p45, %fd225, %fd124;
	mov.f64 	%fd226, %fd124;
	mov.u64 	%rd334, %rd148;
	@%p45 bra 	$L__BB9_157;
	setp.lt.f64 	%p46, %fd124, %fd225;
	mov.f64 	%fd226, %fd225;
	mov.u64 	%rd334, %rd333;
	@%p46 bra 	$L__BB9_157;
	setp.lt.s64 	%p47, %rd333, %rd148;
	selp.f64 	%fd226, %fd225, %fd124, %p47;
	min.s64 	%rd334, %rd333, %rd148;
$L__BB9_157:
	cvt.u64.u32 	%rd225, %r30;
	add.s64 	%rd226, %rd325, %rd225;
	add.s64 	%rd151, %rd226, %rd3;
	ld.global.f64 	%fd127, [%rd144+4096];
	setp.lt.f64 	%p48, %fd226, %fd127;
	mov.f64 	%fd227, %fd127;
	mov.u64 	%rd335, %rd151;
	@%p48 bra 	$L__BB9_160;
	setp.lt.f64 	%p49, %fd127, %fd226;
	mov.f64 	%fd227, %fd226;
	mov.u64 	%rd335, %rd334;
	@%p49 bra 	$L__BB9_160;
	setp.lt.s64 	%p50, %rd334, %rd151;
	selp.f64 	%fd227, %fd226, %fd127, %p50;
	min.s64 	%rd335, %rd334, %rd151;
$L__BB9_160:
	add.s32 	%r52, %r30, 256;
	cvt.u64.u32 	%rd227, %r52;
	add.s64 	%rd228, %rd325, %rd227;
	add.s64 	%rd154, %rd228, %rd3;
	ld.global.f64 	%fd130, [%rd144+6144];
	setp.lt.f64 	%p51, %fd227, %fd130;
	mov.f64 	%fd229, %fd130;
	mov.u64 	%rd337, %rd154;
	@%p51 bra 	$L__BB9_163;
	setp.lt.f64 	%p52, %fd130, %fd227;
	mov.f64 	%fd229, %fd227;
	mov.u64 	%rd337, %rd335;
	@%p52 bra 	$L__BB9_163;
	setp.lt.s64 	%p53, %rd335, %rd154;
	selp.f64 	%fd229, %fd227, %fd130, %p53;
	min.s64 	%rd337, %rd335, %rd154;
$L__BB9_163:
	add.s32 	%r398, %r30, 1024;
	add.s32 	%r53, %r30, 512;
	setp.lt.s32 	%p54, %r53, %r21;
	@%p54 bra 	$L__BB9_151;
$L__BB9_164:
	// begin inline asm
	mov.u32 %r54, %laneid;
	// end inline asm
	mov.b64 	%rd229, %fd229;
	mov.b64 	{%r56, %r61}, %rd229;
	mov.b32 	%r72, 1;
	mov.b32 	%r73, 31;
	mov.b32 	%r74, -1;
	// begin inline asm
	shfl.sync.down.b32 %r55, %r56, %r72, %r73, %r74;
	// end inline asm
	// begin inline asm
	shfl.sync.down.b32 %r60, %r61, %r72, %r73, %r74;
	// end inline asm
	mov.b64 	%rd230, {%r55, %r60};
	mov.b64 	%fd134, %rd230;
	mov.b64 	{%r66, %r71}, %rd337;
	// begin inline asm
	shfl.sync.down.b32 %r65, %r66, %r72, %r73, %r74;
	// end inline asm
	// begin inline asm
	shfl.sync.down.b32 %r70, %r71, %r72, %r73, %r74;
	// end inline asm
	mov.b64 	%rd158, {%r65, %r70};
	setp.gt.s32 	%p55, %r54, 30;
	mov.f64 	%fd230, %fd229;
	mov.u64 	%rd338, %rd337;
	@%p55 bra 	$L__BB9_168;
	setp.lt.f64 	%p56, %fd229, %fd134;
	mov.f64 	%fd230, %fd134;
	mov.u64 	%rd338, %rd158;
	@%p56 bra 	$L__BB9_168;
	setp.gt.f64 	%p57, %fd229, %fd134;
	mov.f64 	%fd230, %fd229;
	mov.u64 	%rd338, %rd337;
	@%p57 bra 	$L__BB9_168;
	setp.lt.s64 	%p58, %rd337, %rd158;
	selp.f64 	%fd230, %fd229, %fd134, %p58;
	min.s64 	%rd338, %rd337, %rd158;
$L__BB9_168:
	mov.b64 	%rd231, %fd230;
	mov.b64 	{%r76, %r81}, %rd231;
	mov.b32 	%r92, 2;
	mov.b32 	%r93, 31;
	mov.b32 	%r94, -1;
	// begin inline asm
	shfl.sync.down.b32 %r75, %r76, %r92, %r93, %r94;
	// end inline asm
	// begin inline asm
	shfl.sync.down.b32 %r80, %r81, %r92, %r93, %r94;
	// end inline asm
	mov.b64 	%rd232, {%r75, %r80};
	mov.b64 	%fd137, %rd232;
	mov.b64 	{%r86, %r91}, %rd338;
	// begin inline asm
	shfl.sync.down.b32 %r85, %r86, %r92, %r93, %r94;
	// end inline asm
	// begin inline asm
	shfl.sync.down.b32 %r90, %r91, %r92, %r93, %r94;
	// end inline asm
	mov.b64 	%rd161, {%r85, %r90};
	setp.gt.s32 	%p59, %r54, 29;
	mov.f64 	%fd231, %fd230;
	mov.u64 	%rd339, %rd338;
	@%p59 bra 	$L__BB9_172;
	setp.lt.f64 	%p60, %fd230, %fd137;
	mov.f64 	%fd231, %fd137;
	mov.u64 	%rd339, %rd161;
	@%p60 bra 	$L__BB9_172;
	setp.gt.f64 	%p61, %fd230, %fd137;
	mov.f64 	%fd231, %fd230;
	mov.u64 	%rd339, %rd338;
	@%p61 bra 	$L__BB9_172;
	setp.lt.s64 	%p62, %rd338, %rd161;
	selp.f64 	%fd231, %fd230, %fd137, %p62;
	min.s64 	%rd339, %rd338, %rd161;
$L__BB9_172:
	mov.b64 	%rd233, %fd231;
	mov.b64 	{%r96, %r101}, %rd233;
	mov.b32 	%r112, 4;
	mov.b32 	%r113, 31;
	mov.b32 	%r114, -1;
	// begin inline asm
	shfl.sync.down.b32 %r95, %r96, %r112, %r113, %r114;
	// end inline asm
	// begin inline asm
	shfl.sync.down.b32 %r100, %r101, %r112, %r113, %r114;
	// end inline asm
	mov.b64 	%rd234, {%r95, %r100};
	mov.b64 	%fd140, %rd234;
	mov.b64 	{%r106, %r111}, %rd339;
	// begin inline asm
	shfl.sync.down.b32 %r105, %r106, %r112, %r113, %r114;
	// end inline asm
	// begin inline asm
	shfl.sync.down.b32 %r110, %r111, %r112, %r113, %r114;
	// end inline asm
	mov.b64 	%rd164, {%r105, %r110};
	setp.gt.s32 	%p63, %r54, 27;
	mov.f64 	%fd232, %fd231;
	mov.u64 	%rd340, %rd339;
	@%p63 bra 	$L__BB9_176;
	setp.lt.f64 	%p64, %fd231, %fd140;
	mov.f64 	%fd232, %fd140;
	mov.u64 	%rd340, %rd164;
	@%p64 bra 	$L__BB9_176;
	setp.gt.f64 	%p65, %fd231, %fd140;
	mov.f64 	%fd232, %fd231;
	mov.u64 	%rd340, %rd339;
	@%p65 bra 	$L__BB9_176;
	setp.lt.s64 	%p66, %rd339, %rd164;
	selp.f64 	%fd232, %fd231, %fd140, %p66;
	min.s64 	%rd340, %rd339, %rd164;
$L__BB9_176:
	mov.b64 	%rd235, %fd232;
	mov.b64 	{%r116, %r121}, %rd235;
	mov.b32 	%r132, 8;
	mov.b32 	%r133, 31;
	mov.b32 	%r134, -1;
	// begin inline asm
	shfl.sync.down.b32 %r115, %r116, %r132, %r133, %r134;
	// end inline asm
	// begin inline asm
	shfl.sync.down.b32 %r120, %r121, %r132, %r133, %r134;
	// end inline asm
	mov.b64 	%rd236, {%r115, %r120};
	mov.b64 	%fd143, %rd236;
	mov.b64 	{%r126, %r131}, %rd340;
	// begin inline asm
	shfl.sync.down.b32 %r125, %r126, %r132, %r133, %r134;
	// end inline asm
	// begin inline asm
	shfl.sync.down.b32 %r130, %r131, %r132, %r133, %r134;
	// end inline asm
	mov.b64 	%rd167, {%r125, %r130};
	setp.gt.s32 	%p67, %r54, 23;
	mov.f64 	%fd233, %fd232;
	mov.u64 	%rd341, %rd340;
	@%p67 bra 	$L__BB9_180;
	setp.lt.f64 	%p68, %fd232, %fd143;
	mov.f64 	%fd233, %fd143;
	mov.u64 	%rd341, %rd167;
	@%p68 bra 	$L__BB9_180;
	setp.gt.f64 	%p69, %fd232, %fd143;
	mov.f64 	%fd233, %fd232;
	mov.u64 	%rd341, %rd340;
	@%p69 bra 	$L__BB9_180;
	setp.lt.s64 	%p70, %rd340, %rd167;
	selp.f64 	%fd233, %fd232, %fd143, %p70;
	min.s64 	%rd341, %rd340, %rd167;
$L__BB9_180:
	mov.b64 	%rd237, %fd233;
	mov.b64 	{%r136, %r141}, %rd237;
	mov.b32 	%r152, 16;
	mov.b32 	%r153, 31;
	mov.b32 	%r154, -1;
	// begin inline asm
	shfl.sync.down.b32 %r135, %r136, %r152, %r153, %r154;
	// end inline asm
	// begin inline asm
	shfl.sync.down.b32 %r140, %r141, %r152, %r153, %r154;
	// end inline asm
	mov.b64 	%rd238, {%r135, %r140};
	mov.b64 	%fd146, %rd238;
	mov.b64 	{%r146, %r151}, %rd341;
	// begin inline asm
	shfl.sync.down.b32 %r145, %r146, %r152, %r153, %r154;
	// end inline asm
	// begin inline asm
	shfl.sync.down.b32 %r150, %r151, %r152, %r153, %r154;
	// end inline asm
	mov.b64 	%rd170, {%r145, %r150};
	setp.gt.s32 	%p71, %r54, 15;
	mov.f64 	%fd241, %fd233;
	mov.u64 	%rd349, %rd341;
	@%p71 bra 	$L__BB9_184;
	setp.lt.f64 	%p72, %fd233, %fd146;
	mov.f64 	%fd241, %fd146;
	mov.u64 	%rd349, %rd170;
	@%p72 bra 	$L__BB9_184;
	setp.gt.f64 	%p73, %fd233, %fd146;
	mov.f64 	%fd241, %fd233;
	mov.u64 	%rd349, %rd341;
	@%p73 bra 	$L__BB9_184;
	setp.lt.s64 	%p74, %rd341, %rd170;
	selp.f64 	%fd241, %fd233, %fd146, %p74;
	min.s64 	%rd349, %rd341, %rd170;
$L__BB9_184:
	setp.ne.s32 	%p75, %r54, 0;
	@%p75 bra 	$L__BB9_186;
	shr.u32 	%r155, %r20, 1;
	and.b32  	%r156, %r155, 496;
	mov.u32 	%r157, _ZN6thrust24THRUST_300001_SM_1000_NS8cuda_cub4core6detail5shmemE;
	add.s32 	%r158, %r157, %r156;
	st.shared.f64 	[%r158+8], %fd241;
	st.shared.u64 	[%r158+16], %rd349;
$L__BB9_186:
	bar.sync 	0;
	setp.ne.s32 	%p76, %r20, 0;
	@%p76 bra 	$L__BB9_208;
	ld.shared.f64 	%fd149, [_ZN6thrust24THRUST_300001_SM_1000_NS8cuda_cub4core6detail5shmemE+24];
	ld.shared.u64 	%rd173, [_ZN6thrust24THRUST_300001_SM_1000_NS8cuda_cub4core6detail5shmemE+32];
	setp.lt.f64 	%p77, %fd241, %fd149;
	mov.f64 	%fd235, %fd149;
	mov.u64 	%rd343, %rd173;
	@%p77 bra 	$L__BB9_190;
	setp.lt.f64 	%p78, %fd149, %fd241;
	mov.f64 	%fd235, %fd241;
	mov.u64 	%rd343, %rd349;
	@%p78 bra 	$L__BB9_190;
	setp.lt.s64 	%p79, %rd349, %rd173;
	selp.f64 	%fd235, %fd241, %fd149, %p79;
	min.s64 	%rd343, %rd349, %rd173;
$L__BB9_190:
	ld.shared.f64 	%fd152, [_ZN6thrust24THRUST_300001_SM_1000_NS8cuda_cub4core6detail5shmemE+40];
	ld.shared.u64 	%rd176, [_ZN6thrust24THRUST_300001_SM_1000_NS8cuda_cub4core6detail5shmemE+48];
	setp.lt.f64 	%p80, %fd235, %fd152;
	mov.f64 	%fd236, %fd152;
	mov.u64 	%rd344, %rd176;
	@%p80 bra 	$L__BB9_193;
	setp.lt.f64 	%p81, %fd152, %fd235;
	mov.f64 	%fd236, %fd235;
	mov.u64 	%rd344, %rd343;
	@%p81 bra 	$L__BB9_193;
	setp.lt.s64 	%p82, %rd343, %rd176;
	selp.f64 	%fd236, %fd235, %fd152, %p82;
	min.s64 	%rd344, %rd343, %rd176;
$L__BB9_193:
	ld.shared.f64 	%fd155, [_ZN6thrust24THRUST_300001_SM_1000_NS8cuda_cub4core6detail5shmemE+56];
	ld.shared.u64 	%rd179, [_ZN6thrust24THRUST_300001_SM_1000_NS8cuda_cub4core6detail5shmemE+64];
	setp.lt.f64 	%p83, %fd236, %fd155;
	mov.f64 	%fd237, %fd155;
	mov.u64 	%rd345, %rd179;
	@%p83 bra 	$L__BB9_196;
	setp.lt.f64 	%p84, %fd155, %fd236;
	mov.f64 	%fd237, %fd236;
	mov.u64 	%rd345, %rd344;
	@%p84 bra 	$L__BB9_196;
	setp.lt.s64 	%p85, %rd344, %rd179;
	selp.f64 	%fd237, %fd236, %fd155, %p85;
	min.s64 	%rd345, %rd344, %rd179;
$L__BB9_196:
	ld.shared.f64 	%fd158, [_ZN6thrust24THRUST_300001_SM_1000_NS8cuda_cub4core6detail5shmemE+72];
	ld.shared.u64 	%rd182, [_ZN6thrust24THRUST_300001_SM_1000_NS8cuda_cub4core6detail5shmemE+80];
	setp.lt.f64 	%p86, %fd237, %fd158;
	mov.f64 	%fd238, %fd158;
	mov.u64 	%rd346, %rd182;
	@%p86 bra 	$L__BB9_199;
	setp.lt.f64 	%p87, %fd158, %fd237;
	mov.f64 	%fd238, %fd237;
	mov.u64 	%rd346, %rd345;
	@%p87 bra 	$L__BB9_199;
	setp.lt.s64 	%p88, %rd345, %rd182;
	selp.f64 	%fd238, %fd237, %fd158, %p88;
	min.s64 	%rd346, %rd345, %rd182;
$L__BB9_199:
	ld.shared.f64 	%fd161, [_ZN6thrust24THRUST_300001_SM_1000_NS8cuda_cub4core6detail5shmemE+88];
	ld.shared.u64 	%rd185, [_ZN6thrust24THRUST_300001_SM_1000_NS8cuda_cub4core6detail5shmemE+96];
	setp.lt.f64 	%p89, %fd238, %fd161;
	mov.f64 	%fd239, %fd161;
	mov.u64 	%rd347, %rd185;
	@%p89 bra 	$L__BB9_202;
	setp.lt.f64 	%p90, %fd161, %fd238;
	mov.f64 	%fd239, %fd238;
	mov.u64 	%rd347, %rd346;
	@%p90 bra 	$L__BB9_202;
	setp.lt.s64 	%p91, %rd346, %rd185;
	selp.f64 	%fd239, %fd238, %fd161, %p91;
	min.s64 	%rd347, %rd346, %rd185;
$L__BB9_202:
	ld.shared.f64 	%fd164, [_ZN6thrust24THRUST_300001_SM_1000_NS8cuda_cub4core6detail5shmemE+104];
	ld.shared.u64 	%rd188, [_ZN6thrust24THRUST_300001_SM_1000_NS8cuda_cub4core6detail5shmemE+112];
	setp.lt.f64 	%p92, %fd239, %fd164;
	mov.f64 	%fd240, %fd164;
	mov.u64 	%rd348, %rd188;
	@%p92 bra 	$L__BB9_205;
	setp.lt.f64 	%p93, %fd164, %fd239;
	mov.f64 	%fd240, %fd239;
	mov.u64 	%rd348, %rd347;
	@%p93 bra 	$L__BB9_205;
	setp.lt.s64 	%p94, %rd347, %rd188;
	selp.f64 	%fd240, %fd239, %fd164, %p94;
	min.s64 	%rd348, %rd347, %rd188;
$L__BB9_205:
	ld.shared.f64 	%fd167, [_ZN6thrust24THRUST_300001_SM_1000_NS8cuda_cub4core6detail5shmemE+120];
	ld.shared.u64 	%rd191, [_ZN6thrust24THRUST_300001_SM_1000_NS8cuda_cub4core6detail5shmemE+128];
	setp.lt.f64 	%p95, %fd240, %fd167;
	mov.u64 	%rd349, %rd191;
	mov.f64 	%fd241, %fd167;
	@%p95 bra 	$L__BB9_208;
	setp.lt.f64 	%p96, %fd167, %fd240;
	mov.u64 	%rd349, %rd348;
	mov.f64 	%fd241, %fd240;
	@%p96 bra 	$L__BB9_208;
	setp.lt.s64 	%p97, %rd348, %rd191;
	selp.f64 	%fd241, %fd240, %fd167, %p97;
	min.s64 	%rd349, %rd348, %rd191;
$L__BB9_208:
	mov.u32 	%r389, %tid.x;
	setp.ne.s32 	%p214, %r389, 0;
	@%p214 bra 	$L__BB9_210;
	ld.param.u64 	%rd280, [_ZN6thrust24THRUST_300001_SM_1000_NS8cuda_cub4core6detail13_kernel_agentINS1_8__reduce11ReduceAgentINS0_12zip_iteratorIN4cuda3std3__45tupleIJNS0_10device_ptrIdEENS0_17counting_iteratorIlNS0_11use_defaultESF_SF_EEEEEEEPNSB_IJdlEEESJ_lNS1_9__extrema9arg_max_fIdlNSA_4lessIdEEEEEEJSI_SK_lN3cub18CUB_300001_SM_100013GridEvenShareIlEENSS_9GridQueueIyEESP_EEEvDpT0__param_1];
	cvta.to.global.u64 	%rd277, %rd280;
	mul.wide.u32 	%rd278, %r1, 16;
	add.s64 	%rd279, %rd277, %rd278;
	st.global.f64 	[%rd279], %fd241;
	st.global.u64 	[%rd279+8], %rd349;
$L__BB9_210:
	ret;

}
	// .globl	_ZN6thrust24THRUST_300001_SM_1000_NS8cuda_cub4core6detail13_kernel_agentINS1_8__reduce10DrainAgentIlEEJN3cub18CUB_300001_SM_10009GridQueueIyEElEEEvDpT0_
.visible .entry _ZN6thrust24THRUST_300001_SM_1000_NS8cuda_cub4core6detail13_kernel_agentINS1_8__reduce10DrainAgentIlEEJN3cub18CUB_300001_SM_10009GridQueueIyEElEEEvDpT0_(
	.param .align 8 .b8 _ZN6thrust24THRUST_300001_SM_1000_NS8cuda_cub4core6detail13_kernel_agentINS1_8__reduce10DrainAgentIlEEJN3cub18CUB_300001_SM_10009GridQueueIyEElEEEvDpT0__param_0[8],
	.param .u64 _ZN6thrust24THRUST_300001_SM_1000_NS8cuda_cub4core6detail13_kernel_agentINS1_8__reduce10DrainAgentIlEEJN3cub18CUB_300001_SM_10009GridQueueIyEElEEEvDpT0__param_1
)
.maxntid 1
{
	.reg .b64 	%rd<5>;

	ld.param.u64 	%rd1, [_ZN6thrust24THRUST_300001_SM_1000_NS8cuda_cub4core6detail13_kernel_agentINS1_8__reduce10DrainAgentIlEEJN3cub18CUB_300001_SM_10009GridQueueIyEElEEEvDpT0__param_0];
	ld.param.u64 	%rd2, [_ZN6thrust24THRUST_300001_SM_1000_NS8cuda_cub4core6detail13_kernel_agentINS1_8__reduce10DrainAgentIlEEJN3cub18CUB_300001_SM_10009GridQueueIyEElEEEvDpT0__param_1];
	cvta.to.global.u64 	%rd3, %rd1;
	st.global.u64 	[%rd3], %rd2;
	mov.b64 	%rd4, 0;
	st.global.u64 	[%rd3+8], %rd4;
	ret;

}
	// .globl	_ZN6thrust24THRUST_300001_SM_1000_NS8cuda_cub4core6detail13_kernel_agentINS1_8__reduce11ReduceAgentIPN4cuda3std3__45tupleIJdlEEESC_SB_lNS1_9__extrema9arg_max_fIdlNS9_4lessIdEEEEEEJSC_SC_iSH_EEEvDpT0_
.visible .entry _ZN6thrust24THRUST_300001_SM_1000_NS8cuda_cub4core6detail13_kernel_agentINS1_8__reduce11ReduceAgentIPN4cuda3std3__45tupleIJdlEEESC_SB_lNS1_9__extrema9arg_max_fIdlNS9_4lessIdEEEEEEJSC_SC_iSH_EEEvDpT0_(
	.param .u64 .ptr .align 1 _ZN6thrust24THRUST_300001_SM_1000_NS8cuda_cub4core6detail13_kernel_agentINS1_8__reduce11ReduceAgentIPN4cuda3std3__45tupleIJdlEEESC_SB_lNS1_9__extrema9arg_max_fIdlNS9_4lessIdEEEEEEJSC_SC_iSH_EEEvDpT0__param_0,
	.param .u64 .ptr .align 1 _ZN6thrust24THRUST_300001_SM_1000_NS8cuda_cub4core6detail13_kernel_agentINS1_8__reduce11ReduceAgentIPN4cuda3std3__45tupleIJdlEEESC_SB_lNS1_9__extrema9arg_max_fIdlNS9_4lessIdEEEEEEJSC_SC_iSH_EEEvDpT0__param_1,
	.param .u32 _ZN6thrust24THRUST_300001_SM_1000_NS8cuda_cub4core6detail13_kernel_agentINS1_8__reduce11ReduceAgentIPN4cuda3std3__45tupleIJdlEEESC_SB_lNS1_9__extrema9arg_max_fIdlNS9_4lessIdEEEEEEJSC_SC_iSH_EEEvDpT0__param_2,
	.param .align 1 .b8 _ZN6thrust24THRUST_300001_SM_1000_NS8cuda_cub4core6detail13_kernel_agentINS1_8__reduce11ReduceAgentIPN4cuda3std3__45tupleIJdlEEESC_SB_lNS1_9__extrema9arg_max_fIdlNS9_4lessIdEEEEEEJSC_SC_iSH_EEEvDpT0__param_3[1]
)
.maxntid 256
{
	.reg .pred 	%p<264>;
	.reg .b32 	%r<374>;
	.reg .b64 	%rd<508>;
	.reg .b64 	%fd<293>;

	ld.param.u64 	%rd237, [_ZN6thrust24THRUST_300001_SM_1000_NS8cuda_cub4core6detail13_kernel_agentINS1_8__reduce11ReduceAgentIPN4cuda3std3__45tupleIJdlEEESC_SB_lNS1_9__extrema9arg_max_fIdlNS9_4lessIdEEEEEEJSC_SC_iSH_EEEvDpT0__param_0];
	ld.param.u32 	%r29, [_ZN6thrust24THRUST_300001_SM_1000_NS8cuda_cub4core6detail13_kernel_agentINS1_8__reduce11ReduceAgentIPN4cuda3std3__45tupleIJdlEEESC_SB_lNS1_9__extrema9arg_max_fIdlNS9_4lessIdEEEEEEJSC_SC_iSH_EEEvDpT0__param_2];
	cvt.s64.s32 	%rd1, %r29;
	setp.eq.s32 	%p1, %r29, 0;
	@%p1 bra 	$L__BB11_234;
	setp.gt.s32 	%p2, %r29, 1279;
	@%p2 bra 	$L__BB11_121;
	mov.u32 	%r1, %tid.x;
	setp.ge.s32 	%p147, %r1, %r29;
	mov.f64 	%fd224, 0d0000000000000000;
	mov.b64 	%rd431, 0;
	mov.u32 	%r368, %r1;
	@%p147 bra 	$L__BB11_4;
	mul.wide.u32 	%rd375, %r1, 16;
	add.s64 	%rd372, %rd237, %rd375;
	// begin inline asm
	ld.global.nc.u64 %rd371, [%rd372];
	// end inline asm
	add.s64 	%rd374, %rd372, 8;
	// begin inline asm
	ld.global.nc.u64 %rd431, [%rd374];
	// end inline asm
	mov.b64 	%fd224, %rd371;
	add.s32 	%r368, %r1, 256;
$L__BB11_4:
	setp.ge.s32 	%p148, %r368, %r29;
	@%p148 bra 	$L__BB11_25;
	not.b32 	%r141, %r368;
	add.s32 	%r4, %r29, %r141;
	and.b32  	%r142, %r4, 768;
	setp.eq.s32 	%p149, %r142, 768;
	@%p149 bra 	$L__BB11_11;
	mul.wide.u32 	%rd377, %r368, 16;
	add.s64 	%rd422, %rd237, %rd377;
	shr.u32 	%r143, %r4, 8;
	add.s32 	%r144, %r143, 1;
	and.b32  	%r145, %r144, 3;
	neg.s32 	%r366, %r145;
$L__BB11_7:
	.pragma "nounroll";
	mov.u64 	%rd6, %rd431;
	mov.f64 	%fd3, %fd224;
	// begin inline asm
	ld.global.nc.u64 %rd378, [%rd422];
	// end inline asm
	add.s64 	%rd381, %rd422, 8;
	// begin inline asm
	ld.global.nc.u64 %rd380, [%rd381];
	// end inline asm
	mov.b64 	%fd4, %rd378;
	setp.lt.f64 	%p150, %fd3, %fd4;
	mov.u64 	%rd431, %rd380;
	mov.f64 	%fd224, %fd4;
	@%p150 bra 	$L__BB11_10;
	setp.gt.f64 	%p151, %fd3, %fd4;
	mov.u64 	%rd431, %rd6;
	mov.f64 	%fd224, %fd3;
	@%p151 bra 	$L__BB11_10;
	setp.lt.s64 	%p152, %rd6, %rd380;
	min.s64 	%rd431, %rd6, %rd380;
	selp.f64 	%fd224, %fd3, %fd4, %p152;
$L__BB11_10:
	add.s32 	%r368, %r368, 256;
	add.s64 	%rd422, %rd422, 4096;
	add.s32 	%r366, %r366, 1;
	setp.ne.s32 	%p153, %r366, 0;
	@%p153 bra 	$L__BB11_7;
$L__BB11_11:
	setp.lt.u32 	%p154, %r4, 768;
	@%p154 bra 	$L__BB11_25;
$L__BB11_12:
	mul.wide.s32 	%rd386, %r368, 16;
	add.s64 	%rd383, %rd237, %rd386;
	// begin inline asm
	ld.global.nc.u64 %rd382, [%rd383];
	// end inline asm
	add.s64 	%rd385, %rd383, 8;
	// begin inline asm
	ld.global.nc.u64 %rd384, [%rd385];
	// end inline asm
	mov.b64 	%fd10, %rd382;
	setp.lt.f64 	%p155, %fd224, %fd10;
	mov.u64 	%rd428, %rd384;
	mov.f64 	%fd221, %fd10;
	@%p155 bra 	$L__BB11_15;
	setp.gt.f64 	%p156, %fd224, %fd10;
	mov.u64 	%rd428, %rd431;
	mov.f64 	%fd221, %fd224;
	@%p156 bra 	$L__BB11_15;
	setp.lt.s64 	%p157, %rd431, %rd384;
	min.s64 	%rd428, %rd431, %rd384;
	selp.f64 	%fd221, %fd224, %fd10, %p157;
$L__BB11_15:
	add.s64 	%rd388, %rd383, 4096;
	// begin inline asm
	ld.global.nc.u64 %rd387, [%rd388];
	// end inline asm
	add.s64 	%rd390, %rd383, 4104;
	// begin inline asm
	ld.global.nc.u64 %rd389, [%rd390];
	// end inline asm
	mov.b64 	%fd13, %rd387;
	setp.lt.f64 	%p158, %fd221, %fd13;
	mov.u64 	%rd429, %rd389;
	mov.f64 	%fd222, %fd13;
	@%p158 bra 	$L__BB11_18;
	setp.gt.f64 	%p159, %fd221, %fd13;
	mov.u64 	%rd429, %rd428;
	mov.f64 	%fd222, %fd221;
	@%p159 bra 	$L__BB11_18;
	setp.lt.s64 	%p160, %rd428, %rd389;
	min.s64 	%rd429, %rd428, %rd389;
	selp.f64 	%fd222, %fd221, %fd13, %p160;
$L__BB11_18:
	add.s64 	%rd392, %rd383, 8192;
	// begin inline asm
	ld.global.nc.u64 %rd391, [%rd392];
	// end inline asm
	add.s64 	%rd394, %rd383, 8200;
	// begin inline asm
	ld.global.nc.u64 %rd393, [%rd394];
	// end inline asm
	mov.b64 	%fd16, %rd391;
	setp.lt.f64 	%p161, %fd222, %fd16;
	mov.u64 	%rd430, %rd393;
	mov.f64 	%fd223, %fd16;
	@%p161 bra 	$L__BB11_21;
	setp.gt.f64 	%p162, %fd222, %fd16;
	mov.u64 	%rd430, %rd429;
	mov.f64 	%fd223, %fd222;
	@%p162 bra 	$L__BB11_21;
	setp.lt.s64 	%p163, %rd429, %rd393;
	min.s64 	%rd430, %rd429, %rd393;
	selp.f64 	%fd223, %fd222, %fd16, %p163;
$L__BB11_21:
	add.s64 	%rd396, %rd383, 12288;
	// begin inline asm
	ld.global.nc.u64 %rd395, [%rd396];
	// end inline asm
	add.s64 	%rd398, %rd383, 12296;
	// begin inline asm
	ld.global.nc.u64 %rd397, [%rd398];
	// end inline asm
	mov.b64 	%fd19, %rd395;
	setp.lt.f64 	%p164, %fd223, %fd19;
	mov.u64 	%rd431, %rd397;
	mov.f64 	%fd224, %fd19;
	@%p164 bra 	$L__BB11_24;
	setp.gt.f64 	%p165, %fd223, %fd19;
	mov.u64 	%rd431, %rd430;
	mov.f64 	%fd224, %fd223;
	@%p165 bra 	$L__BB11_24;
	setp.lt.s64 	%p166, %rd430, %rd397;
	min.s64 	%rd431, %rd430, %rd397;
	selp.f64 	%fd224, %fd223, %fd19, %p166;
$L__BB11_24:
	add.s32 	%r368, %r368, 1024;
	setp.lt.s32 	%p167, %r368, %r29;
	@%p167 bra 	$L__BB11_12;
$L__BB11_25:
	setp.lt.s32 	%p168, %r29, 256;
	@%p168 bra 	$L__BB11_70;
	// begin inline asm
	mov.u32 %r259, %laneid;
	// end inline asm
	mov.b64 	%rd409, %fd224;
	mov.b64 	{%r261, %r266}, %rd409;
	mov.b32 	%r277, 1;
	mov.b32 	%r278, 31;
	mov.b32 	%r279, -1;
	// begin inline asm
	shfl.sync.down.b32 %r260, %r261, %r277, %r278, %r279;
	// end inline asm
	// begin inline asm
	shfl.sync.down.b32 %r265, %r266, %r277, %r278, %r279;
	// end inline asm
	mov.b64 	%rd410, {%r260, %r265};
	mov.b64 	%fd23, %rd410;
	mov.b64 	{%r271, %r276}, %rd431;
	// begin inline asm
	shfl.sync.down.b32 %r270, %r271, %r277, %r278, %r279;
	// end inline asm
	// begin inline asm
	shfl.sync.down.b32 %r275, %r276, %r277, %r278, %r279;
	// end inline asm
	mov.b64 	%rd28, {%r270, %r275};
	setp.gt.s32 	%p220, %r259, 30;
	mov.u64 	%rd433, %rd431;
	mov.f64 	%fd226, %fd224;
	@%p220 bra 	$L__BB11_30;
	setp.lt.f64 	%p221, %fd224, %fd23;
	mov.u64 	%rd433, %rd28;
	mov.f64 	%fd226, %fd23;
	@%p221 bra 	$L__BB11_30;
	setp.gt.f64 	%p222, %fd224, %fd23;
	mov.u64 	%rd433, %rd431;
	mov.f64 	%fd226, %fd224;
	@%p222 bra 	$L__BB11_30;
	setp.lt.s64 	%p223, %rd431, %rd28;
	min.s64 	%rd433, %rd431, %rd28;
	selp.f64 	%fd226, %fd224, %fd23, %p223;
$L__BB11_30:
	mov.b64 	%rd411, %fd226;
	mov.b64 	{%r281, %r286}, %rd411;
	mov.b32 	%r297, 2;
	mov.b32 	%r298, 31;
	mov.b32 	%r299, -1;
	// begin inline asm
	shfl.sync.down.b32 %r280, %r281, %r297, %r298, %r299;
	// end inline asm
	// begin inline asm
	shfl.sync.down.b32 %r285, %r286, %r297, %r298, %r299;
	// end inline asm
	mov.b64 	%rd412, {%r280, %r285};
	mov.b64 	%fd26, %rd412;
	mov.b64 	{%r291, %r296}, %rd433;
	// begin inline asm
	shfl.sync.down.b32 %r290, %r291, %r297, %r298, %r299;
	// end inline asm
	// begin inline asm
	shfl.sync.down.b32 %r295, %r296, %r297, %r298, %r299;
	// end inline asm
	mov.b64 	%rd31, {%r290, %r295};
	setp.gt.s32 	%p224, %r259, 29;
	mov.u64 	%rd434, %rd433;
	mov.f64 	%fd227, %fd226;
	@%p224 bra 	$L__BB11_34;
	setp.lt.f64 	%p225, %fd226, %fd26;
	mov.u64 	%rd434, %rd31;
	mov.f64 	%fd227, %fd26;
	@%p225 bra 	$L__BB11_34;
	setp.gt.f64 	%p226, %fd226, %fd26;
	mov.u64 	%rd434, %rd433;
	mov.f64 	%fd227, %fd226;
	@%p226 bra 	$L__BB11_34;
	setp.lt.s64 	%p227, %rd433, %rd31;
	min.s64 	%rd434, %rd433, %rd31;
	selp.f64 	%fd227, %fd226, %fd26, %p227;
$L__BB11_34:
	mov.b64 	%rd413, %fd227;
	mov.b64 	{%r301, %r306}, %rd413;
	mov.b32 	%r317, 4;
	mov.b32 	%r318, 31;
	mov.b32 	%r319, -1;
	// begin inline asm
	shfl.sync.down.b32 %r300, %r301, %r317, %r318, %r319;
	// end inline asm
	// begin inline asm
	shfl.sync.down.b32 %r305, %r306, %r317, %r318, %r319;
	// end inline asm
	mov.b64 	%rd414, {%r300, %r305};
	mov.b64 	%fd29, %rd414;
	mov.b64 	{%r311, %r316}, %rd434;
	// begin inline asm
	shfl.sync.down.b32 %r310, %r311, %r317, %r318, %r319;
	// end inline asm
	// begin inline asm
	shfl.sync.down.b32 %r315, %r316, %r317, %r318, %r319;
	// end inline asm
	mov.b64 	%rd34, {%r310, %r315};
	setp.gt.s32 	%p228, %r259, 27;
	mov.u64 	%rd435, %rd434;
	mov.f64 	%fd228, %fd227;
	@%p228 bra 	$L__BB11_38;
	setp.lt.f64 	%p229, %fd227, %fd29;
	mov.u64 	%rd435, %rd34;
	mov.f64 	%fd228, %fd29;
	@%p229 bra 	$L__BB11_38;
	setp.gt.f64 	%p230, %fd227, %fd29;
	mov.u64 	%rd435, %rd434;
	mov.f64 	%fd228, %fd227;
	@%p230 bra 	$L__BB11_38;
	setp.lt.s64 	%p231, %rd434, %rd34;
	min.s64 	%rd435, %rd434, %rd34;
	selp.f64 	%fd228, %fd227, %fd29, %p231;
$L__BB11_38:
	mov.b64 	%rd415, %fd228;
	mov.b64 	{%r321, %r326}, %rd415;
	mov.b32 	%r337, 8;
	mov.b32 	%r338, 31;
	mov.b32 	%r339, -1;
	// begin inline asm
	shfl.sync.down.b32 %r320, %r321, %r337, %r338, %r339;
	// end inline asm
	// begin inline asm
	shfl.sync.down.b32 %r325, %r326, %r337, %r338, %r339;
	// end inline asm
	mov.b64 	%rd416, {%r320, %r325};
	mov.b64 	%fd32, %rd416;
	mov.b64 	{%r331, %r336}, %rd435;
	// begin inline asm
	shfl.sync.down.b32 %r330, %r331, %r337, %r338, %r339;
	// end inline asm
	// begin inline asm
	shfl.sync.down.b32 %r335, %r336, %r337, %r338, %r339;
	// end inline asm
	mov.b64 	%rd37, {%r330, %r335};
	setp.gt.s32 	%p232, %r259, 23;
	mov.u64 	%rd436, %rd435;
	mov.f64 	%fd229, %fd228;
	@%p232 bra 	$L__BB11_42;
	setp.lt.f64 	%p233, %fd228, %fd32;
	mov.u64 	%rd436, %rd37;
	mov.f64 	%fd229, %fd32;
	@%p233 bra 	$L__BB11_42;
	setp.gt.f64 	%p234, %fd228, %fd32;
	mov.u64 	%rd436, %rd435;
	mov.f64 	%fd229, %fd228;
	@%p234 bra 	$L__BB11_42;
	setp.lt.s64 	%p235, %rd435, %rd37;
	min.s64 	%rd436, %rd435, %rd37;
	selp.f64 	%fd229, %fd228, %fd32, %p235;
$L__BB11_42:
	mov.b64 	%rd417, %fd229;
	mov.b64 	{%r341, %r346}, %rd417;
	mov.b32 	%r357, 16;
	mov.b32 	%r358, 31;
	mov.b32 	%r359, -1;
	// begin inline asm
	shfl.sync.down.b32 %r340, %r341, %r357, %r358, %r359;
	// end inline asm
	// begin inline asm
	shfl.sync.down.b32 %r345, %r346, %r357, %r358, %r359;
	// end inline asm
	mov.b64 	%rd418, {%r340, %r345};
	mov.b64 	%fd35, %rd418;
	mov.b64 	{%r351, %r356}, %rd436;
	// begin inline asm
	shfl.sync.down.b32 %r350, %r351, %r357, %r358, %r359;
	// end inline asm
	// begin inline asm
	shfl.sync.down.b32 %r355, %r356, %r357, %r358, %r359;
	// end inline asm
	mov.b64 	%rd40, {%r350, %r355};
	setp.gt.s32 	%p236, %r259, 15;
	mov.u64 	%rd507, %rd436;
	mov.f64 	%fd292, %fd229;
	@%p236 bra 	$L__BB11_46;
	setp.lt.f64 	%p237, %fd229, %fd35;
	mov.u64 	%rd507, %rd40;
	mov.f64 	%fd292, %fd35;
	@%p237 bra 	$L__BB11_46;
	setp.gt.f64 	%p238, %fd229, %fd35;
	mov.u64 	%rd507, %rd436;
	mov.f64 	%fd292, %fd229;
	@%p238 bra 	$L__BB11_46;
	setp.lt.s64 	%p239, %rd436, %rd40;
	min.s64 	%rd507, %rd436, %rd40;
	selp.f64 	%fd292, %fd229, %fd35, %p239;
$L__BB11_46:
	setp.ne.s32 	%p240, %r259, 0;
	@%p240 bra 	$L__BB11_48;
	shr.u32 	%r360, %r1, 1;
	and.b32  	%r361, %r360, 496;
	mov.u32 	%r362, _ZN6thrust24THRUST_300001_SM_1000_NS8cuda_cub4core6detail5shmemE;
	add.s32 	%r363, %r362, %r361;
	st.shared.f64 	[%r363+8], %fd292;
	st.shared.u64 	[%r363+16], %rd507;
$L__BB11_48:
	bar.sync 	0;
	setp.ne.s32 	%p241, %r1, 0;
	@%p241 bra 	$L__BB11_232;
	ld.shared.f64 	%fd38, [_ZN6thrust24THRUST_300001_SM_1000_NS8cuda_cub4core6detail5shmemE+24];
	ld.shared.u64 	%rd43, [_ZN6thrust24THRUST_300001_SM_1000_NS8cuda_cub4core6detail5shmemE+32];
	setp.lt.f64 	%p242, %fd292, %fd38;
	mov.u64 	%rd438, %rd43;
	mov.f64 	%fd231, %fd38;
	@%p242 bra 	$L__BB11_52;
	setp.lt.f64 	%p243, %fd38, %fd292;
	mov.u64 	%rd438, %rd507;
	mov.f64 	%fd231, %fd292;
	@%p243 bra 	$L__BB11_52;
	setp.lt.s64 	%p244, %rd507, %rd43;
	min.s64 	%rd438, %rd507, %rd43;
	selp.f64 	%fd231, %fd292, %fd38, %p244;
$L__BB11_52:
	ld.shared.f64 	%fd41, [_ZN6thrust24THRUST_300001_SM_1000_NS8cuda_cub4core6detail5shmemE+40];
	ld.shared.u64 	%rd46, [_ZN6thrust24THRUST_300001_SM_1000_NS8cuda_cub4core6detail5shmemE+48];
	setp.lt.f64 	%p245, %fd231, %fd41;
	mov.u64 	%rd439, %rd46;
	mov.f64 	%fd232, %fd41;
	@%p245 bra 	$L__BB11_55;
	setp.lt.f64 	%p246, %fd41, %fd231;
	mov.u64 	%rd439, %rd438;
	mov.f64 	%fd232, %fd231;
	@%p246 bra 	$L__BB11_55;
	setp.lt.s64 	%p247, %rd438, %rd46;
	min.s64 	%rd439, %rd438, %rd46;
	selp.f64 	%fd232, %fd231, %fd41, %p247;
$L__BB11_55:
	ld.shared.f64 	%fd44, [_ZN6thrust24THRUST_300001_SM_1000_NS8cuda_cub4core6detail5shmemE+56];
	ld.shared.u64 	%rd49, [_ZN6thrust24THRUST_300001_SM_1000_NS8cuda_cub4core6detail5shmemE+64];
	setp.lt.f64 	%p248, %fd232, %fd44;
	mov.u64 	%rd440, %rd49;
	mov.f64 	%fd233, %fd44;
	@%p248 bra 	$L__BB11_58;
	setp.lt.f64 	%p249, %fd44, %fd232;
	mov.u64 	%rd440, %rd439;
	mov.f64 	%fd233, %fd232;
	@%p249 bra 	$L__BB11_58;
	setp.lt.s64 	%p250, %rd439, %rd49;
	min.s64 	%rd440, %rd439, %rd49;
	selp.f64 	%fd233, %fd232, %fd44, %p250;
$L__BB11_58:
	ld.shared.f64 	%fd47, [_ZN6thrust24THRUST_300001_SM_1000_NS8cuda_cub4core6detail5shmemE+72];
	ld.shared.u64 	%rd52, [_ZN6thrust24THRUST_300001_SM_1000_NS8cuda_cub4core6detail5shmemE+80];
	setp.lt.f64 	%p251, %fd233, %fd47;
	mov.u64 	%rd441, %rd52;
	mov.f64 	%fd234, %fd47;
	@%p251 bra 	$L__BB11_61;
	setp.lt.f64 	%p252, %fd47, %fd233;
	mov.u64 	%rd441, %rd440;
	mov.f64 	%fd234, %fd233;
	@%p252 bra 	$L__BB11_61;
	setp.lt.s64 	%p253, %rd440, %rd52;
	min.s64 	%rd441, %rd440, %rd52;
	selp.f64 	%fd234, %fd233, %fd47, %p253;
$L__BB11_61:
	ld.shared.f64 	%fd50, [_ZN6thrust24THRUST_300001_SM_1000_NS8cuda_cub4core6detail5shmemE+88];
	ld.shared.u64 	%rd55, [_ZN6thrust24THRUST_300001_SM_1000_NS8cuda_cub4core6detail5shmemE+96];
	setp.lt.f64 	%p254, %fd234, %fd50;
	mov.u64 	%rd442, %rd55;
	mov.f64 	%fd235, %fd50;
	@%p254 bra 	$L__BB11_64;
	setp.lt.f64 	%p255, %fd50, %fd234;
	mov.u64 	%rd442, %rd441;
	mov.f64 	%fd235, %fd234;
	@%p255 bra 	$L__BB11_64;
	setp.lt.s64 	%p256, %rd441, %rd55;
	min.s64 	%rd442, %rd441, %rd55;
	selp.f64 	%fd235, %fd234, %fd50, %p256;
$L__BB11_64:
	ld.shared.f64 	%fd53, [_ZN6thrust24THRUST_300001_SM_1000_NS8cuda_cub4core6detail5shmemE+104];
	ld.shared.u64 	%rd58, [_ZN6thrust24THRUST_300001_SM_1000_NS8cuda_cub4core6detail5shmemE+112];
	setp.lt.f64 	%p257, %fd235, %fd53;
	mov.u64 	%rd443, %rd58;
	mov.f64 	%fd236, %fd53;
	@%p257 bra 	$L__BB11_67;
	setp.lt.f64 	%p258, %fd53, %fd235;
	mov.u64 	%rd443, %rd442;
	mov.f64 	%fd236, %fd235;
	@%p258 bra 	$L__BB11_67;
	setp.lt.s64 	%p259, %rd442, %rd58;
	min.s64 	%rd443, %rd442, %rd58;
	selp.f64 	%fd236, %fd235, %fd53, %p259;
$L__BB11_67:
	ld.shared.f64 	%fd56, [_ZN6thrust24THRUST_300001_SM_1000_NS8cuda_cub4core6detail5shmemE+120];
	ld.shared.u64 	%rd61, [_ZN6thrust24THRUST_300001_SM_1000_NS8cuda_cub4core6detail5shmemE+128];
	setp.lt.f64 	%p260, %fd236, %fd56;
	mov.u64 	%rd507, %rd61;
	mov.f64 	%fd292, %fd56;
	@%p260 bra 	$L__BB11_232;
	setp.lt.f64 	%p261, %fd56, %fd236;
	mov.u64 	%rd507, %rd443;
	mov.f64 	%fd292, %fd236;
	@%p261 bra 	$L__BB11_232;
	setp.lt.s64 	%p262, %rd443, %rd61;
	min.s64 	%rd507, %rd443, %rd61;
	selp.f64 	%fd292, %fd236, %fd56, %p262;
	bra.uni 	$L__BB11_232;
$L__BB11_70:
	// begin inline asm
	mov.u32 %r146, %laneid;
	// end inline asm
	and.b32  	%r167, %r1, 992;
	add.s32 	%r168, %r167, 32;
	setp.gt.s32 	%p169, %r168, %r29;
	not.b32 	%r169, %r167;
	add.s32 	%r170, %r29, %r169;
	selp.b32 	%r165, %r170, 31, %p169;
	mov.b64 	%rd399, %fd224;
	mov.b64 	{%r148, %r153}, %rd399;
	mov.b32 	%r164, 1;
	mov.b32 	%r166, -1;
	// begin inline asm
	shfl.sync.down.b32 %r147, %r148, %r164, %r165, %r166;
	// end inline asm
	// begin inline asm
	shfl.sync.down.b32 %r152, %r153, %r164, %r165, %r166;
	// end inline asm
	mov.b64 	%rd400, {%r147, %r152};
	mov.b64 	%fd58, %rd400;
	mov.b64 	{%r158, %r163}, %rd431;
	// begin inline asm
	shfl.sync.down.b32 %r157, %r158, %r164, %r165, %r166;
	// end inline asm
	// begin inline asm
	shfl.sync.down.b32 %r162, %r163, %r164, %r165, %r166;
	// end inline asm
	mov.b64 	%rd63, {%r157, %r162};
	setp.ge.s32 	%p170, %r146, %r165;
	mov.u64 	%rd444, %rd431;
	mov.f64 	%fd237, %fd224;
	@%p170 bra 	$L__BB11_74;
	setp.lt.f64 	%p171, %fd224, %fd58;
	mov.u64 	%rd444, %rd63;
	mov.f64 	%fd237, %fd58;
	@%p171 bra 	$L__BB11_74;
	setp.gt.f64 	%p172, %fd224, %fd58;
	mov.u64 	%rd444, %rd431;
	mov.f64 	%fd237, %fd224;
	@%p172 bra 	$L__BB11_74;
	setp.lt.s64 	%p173, %rd431, %rd63;
	min.s64 	%rd444, %rd431, %rd63;
	selp.f64 	%fd237, %fd224, %fd58, %p173;
$L__BB11_74:
	mov.b64 	%rd401, %fd237;
	mov.b64 	{%r172, %r177}, %rd401;
	mov.b32 	%r188, 2;
	mov.b32 	%r190, -1;
	// begin inline asm
	shfl.sync.down.b32 %r171, %r172, %r188, %r165, %r190;
	// end inline asm
	// begin inline asm
	shfl.sync.down.b32 %r176, %r177, %r188, %r165, %r190;
	// end inline asm
	mov.b64 	%rd402, {%r171, %r176};
	mov.b64 	%fd61, %rd402;
	mov.b64 	{%r182, %r187}, %rd444;
	// begin inline asm
	shfl.sync.down.b32 %r181, %r182, %r188, %r165, %r190;
	// end inline asm
	// begin inline asm
	shfl.sync.down.b32 %r186, %r187, %r188, %r165, %r190;
	// end inline asm
	mov.b64 	%rd66, {%r181, %r186};
	add.s32 	%r191, %r146, 2;
	setp.gt.s32 	%p174, %r191, %r165;
	mov.u64 	%rd445, %rd444;
	mov.f64 	%fd238, %fd237;
	@%p174 bra 	$L__BB11_78;
	setp.lt.f64 	%p175, %fd237, %fd61;
	mov.u64 	%rd445, %rd66;
	mov.f64 	%fd238, %fd61;
	@%p175 bra 	$L__BB11_78;
	setp.gt.f64 	%p176, %fd237, %fd61;
	mov.u64 	%rd445, %rd444;
	mov.f64 	%fd238, %fd237;
	@%p176 bra 	$L__BB11_78;
	setp.lt.s64 	%p177, %rd444, %rd66;
	min.s64 	%rd445, %rd444, %rd66;
	selp.f64 	%fd238, %fd237, %fd61, %p177;
$L__BB11_78:
	mov.b64 	%rd403, %fd238;
	mov.b64 	{%r193, %r198}, %rd403;
	mov.b32 	%r209, 4;
	mov.b32 	%r211, -1;
	// begin inline asm
	shfl.sync.down.b32 %r192, %r193, %r209, %r165, %r211;
	// end inline asm
	// begin inline asm
	shfl.sync.down.b32 %r197, %r198, %r209, %r165, %r211;
	// end inline asm
	mov.b64 	%rd404, {%r192, %r197};
	mov.b64 	%fd64, %rd404;
	mov.b64 	{%r203, %r208}, %rd445;
	// begin inline asm
	shfl.sync.down.b32 %r202, %r203, %r209, %r165, %r211;
	// end inline asm
	// begin inline asm
	shfl.sync.down.b32 %r207, %r208, %r209, %r165, %r211;
	// end inline asm
	mov.b64 	%rd69, {%r202, %r207};
	add.s32 	%r212, %r146, 4;
	setp.gt.s32 	%p178, %r212, %r165;
	mov.u64 	%rd446, %rd445;
	mov.f64 	%fd239, %fd238;
	@%p178 bra 	$L__BB11_82;
	setp.lt.f64 	%p179, %fd238, %fd64;
	mov.u64 	%rd446, %rd69;
	mov.f64 	%fd239, %fd64;
	@%p179 bra 	$L__BB11_82;
	setp.gt.f64 	%p180, %fd238, %fd64;
	mov.u64 	%rd446, %rd445;
	mov.f64 	%fd239, %fd238;
	@%p180 bra 	$L__BB11_82;
	setp.lt.s64 	%p181, %rd445, %rd69;
	min.s64 	%rd446, %rd445, %rd69;
	selp.f64 	%fd239, %fd238, %fd64, %p181;
$L__BB11_82:
	mov.b64 	%rd405, %fd239;
	mov.b64 	{%r214, %r219}, %rd405;
	mov.b32 	%r230, 8;
	mov.b32 	%r232, -1;
	// begin inline asm
	shfl.sync.down.b32 %r213, %r214, %r230, %r165, %r232;
	// end inline asm
	// begin inline asm
	shfl.sync.down.b32 %r218, %r219, %r230, %r165, %r232;
	// end inline asm
	mov.b64 	%rd406, {%r213, %r218};
	mov.b64 	%fd67, %rd406;
	mov.b64 	{%r224, %r229}, %rd446;
	// begin inline asm
	shfl.sync.down.b32 %r223, %r224, %r230, %r165, %r232;
	// end inline asm
	// begin inline asm
	shfl.sync.down.b32 %r228, %r229, %r230, %r165, %r232;
	// end inline asm
	mov.b64 	%rd72, {%r223, %r228};
	add.s32 	%r233, %r146, 8;
	setp.gt.s32 	%p182, %r233, %r165;
	mov.u64 	%rd447, %rd446;
	mov.f64 	%fd240, %fd239;
	@%p182 bra 	$L__BB11_86;
	setp.lt.f64 	%p183, %fd239, %fd67;
	mov.u64 	%rd447, %rd72;
	mov.f64 	%fd240, %fd67;
	@%p183 bra 	$L__BB11_86;
	setp.gt.f64 	%p184, %fd239, %fd67;
	mov.u64 	%rd447, %rd446;
	mov.f64 	%fd240, %fd239;
	@%p184 bra 	$L__BB11_86;
	setp.lt.s64 	%p185, %rd446, %rd72;
	min.s64 	%rd447, %rd446, %rd72;
	selp.f64 	%fd240, %fd239, %fd67, %p185;
$L__BB11_86:
	mov.b64 	%rd407, %fd240;
	mov.b64 	{%r235, %r240}, %rd407;
	mov.b32 	%r251, 16;
	mov.b32 	%r253, -1;
	// begin inline asm
	shfl.sync.down.b32 %r234, %r235, %r251, %r165, %r253;
	// end inline asm
	// begin inline asm
	shfl.sync.down.b32 %r239, %r240, %r251, %r165, %r253;
	// end inline asm
	mov.b64 	%rd408, {%r234, %r239};
	mov.b64 	%fd70, %rd408;
	mov.b64 	{%r245, %r250}, %rd447;
	// begin inline asm
	shfl.sync.down.b32 %r244, %r245, %r251, %r165, %r253;
	// end inline asm
	// begin inline asm
	shfl.sync.down.b32 %r249, %r250, %r251, %r165, %r253;
	// end inline asm
	mov.b64 	%rd75, {%r244, %r249};
	add.s32 	%r254, %r146, 16;
	setp.gt.s32 	%p186, %r254, %r165;
	mov.u64 	%rd507, %rd447;
	mov.f64 	%fd292, %fd240;
	@%p186 bra 	$L__BB11_90;
	setp.lt.f64 	%p187, %fd240, %fd70;
	mov.u64 	%rd507, %rd75;
	mov.f64 	%fd292, %fd70;
	@%p187 bra 	$L__BB11_90;
	setp.gt.f64 	%p188, %fd240, %fd70;
	mov.u64 	%rd507, %rd447;
	mov.f64 	%fd292, %fd240;
	@%p188 bra 	$L__BB11_90;
	setp.lt.s64 	%p189, %rd447, %rd75;
	min.s64 	%rd507, %rd447, %rd75;
	selp.f64 	%fd292, %fd240, %fd70, %p189;
$L__BB11_90:
	setp.ne.s32 	%p190, %r146, 0;
	@%p190 bra 	$L__BB11_92;
	shr.u32 	%r255, %r1, 1;
	and.b32  	%r256, %r255, 496;
	mov.u32 	%r257, _ZN6thrust24THRUST_300001_SM_1000_NS8cuda_cub4core6detail5shmemE;
	add.s32 	%r258, %r257, %r256;
	st.shared.f64 	[%r258+8], %fd292;
	st.shared.u64 	[%r258+16], %rd507;
$L__BB11_92:
	bar.sync 	0;
	setp.ne.s32 	%p191, %r1, 0;
	@%p191 bra 	$L__BB11_232;
	setp.lt.s32 	%p192, %r29, 33;
	mov.f64 	%fd242, %fd292;
	mov.u64 	%rd449, %rd507;
	@%p192 bra 	$L__BB11_97;
	ld.shared.f64 	%fd73, [_ZN6thrust24THRUST_300001_SM_1000_NS8cuda_cub4core6detail5shmemE+24];
	ld.shared.u64 	%rd78, [_ZN6thrust24THRUST_300001_SM_1000_NS8cuda_cub4core6detail5shmemE+32];
	setp.lt.f64 	%p193, %fd292, %fd73;
	mov.f64 	%fd242, %fd73;
	mov.u64 	%rd449, %rd78;
	@%p193 bra 	$L__BB11_97;
	setp.lt.f64 	%p194, %fd73, %fd292;
	mov.f64 	%fd242, %fd292;
	mov.u64 	%rd449, %rd507;
	@%p194 bra 	$L__BB11_97;
	setp.lt.s64 	%p195, %rd507, %rd78;
	min.s64 	%rd449, %rd507, %rd78;
	selp.f64 	%fd242, %fd292, %fd73, %p195;
$L__BB11_97:
	setp.lt.s32 	%p196, %r29, 65;
	mov.f64 	%fd243, %fd242;
	mov.u64 	%rd450, %rd449;
	@%p196 bra 	$L__BB11_101;
	ld.shared.f64 	%fd76, [_ZN6thrust24THRUST_300001_SM_1000_NS8cuda_cub4core6detail5shmemE+40];
	ld.shared.u64 	%rd81, [_ZN6thrust24THRUST_300001_SM_1000_NS8cuda_cub4core6detail5shmemE+48];
	setp.lt.f64 	%p197, %fd242, %fd76;
	mov.f64 	%fd243, %fd76;
	mov.u64 	%rd450, %rd81;
	@%p197 bra 	$L__BB11_101;
	setp.lt.f64 	%p198, %fd76, %fd242;
	mov.f64 	%fd243, %fd242;
	mov.u64 	%rd450, %rd449;
	@%p198 bra 	$L__BB11_101;
	setp.lt.s64 	%p199, %rd449, %rd81;
	selp.f64 	%fd243, %fd242, %fd76, %p199;
	min.s64 	%rd450, %rd449, %rd81;
$L__BB11_101:
	setp.lt.s32 	%p200, %r29, 97;
	mov.f64 	%fd244, %fd243;
	mov.u64 	%rd451, %rd450;
	@%p200 bra 	$L__BB11_105;
	ld.shared.f64 	%fd79, [_ZN6thrust24THRUST_300001_SM_1000_NS8cuda_cub4core6detail5shmemE+56];
	ld.shared.u64 	%rd84, [_ZN6thrust24THRUST_300001_SM_1000_NS8cuda_cub4core6detail5shmemE+64];
	setp.lt.f64 	%p201, %fd243, %fd79;
	mov.f64 	%fd244, %fd79;
	mov.u64 	%rd451, %rd84;
	@%p201 bra 	$L__BB11_105;
	setp.lt.f64 	%p202, %fd79, %fd243;
	mov.f64 	%fd244, %fd243;
	mov.u64 	%rd451, %rd450;
	@%p202 bra 	$L__BB11_105;
	setp.lt.s64 	%p203, %rd450, %rd84;
	selp.f64 	%fd244, %fd243, %fd79, %p203;
	min.s64 	%rd451, %rd450, %rd84;
$L__BB11_105:
	setp.lt.s32 	%p204, %r29, 129;
	mov.f64 	%fd245, %fd244;
	mov.u64 	%rd452, %rd451;
	@%p204 bra 	$L__BB11_109;
	ld.shared.f64 	%fd82, [_ZN6thrust24THRUST_300001_SM_1000_NS8cuda_cub4core6detail5shmemE+72];
	ld.shared.u64 	%rd87, [_ZN6thrust24THRUST_300001_SM_1000_NS8cuda_cub4core6detail5shmemE+80];
	setp.lt.f64 	%p205, %fd244, %fd82;
	mov.f64 	%fd245, %fd82;
	mov.u64 	%rd452, %rd87;
	@%p205 bra 	$L__BB11_109;
	setp.lt.f64 	%p206, %fd82, %fd244;
	mov.f64 	%fd245, %fd244;
	mov.u64 	%rd452, %rd451;
	@%p206 bra 	$L__BB11_109;
	setp.lt.s64 	%p207, %rd451, %rd87;
	selp.f64 	%fd245, %fd244, %fd82, %p207;
	min.s64 	%rd452, %rd451, %rd87;
$L__BB11_109:
	setp.lt.s32 	%p208, %r29, 161;
	mov.f64 	%fd246, %fd245;
	mov.u64 	%rd453, %rd452;
	@%p208 bra 	$L__BB11_113;
	ld.shared.f64 	%fd85, [_ZN6thrust24THRUST_300001_SM_1000_NS8cuda_cub4core6detail5shmemE+88];
	ld.shared.u64 	%rd90, [_ZN6thrust24THRUST_300001_SM_1000_NS8cuda_cub4core6detail5shmemE+96];
	setp.lt.f64 	%p209, %fd245, %fd85;
	mov.f64 	%fd246, %fd85;
	mov.u64 	%rd453, %rd90;
	@%p209 bra 	$L__BB11_113;
	setp.lt.f64 	%p210, %fd85, %fd245;
	mov.f64 	%fd246, %fd245;
	mov.u64 	%rd453, %rd452;
	@%p210 bra 	$L__BB11_113;
	setp.lt.s64 	%p211, %rd452, %rd90;
	selp.f64 	%fd246, %fd245, %fd85, %p211;
	min.s64 	%rd453, %rd452, %rd90;
$L__BB11_113:
	setp.lt.s32 	%p212, %r29, 193;
	mov.f64 	%fd247, %fd246;
	mov.u64 	%rd454, %rd453;
	@%p212 bra 	$L__BB11_117;
	ld.shared.f64 	%fd88, [_ZN6thrust24THRUST_300001_SM_1000_NS8cuda_cub4core6detail5shmemE+104];
	ld.shared.u64 	%rd93, [_ZN6thrust24THRUST_300001_SM_1000_NS8cuda_cub4core6detail5shmemE+112];
	setp.lt.f64 	%p213, %fd246, %fd88;
	mov.f64 	%fd247, %fd88;
	mov.u64 	%rd454, %rd93;
	@%p213 bra 	$L__BB11_117;
	setp.lt.f64 	%p214, %fd88, %fd246;
	mov.f64 	%fd247, %fd246;
	mov.u64 	%rd454, %rd453;
	@%p214 bra 	$L__BB11_117;
	setp.lt.s64 	%p215, %rd453, %rd93;
	selp.f64 	%fd247, %fd246, %fd88, %p215;
	min.s64 	%rd454, %rd453, %rd93;
$L__BB11_117:
	setp.lt.s32 	%p216, %r29, 225;
	mov.u64 	%rd507, %rd454;
	mov.f64 	%fd292, %fd247;
	@%p216 bra 	$L__BB11_232;
	ld.shared.f64 	%fd91, [_ZN6thrust24THRUST_300001_SM_1000_NS8cuda_cub4core6detail5shmemE+120];
	ld.shared.u64 	%rd96, [_ZN6thrust24THRUST_300001_SM_1000_NS8cuda_cub4core6detail5shmemE+128];
	setp.lt.f64 	%p217, %fd247, %fd91;
	mov.u64 	%rd507, %rd96;
	mov.f64 	%fd292, %fd91;
	@%p217 bra 	$L__BB11_232;
	setp.lt.f64 	%p218, %fd91, %fd247;
	mov.u64 	%rd507, %rd454;
	mov.f64 	%fd292, %fd247;
	@%p218 bra 	$L__BB11_232;
	setp.lt.s64 	%p219, %rd454, %rd96;
	selp.f64 	%fd292, %fd247, %fd91, %p219;
	min.s64 	%rd507, %rd454, %rd96;
	bra.uni 	$L__BB11_232;
$L__BB11_121:
	mov.u32 	%r16, %tid.x;
	cvt.u64.u32 	%rd98, %r16;
	mul.wide.u32 	%rd259, %r16, 16;
	add.s64 	%rd240, %rd237, %rd259;
	// begin inline asm
	ld.global.nc.u64 %rd239, [%rd240];
	// end inline asm
	add.s64 	%rd242, %rd240, 8;
	// begin inline asm
	ld.global.nc.u64 %rd241, [%rd242];
	// end inline asm
	mov.b64 	%fd93, %rd239;
	add.s64 	%rd244, %rd240, 4096;
	// begin inline asm
	ld.global.nc.u64 %rd243, [%rd244];
	// end inline asm
	add.s64 	%rd246, %rd240, 4104;
	// begin inline asm
	ld.global.nc.u64 %rd455, [%rd246];
	// end inline asm
	mov.b64 	%fd248, %rd243;
	add.s64 	%rd248, %rd240, 8192;
	// begin inline asm
	ld.global.nc.u64 %rd247, [%rd248];
	// end inline asm
	add.s64 	%rd250, %rd240, 8200;
	// begin inline asm
	ld.global.nc.u64 %rd456, [%rd250];
	// end inline asm
	mov.b64 	%fd249, %rd247;
	add.s64 	%rd252, %rd240, 12288;
	// begin inline asm
	ld.global.nc.u64 %rd251, [%rd252];
	// end inline asm
	add.s64 	%rd254, %rd240, 12296;
	// begin inline asm
	ld.global.nc.u64 %rd457, [%rd254];
	// end inline asm
	mov.b64 	%fd250, %rd251;
	add.s64 	%rd256, %rd240, 16384;
	// begin inline asm
	ld.global.nc.u64 %rd255, [%rd256];
	// end inline asm
	add.s64 	%rd258, %rd240, 16392;
	// begin inline asm
	ld.global.nc.u64 %rd494, [%rd258];
	// end inline asm
	mov.b64 	%fd279, %rd255;
	setp.lt.f64 	%p3, %fd93, %fd248;
	@%p3 bra 	$L__BB11_123;
	setp.lt.f64 	%p4, %fd248, %fd93;
	setp.lt.s64 	%p5, %rd241, %rd455;
	or.pred  	%p6, %p4, %p5;
	selp.f64 	%fd248, %fd93, %fd248, %p6;
	selp.b64 	%rd455, %rd241, %rd455, %p6;
$L__BB11_123:
	setp.lt.f64 	%p7, %fd248, %fd249;
	@%p7 bra 	$L__BB11_125;
	setp.gt.f64 	%p8, %fd248, %fd249;
	setp.lt.s64 	%p9, %rd455, %rd456;
	or.pred  	%p10, %p8, %p9;
	selp.f64 	%fd249, %fd248, %fd249, %p10;
	selp.b64 	%rd456, %rd455, %rd456, %p10;
$L__BB11_125:
	setp.lt.f64 	%p11, %fd249, %fd250;
	@%p11 bra 	$L__BB11_127;
	setp.gt.f64 	%p12, %fd249, %fd250;
	setp.lt.s64 	%p13, %rd456, %rd457;
	or.pred  	%p14, %p12, %p13;
	selp.f64 	%fd250, %fd249, %fd250, %p14;
	selp.b64 	%rd457, %rd456, %rd457, %p14;
$L__BB11_127:
	setp.lt.f64 	%p15, %fd250, %fd279;
	@%p15 bra 	$L__BB11_129;
	setp.gt.f64 	%p16, %fd250, %fd279;
	setp.lt.s64 	%p17, %rd457, %rd494;
	or.pred  	%p18, %p16, %p17;
	selp.f64 	%fd279, %fd250, %fd279, %p18;
	selp.b64 	%rd494, %rd457, %rd494, %p18;
$L__BB11_129:
	setp.lt.u32 	%p19, %r29, 2560;
	mov.b64 	%rd473, 1280;
	@%p19 bra 	$L__BB11_165;
	add.s64 	%rd263, %rd1, -2560;
	mul.hi.u64 	%rd264, %rd263, -3689348814741910323;
	shr.u64 	%rd113, %rd264, 10;
	setp.lt.u64 	%p20, %rd263, 1280;
	mov.b64 	%rd473, 1280;
	@%p20 bra 	$L__BB11_153;
	add.s64 	%rd266, %rd113, 1;
	and.b64  	%rd459, %rd266, 36028797018963966;
	shl.b64 	%rd267, %rd98, 4;
	add.s64 	%rd268, %rd267, %rd237;
	add.s64 	%rd460, %rd268, 57352;
	mov.b64 	%rd473, 1280;
$L__BB11_132:
	add.s64 	%rd270, %rd460, -36872;
	// begin inline asm
	ld.global.nc.u64 %rd269, [%rd270];
	// end inline asm
	add.s64 	%rd272, %rd460, -36864;
	// begin inline asm
	ld.global.nc.u64 %rd463, [%rd272];
	// end inline asm
	mov.b64 	%fd253, %rd269;
	add.s64 	%rd274, %rd460, -32776;
	// begin inline asm
	ld.global.nc.u64 %rd273, [%rd274];
	// end inline asm
	add.s64 	%rd276, %rd460, -32768;
	// begin inline asm
	ld.global.nc.u64 %rd464, [%rd276];
	// end inline asm
	mov.b64 	%fd254, %rd273;
	add.s64 	%rd278, %rd460, -28680;
	// begin inline asm
	ld.global.nc.u64 %rd277, [%rd278];
	// end inline asm
	add.s64 	%rd280, %rd460, -28672;
	// begin inline asm
	ld.global.nc.u64 %rd465, [%rd280];
	// end inline asm
	mov.b64 	%fd255, %rd277;
	add.s64 	%rd282, %rd460, -24584;
	// begin inline asm
	ld.global.nc.u64 %rd281, [%rd282];
	// end inline asm
	add.s64 	%rd284, %rd460, -24576;
	// begin inline asm
	ld.global.nc.u64 %rd466, [%rd284];
	// end inline asm
	mov.b64 	%fd256, %rd281;
	add.s64 	%rd286, %rd460, -20488;
	// begin inline asm
	ld.global.nc.u64 %rd285, [%rd286];
	// end inline asm
	add.s64 	%rd288, %rd460, -20480;
	// begin inline asm
	ld.global.nc.u64 %rd467, [%rd288];
	// end inline asm
	mov.b64 	%fd257, %rd285;
	setp.lt.f64 	%p21, %fd279, %fd253;
	@%p21 bra 	$L__BB11_134;
	setp.gt.f64 	%p22, %fd279, %fd253;
	setp.lt.s64 	%p23, %rd494, %rd463;
	or.pred  	%p24, %p22, %p23;
	selp.f64 	%fd253, %fd279, %fd253, %p24;
	selp.b64 	%rd463, %rd494, %rd463, %p24;
$L__BB11_134:
	setp.lt.f64 	%p25, %fd253, %fd254;
	@%p25 bra 	$L__BB11_136;
	setp.gt.f64 	%p26, %fd253, %fd254;
	setp.lt.s64 	%p27, %rd463, %rd464;
	or.pred  	%p28, %p26, %p27;
	selp.f64 	%fd254, %fd253, %fd254, %p28;
	selp.b64 	%rd464, %rd463, %rd464, %p28;
$L__BB11_136:
	setp.lt.f64 	%p29, %fd254, %fd255;
	@%p29 bra 	$L__BB11_138;
	setp.gt.f64 	%p30, %fd254, %fd255;
	setp.lt.s64 	%p31, %rd464, %rd465;
	or.pred  	%p32, %p30, %p31;
	selp.f64 	%fd255, %fd254, %fd255, %p32;
	selp.b64 	%rd465, %rd464, %rd465, %p32;
$L__BB11_138:
	setp.lt.f64 	%p33, %fd255, %fd256;
	@%p33 bra 	$L__BB11_140;
	setp.gt.f64 	%p34, %fd255, %fd256;
	setp.lt.s64 	%p35, %rd465, %rd466;
	or.pred  	%p36, %p34, %p35;
	selp.f64 	%fd256, %fd255, %fd256, %p36;
	selp.b64 	%rd466, %rd465, %rd466, %p36;
$L__BB11_140:
	setp.lt.f64 	%p37, %fd256, %fd257;
	@%p37 bra 	$L__BB11_142;
	setp.gt.f64 	%p38, %fd256, %fd257;
	setp.lt.s64 	%p39, %rd466, %rd467;
	or.pred  	%p40, %p38, %p39;
	selp.f64 	%fd257, %fd256, %fd257, %p40;
	selp.b64 	%rd467, %rd466, %rd467, %p40;
$L__BB11_142:
	add.s64 	%rd290, %rd460, -16392;
	// begin inline asm
	ld.global.nc.u64 %rd289, [%rd290];
	// end inline asm
	add.s64 	%rd292, %rd460, -16384;
	// begin inline asm
	ld.global.nc.u64 %rd468, [%rd292];
	// end inline asm
	mov.b64 	%fd258, %rd289;
	add.s64 	%rd294, %rd460, -12296;
	// begin inline asm
	ld.global.nc.u64 %rd293, [%rd294];
	// end inline asm
	add.s64 	%rd296, %rd460, -12288;
	// begin inline asm
	ld.global.nc.u64 %rd469, [%rd296];
	// end inline asm
	mov.b64 	%fd259, %rd293;
	add.s64 	%rd298, %rd460, -8200;
	// begin inline asm
	ld.global.nc.u64 %rd297, [%rd298];
	// end inline asm
	add.s64 	%rd300, %rd460, -8192;
	// begin inline asm
	ld.global.nc.u64 %rd470, [%rd300];
	// end inline asm
	mov.b64 	%fd260, %rd297;
	add.s64 	%rd302, %rd460, -4104;
	// begin inline asm
	ld.global.nc.u64 %rd301, [%rd302];
	// end inline asm
	add.s64 	%rd304, %rd460, -4096;
	// begin inline asm
	ld.global.nc.u64 %rd471, [%rd304];
	// end inline asm
	mov.b64 	%fd261, %rd301;
	add.s64 	%rd306, %rd460, -8;
	// begin inline asm
	ld.global.nc.u64 %rd305, [%rd306];
	// end inline asm
	// begin inline asm
	ld.global.nc.u64 %rd494, [%rd460];
	// end inline asm
	mov.b64 	%fd279, %rd305;
	setp.lt.f64 	%p41, %fd257, %fd258;
	@%p41 bra 	$L__BB11_144;
	setp.gt.f64 	%p42, %fd257, %fd258;
	setp.lt.s64 	%p43, %rd467, %rd468;
	or.pred  	%p44, %p42, %p43;
	selp.f64 	%fd258, %fd257, %fd258, %p44;
	selp.b64 	%rd468, %rd467, %rd468, %p44;
$L__BB11_144:
	setp.lt.f64 	%p45, %fd258, %fd259;
	@%p45 bra 	$L__BB11_146;
	setp.gt.f64 	%p46, %fd258, %fd259;
	setp.lt.s64 	%p47, %rd468, %rd469;
	or.pred  	%p48, %p46, %p47;
	selp.f64 	%fd259, %fd258, %fd259, %p48;
	selp.b64 	%rd469, %rd468, %rd469, %p48;
$L__BB11_146:
	setp.lt.f64 	%p49, %fd259, %fd260;
	@%p49 bra 	$L__BB11_148;
	setp.gt.f64 	%p50, %fd259, %fd260;
	setp.lt.s64 	%p51, %rd469, %rd470;
	or.pred  	%p52, %p50, %p51;
	selp.f64 	%fd260, %fd259, %fd260, %p52;
	selp.b64 	%rd470, %rd469, %rd470, %p52;
$L__BB11_148:
	setp.lt.f64 	%p53, %fd260, %fd261;
	@%p53 bra 	$L__BB11_150;
	setp.gt.f64 	%p54, %fd260, %fd261;
	setp.lt.s64 	%p55, %rd470, %rd471;
	or.pred  	%p56, %p54, %p55;
	selp.f64 	%fd261, %fd260, %fd261, %p56;
	selp.b64 	%rd471, %rd470, %rd471, %p56;
$L__BB11_150:
	setp.lt.f64 	%p57, %fd261, %fd279;
	@%p57 bra 	$L__BB11_152;
	setp.gt.f64 	%p58, %fd261, %fd279;
	setp.lt.s64 	%p59, %rd471, %rd494;
	or.pred  	%p60, %p58, %p59;
	selp.f64 	%fd279, %fd261, %fd279, %p60;
	selp.b64 	%rd494, %rd471, %rd494, %p60;
$L__BB11_152:
	add.s64 	%rd473, %rd473, 2560;
	add.s64 	%rd460, %rd460, 40960;
	add.s64 	%rd459, %rd459, -2;
	setp.ne.s64 	%p61, %rd459, 0;
	@%p61 bra 	$L__BB11_132;
$L__BB11_153:
	and.b64  	%rd309, %rd113, 1;
	setp.eq.b64 	%p62, %rd309, 1;
	@%p62 bra 	$L__BB11_165;
	shl.b64 	%rd330, %rd473, 4;
	add.s64 	%rd311, %rd240, %rd330;
	// begin inline asm
	ld.global.nc.u64 %rd310, [%rd311];
	// end inline asm
	add.s64 	%rd313, %rd311, 8;
	// begin inline asm
	ld.global.nc.u64 %rd477, [%rd313];
	// end inline asm
	mov.b64 	%fd265, %rd310;
	add.s64 	%rd315, %rd311, 4096;
	// begin inline asm
	ld.global.nc.u64 %rd314, [%rd315];
	// end inline asm
	add.s64 	%rd317, %rd311, 4104;
	// begin inline asm
	ld.global.nc.u64 %rd478, [%rd317];
	// end inline asm
	mov.b64 	%fd266, %rd314;
	add.s64 	%rd319, %rd311, 8192;
	// begin inline asm
	ld.global.nc.u64 %rd318, [%rd319];
	// end inline asm
	add.s64 	%rd321, %rd311, 8200;
	// begin inline asm
	ld.global.nc.u64 %rd479, [%rd321];
	// end inline asm
	mov.b64 	%fd267, %rd318;
	add.s64 	%rd323, %rd311, 12288;
	// begin inline asm
	ld.global.nc.u64 %rd322, [%rd323];
	// end inline asm
	add.s64 	%rd325, %rd311, 12296;
	// begin inline asm
	ld.global.nc.u64 %rd480, [%rd325];
	// end inline asm
	mov.b64 	%fd268, %rd322;
	add.s64 	%rd327, %rd311, 16384;
	// begin inline asm
	ld.global.nc.u64 %rd326, [%rd327];
	// end inline asm
	add.s64 	%rd329, %rd311, 16392;
	// begin inline asm
	ld.global.nc.u64 %rd481, [%rd329];
	// end inline asm
	mov.b64 	%fd269, %rd326;
	setp.lt.f64 	%p63, %fd279, %fd265;
	@%p63 bra 	$L__BB11_156;
	setp.gt.f64 	%p64, %fd279, %fd265;
	setp.lt.s64 	%p65, %rd494, %rd477;
	or.pred  	%p66, %p64, %p65;
	selp.f64 	%fd265, %fd279, %fd265, %p66;
	selp.b64 	%rd477, %rd494, %rd477, %p66;
$L__BB11_156:
	setp.lt.f64 	%p67, %fd265, %fd266;
	@%p67 bra 	$L__BB11_158;
	setp.gt.f64 	%p68, %fd265, %fd266;
	setp.lt.s64 	%p69, %rd477, %rd478;
	or.pred  	%p70, %p68, %p69;
	selp.f64 	%fd266, %fd265, %fd266, %p70;
	selp.b64 	%rd478, %rd477, %rd478, %p70;
$L__BB11_158:
	setp.lt.f64 	%p71, %fd266, %fd267;
	@%p71 bra 	$L__BB11_160;
	setp.gt.f64 	%p72, %fd266, %fd267;
	setp.lt.s64 	%p73, %rd478, %rd479;
	or.pred  	%p74, %p72, %p73;
	selp.f64 	%fd267, %fd266, %fd267, %p74;
	selp.b64 	%rd479, %rd478, %rd479, %p74;
$L__BB11_160:
	setp.lt.f64 	%p75, %fd267, %fd268;
	@%p75 bra 	$L__BB11_162;
	setp.gt.f64 	%p76, %fd267, %fd268;
	setp.lt.s64 	%p77, %rd479, %rd480;
	or.pred  	%p78, %p76, %p77;
	selp.f64 	%fd268, %fd267, %fd268, %p78;
	selp.b64 	%rd480, %rd479, %rd480, %p78;
$L__BB11_162:
	setp.lt.f64 	%p79, %fd268, %fd269;
	@%p79 bra 	$L__BB11_164;
	setp.gt.f64 	%p80, %fd268, %fd269;
	setp.lt.s64 	%p81, %rd480, %rd481;
	or.pred  	%p82, %p80, %p81;
	selp.f64 	%fd269, %fd268, %fd269, %p82;
	selp.b64 	%rd481, %rd480, %rd481, %p82;
$L__BB11_164:
	add.s64 	%rd473, %rd473, 1280;
	mov.u64 	%rd494, %rd481;
	mov.f64 	%fd279, %fd269;
$L__BB11_165:
	cvt.s64.s32 	%rd331, %r29;
	setp.ge.s64 	%p83, %rd473, %rd331;
	@%p83 bra 	$L__BB11_188;
	cvt.u32.u64 	%r17, %rd473;
	sub.s32 	%r18, %r29, %r17;
	setp.ge.s32 	%p84, %r16, %r18;
	@%p84 bra 	$L__BB11_188;
	not.b32 	%r30, %r16;
	add.s32 	%r31, %r29, %r30;
	sub.s32 	%r19, %r31, %r17;
	and.b32  	%r32, %r19, 768;
	setp.eq.s32 	%p85, %r32, 768;
	mov.u32 	%r372, %r16;
	@%p85 bra 	$L__BB11_173;
	cvt.u64.u32 	%rd333, %r16;
	add.s64 	%rd334, %rd473, %rd333;
	shl.b64 	%rd335, %rd334, 4;
	add.s64 	%rd484, %rd237, %rd335;
	shr.u32 	%r33, %r19, 8;
	add.s32 	%r34, %r33, 1;
	and.b32  	%r35, %r34, 3;
	neg.s32 	%r370, %r35;
	mov.u32 	%r372, %r16;
$L__BB11_169:
	.pragma "nounroll";
	mov.u64 	%rd177, %rd494;
	mov.f64 	%fd155, %fd279;
	// begin inline asm
	ld.global.nc.u64 %rd336, [%rd484];
	// end inline asm
	add.s64 	%rd339, %rd484, 8;
	// begin inline asm
	ld.global.nc.u64 %rd338, [%rd339];
	// end inline asm
	mov.b64 	%fd156, %rd336;
	setp.lt.f64 	%p86, %fd155, %fd156;
	mov.f64 	%fd279, %fd156;
	mov.u64 	%rd494, %rd338;
	@%p86 bra 	$L__BB11_172;
	setp.gt.f64 	%p87, %fd155, %fd156;
	mov.f64 	%fd279, %fd155;
	mov.u64 	%rd494, %rd177;
	@%p87 bra 	$L__BB11_172;
	setp.lt.s64 	%p88, %rd177, %rd338;
	selp.f64 	%fd279, %fd155, %fd156, %p88;
	min.s64 	%rd494, %rd177, %rd338;
$L__BB11_172:
	add.s32 	%r372, %r372, 256;
	add.s64 	%rd484, %rd484, 4096;
	add.s32 	%r370, %r370, 1;
	setp.ne.s32 	%p89, %r370, 0;
	@%p89 bra 	$L__BB11_169;
$L__BB11_173:
	setp.lt.u32 	%p90, %r19, 768;
	@%p90 bra 	$L__BB11_188;
	cvt.u64.u32 	%rd340, %r372;
	add.s64 	%rd341, %rd473, %rd340;
	shl.b64 	%rd342, %rd341, 4;
	add.s64 	%rd343, %rd342, %rd237;
	add.s64 	%rd489, %rd343, 12296;
$L__BB11_175:
	add.s64 	%rd345, %rd489, -12296;
	// begin inline asm
	ld.global.nc.u64 %rd344, [%rd345];
	// end inline asm
	add.s64 	%rd347, %rd489, -12288;
	// begin inline asm
	ld.global.nc.u64 %rd346, [%rd347];
	// end inline asm
	mov.b64 	%fd162, %rd344;
	setp.lt.f64 	%p91, %fd279, %fd162;
	mov.f64 	%fd276, %fd162;
	mov.u64 	%rd491, %rd346;
	@%p91 bra 	$L__BB11_178;
	setp.gt.f64 	%p92, %fd279, %fd162;
	mov.f64 	%fd276, %fd279;
	mov.u64 	%rd491, %rd494;
	@%p92 bra 	$L__BB11_178;
	setp.lt.s64 	%p93, %rd494, %rd346;
	selp.f64 	%fd276, %fd279, %fd162, %p93;
	min.s64 	%rd491, %rd494, %rd346;
$L__BB11_178:
	add.s64 	%rd349, %rd489, -8200;
	// begin inline asm
	ld.global.nc.u64 %rd348, [%rd349];
	// end inline asm
	add.s64 	%rd351, %rd489, -8192;
	// begin inline asm
	ld.global.nc.u64 %rd350, [%rd351];
	// end inline asm
	mov.b64 	%fd165, %rd348;
	setp.lt.f64 	%p94, %fd276, %fd165;
	mov.f64 	%fd277, %fd165;
	mov.u64 	%rd492, %rd350;
	@%p94 bra 	$L__BB11_181;
	setp.gt.f64 	%p95, %fd276, %fd165;
	mov.f64 	%fd277, %fd276;
	mov.u64 	%rd492, %rd491;
	@%p95 bra 	$L__BB11_181;
	setp.lt.s64 	%p96, %rd491, %rd350;
	selp.f64 	%fd277, %fd276, %fd165, %p96;
	min.s64 	%rd492, %rd491, %rd350;
$L__BB11_181:
	add.s64 	%rd353, %rd489, -4104;
	// begin inline asm
	ld.global.nc.u64 %rd352, [%rd353];
	// end inline asm
	add.s64 	%rd355, %rd489, -4096;
	// begin inline asm
	ld.global.nc.u64 %rd354, [%rd355];
	// end inline asm
	mov.b64 	%fd168, %rd352;
	setp.lt.f64 	%p97, %fd277, %fd168;
	mov.f64 	%fd278, %fd168;
	mov.u64 	%rd493, %rd354;
	@%p97 bra 	$L__BB11_184;
	setp.gt.f64 	%p98, %fd277, %fd168;
	mov.f64 	%fd278, %fd277;
	mov.u64 	%rd493, %rd492;
	@%p98 bra 	$L__BB11_184;
	setp.lt.s64 	%p99, %rd492, %rd354;
	selp.f64 	%fd278, %fd277, %fd168, %p99;
	min.s64 	%rd493, %rd492, %rd354;
$L__BB11_184:
	add.s64 	%rd357, %rd489, -8;
	// begin inline asm
	ld.global.nc.u64 %rd356, [%rd357];
	// end inline asm
	// begin inline asm
	ld.global.nc.u64 %rd358, [%rd489];
	// end inline asm
	mov.b64 	%fd171, %rd356;
	setp.lt.f64 	%p100, %fd278, %fd171;
	mov.f64 	%fd279, %fd171;
	mov.u64 	%rd494, %rd358;
	@%p100 bra 	$L__BB11_187;
	setp.gt.f64 	%p101, %fd278, %fd171;
	mov.f64 	%fd279, %fd278;
	mov.u64 	%rd494, %rd493;
	@%p101 bra 	$L__BB11_187;
	setp.lt.s64 	%p102, %rd493, %rd358;
	selp.f64 	%fd279, %fd278, %fd171, %p102;
	min.s64 	%rd494, %rd493, %rd358;
$L__BB11_187:
	add.s32 	%r372, %r372, 1024;
	add.s64 	%rd489, %rd489, 16384;
	setp.lt.s32 	%p103, %r372, %r18;
	@%p103 bra 	$L__BB11_175;
$L__BB11_188:
	// begin inline asm
	mov.u32 %r36, %laneid;
	// end inline asm
	mov.b64 	%rd360, %fd279;
	mov.b64 	{%r38, %r43}, %rd360;
	mov.b32 	%r54, 1;
	mov.b32 	%r55, 31;
	mov.b32 	%r56, -1;
	// begin inline asm
	shfl.sync.down.b32 %r37, %r38, %r54, %r55, %r56;
	// end inline asm
	// begin inline asm
	shfl.sync.down.b32 %r42, %r43, %r54, %r55, %r56;
	// end inline asm
	mov.b64 	%rd361, {%r37, %r42};
	mov.b64 	%fd175, %rd361;
	mov.b64 	{%r48, %r53}, %rd494;
	// begin inline asm
	shfl.sync.down.b32 %r47, %r48, %r54, %r55, %r56;
	// end inline asm
	// begin inline asm
	shfl.sync.down.b32 %r52, %r53, %r54, %r55, %r56;
	// end inline asm
	mov.b64 	%rd201, {%r47, %r52};
	setp.gt.s32 	%p104, %r36, 30;
	mov.f64 	%fd281, %fd279;
	mov.u64 	%rd496, %rd494;
	@%p104 bra 	$L__BB11_192;
	setp.lt.f64 	%p105, %fd279, %fd175;
	mov.f64 	%fd281, %fd175;
	mov.u64 	%rd496, %rd201;
	@%p105 bra 	$L__BB11_192;
	setp.gt.f64 	%p106, %fd279, %fd175;
	mov.f64 	%fd281, %fd279;
	mov.u64 	%rd496, %rd494;
	@%p106 bra 	$L__BB11_192;
	setp.lt.s64 	%p107, %rd494, %rd201;
	selp.f64 	%fd281, %fd279, %fd175, %p107;
	min.s64 	%rd496, %rd494, %rd201;
$L__BB11_192:
	mov.b64 	%rd362, %fd281;
	mov.b64 	{%r58, %r63}, %rd362;
	mov.b32 	%r74, 2;
	mov.b32 	%r75, 31;
	mov.b32 	%r76, -1;
	// begin inline asm
	shfl.sync.down.b32 %r57, %r58, %r74, %r75, %r76;
	// end inline asm
	// begin inline asm
	shfl.sync.down.b32 %r62, %r63, %r74, %r75, %r76;
	// end inline asm
	mov.b64 	%rd363, {%r57, %r62};
	mov.b64 	%fd178, %rd363;
	mov.b64 	{%r68, %r73}, %rd496;
	// begin inline asm
	shfl.sync.down.b32 %r67, %r68, %r74, %r75, %r76;
	// end inline asm
	// begin inline asm
	shfl.sync.down.b32 %r72, %r73, %r74, %r75, %r76;
	// end inline asm
	mov.b64 	%rd204, {%r67, %r72};
	setp.gt.s32 	%p108, %r36, 29;
	mov.f64 	%fd282, %fd281;
	mov.u64 	%rd497, %rd496;
	@%p108 bra 	$L__BB11_196;
	setp.lt.f64 	%p109, %fd281, %fd178;
	mov.f64 	%fd282, %fd178;
	mov.u64 	%rd497, %rd204;
	@%p109 bra 	$L__BB11_196;
	setp.gt.f64 	%p110, %fd281, %fd178;
	mov.f64 	%fd282, %fd281;
	mov.u64 	%rd497, %rd496;
	@%p110 bra 	$L__BB11_196;
	setp.lt.s64 	%p111, %rd496, %rd204;
	selp.f64 	%fd282, %fd281, %fd178, %p111;
	min.s64 	%rd497, %rd496, %rd204;
$L__BB11_196:
	mov.b64 	%rd364, %fd282;
	mov.b64 	{%r78, %r83}, %rd364;
	mov.b32 	%r94, 4;
	mov.b32 	%r95, 31;
	mov.b32 	%r96, -1;
	// begin inline asm
	shfl.sync.down.b32 %r77, %r78, %r94, %r95, %r96;
	// end inline asm
	// begin inline asm
	shfl.sync.down.b32 %r82, %r83, %r94, %r95, %r96;
	// end inline asm
	mov.b64 	%rd365, {%r77, %r82};
	mov.b64 	%fd181, %rd365;
	mov.b64 	{%r88, %r93}, %rd497;
	// begin inline asm
	shfl.sync.down.b32 %r87, %r88, %r94, %r95, %r96;
	// end inline asm
	// begin inline asm
	shfl.sync.down.b32 %r92, %r93, %r94, %r95, %r96;
	// end inline asm
	mov.b64 	%rd207, {%r87, %r92};
	setp.gt.s32 	%p112, %r36, 27;
	mov.f64 	%fd283, %fd282;
	mov.u64 	%rd498, %rd497;
	@%p112 bra 	$L__BB11_200;
	setp.lt.f64 	%p113, %fd282, %fd181;
	mov.f64 	%fd283, %fd181;
	mov.u64 	%rd498, %rd207;
	@%p113 bra 	$L__BB11_200;
	setp.gt.f64 	%p114, %fd282, %fd181;
	mov.f64 	%fd283, %fd282;
	mov.u64 	%rd498, %rd497;
	@%p114 bra 	$L__BB11_200;
	setp.lt.s64 	%p115, %rd497, %rd207;
	selp.f64 	%fd283, %fd282, %fd181, %p115;
	min.s64 	%rd498, %rd497, %rd207;
$L__BB11_200:
	mov.b64 	%rd366, %fd283;
	mov.b64 	{%r98, %r103}, %rd366;
	mov.b32 	%r114, 8;
	mov.b32 	%r115, 31;
	mov.b32 	%r116, -1;
	// begin inline asm
	shfl.sync.down.b32 %r97, %r98, %r114, %r115, %r116;
	// end inline asm
	// begin inline asm
	shfl.sync.down.b32 %r102, %r103, %r114, %r115, %r116;
	// end inline asm
	mov.b64 	%rd367, {%r97, %r102};
	mov.b64 	%fd184, %rd367;
	mov.b64 	{%r108, %r113}, %rd498;
	// begin inline asm
	shfl.sync.down.b32 %r107, %r108, %r114, %r115, %r116;
	// end inline asm
	// begin inline asm
	shfl.sync.down.b32 %r112, %r113, %r114, %r115, %r116;
	// end inline asm
	mov.b64 	%rd210, {%r107, %r112};
	setp.gt.s32 	%p116, %r36, 23;
	mov.f64 	%fd284, %fd283;
	mov.u64 	%rd499, %rd498;
	@%p116 bra 	$L__BB11_204;
	setp.lt.f64 	%p117, %fd283, %fd184;
	mov.f64 	%fd284, %fd184;
	mov.u64 	%rd499, %rd210;
	@%p117 bra 	$L__BB11_204;
	setp.gt.f64 	%p118, %fd283, %fd184;
	mov.f64 	%fd284, %fd283;
	mov.u64 	%rd499, %rd498;
	@%p118 bra 	$L__BB11_204;
	setp.lt.s64 	%p119, %rd498, %rd210;
	selp.f64 	%fd284, %fd283, %fd184, %p119;
	min.s64 	%rd499, %rd498, %rd210;
$L__BB11_204:
	mov.b64 	%rd368, %fd284;
	mov.b64 	{%r118, %r123}, %rd368;
	mov.b32 	%r134, 16;
	mov.b32 	%r135, 31;
	mov.b32 	%r136, -1;
	// begin inline asm
	shfl.sync.down.b32 %r117, %r118, %r134, %r135, %r136;
	// end inline asm
	// begin inline asm
	shfl.sync.down.b32 %r122, %r123, %r134, %r135, %r136;
	// end inline asm
	mov.b64 	%rd369, {%r117, %r122};
	mov.b64 	%fd187, %rd369;
	mov.b64 	{%r128, %r133}, %rd499;
	// begin inline asm
	shfl.sync.down.b32 %r127, %r128, %r134, %r135, %r136;
	// end inline asm
	// begin inline asm
	shfl.sync.down.b32 %r132, %r133, %r134, %r135, %r136;
	// end inline asm
	mov.b64 	%rd213, {%r127, %r132};
	setp.gt.s32 	%p120, %r36, 15;
	mov.f64 	%fd292, %fd284;
	mov.u64 	%rd507, %rd499;
	@%p120 bra 	$L__BB11_208;
	setp.lt.f64 	%p121, %fd284, %fd187;
	mov.f64 	%fd292, %fd187;
	mov.u64 	%rd507, %rd213;
	@%p121 bra 	$L__BB11_208;
	setp.gt.f64 	%p122, %fd284, %fd187;
	mov.f64 	%fd292, %fd284;
	mov.u64 	%rd507, %rd499;
	@%p122 bra 	$L__BB11_208;
	setp.lt.s64 	%p123, %rd499, %rd213;
	selp.f64 	%fd292, %fd284, %fd187, %p123;
	min.s64 	%rd507, %rd499, %rd213;
$L__BB11_208:
	setp.ne.s32 	%p124, %r36, 0;
	@%p124 bra 	$L__BB11_210;
	shr.u32 	%r137, %r16, 1;
	and.b32  	%r138, %r137, 496;
	mov.u32 	%r139, _ZN6thrust24THRUST_300001_SM_1000_NS8cuda_cub4core6detail5shmemE;
	add.s32 	%r140, %r139, %r138;
	st.shared.f64 	[%r140+8], %fd292;
	st.shared.u64 	[%r140+16], %rd507;
$L__BB11_210:
	bar.sync 	0;
	setp.ne.s32 	%p125, %r16, 0;
	@%p125 bra 	$L__BB11_232;
	ld.shared.f64 	%fd190, [_ZN6thrust24THRUST_300001_SM_1000_NS8cuda_cub4core6detail5shmemE+24];
	ld.shared.u64 	%rd216, [_ZN6thrust24THRUST_300001_SM_1000_NS8cuda_cub4core6detail5shmemE+32];
	setp.lt.f64 	%p126, %fd292, %fd190;
	mov.f64 	%fd286, %fd190;
	mov.u64 	%rd501, %rd216;
	@%p126 bra 	$L__BB11_214;
	setp.lt.f64 	%p127, %fd190, %fd292;
	mov.f64 	%fd286, %fd292;
	mov.u64 	%rd501, %rd507;
	@%p127 bra 	$L__BB11_214;
	setp.lt.s64 	%p128, %rd507, %rd216;
	selp.f64 	%fd286, %fd292, %fd190, %p128;
	min.s64 	%rd501, %rd507, %rd216;
$L__BB11_214:
	ld.shared.f64 	%fd193, [_ZN6thrust24THRUST_300001_SM_1000_NS8cuda_cub4core6detail5shmemE+40];
	ld.shared.u64 	%rd219, [_ZN6thrust24THRUST_300001_SM_1000_NS8cuda_cub4core6detail5shmemE+48];
	setp.lt.f64 	%p129, %fd286, %fd193;
	mov.f64 	%fd287, %fd193;
	mov.u64 	%rd502, %rd219;
	@%p129 bra 	$L__BB11_217;
	setp.lt.f64 	%p130, %fd193, %fd286;
	mov.f64 	%fd287, %fd286;
	mov.u64 	%rd502, %rd501;
	@%p130 bra 	$L__BB11_217;
	setp.lt.s64 	%p131, %rd501, %rd219;
	selp.f64 	%fd287, %fd286, %fd193, %p131;
	min.s64 	%rd502, %rd501, %rd219;
$L__BB11_217:
	ld.shared.f64 	%fd196, [_ZN6thrust24THRUST_300001_SM_1000_NS8cuda_cub4core6detail5shmemE+56];
	ld.shared.u64 	%rd222, [_ZN6thrust24THRUST_300001_SM_1000_NS8cuda_cub4core6detail5shmemE+64];
	setp.lt.f64 	%p132, %fd287, %fd196;
	mov.f64 	%fd288, %fd196;
	mov.u64 	%rd503, %rd222;
	@%p132 bra 	$L__BB11_220;
	setp.lt.f64 	%p133, %fd196, %fd287;
	mov.f64 	%fd288, %fd287;
	mov.u64 	%rd503, %rd502;
	@%p133 bra 	$L__BB11_220;
	setp.lt.s64 	%p134, %rd502, %rd222;
	selp.f64 	%fd288, %fd287, %fd196, %p134;
	min.s64 	%rd503, %rd502, %rd222;
$L__BB11_220:
	ld.shared.f64 	%fd199, [_ZN6thrust24THRUST_300001_SM_1000_NS8cuda_cub4core6detail5shmemE+72];
	ld.shared.u64 	%rd225, [_ZN6thrust24THRUST_300001_SM_1000_NS8cuda_cub4core6detail5shmemE+80];
	setp.lt.f64 	%p135, %fd288, %fd199;
	mov.f64 	%fd289, %fd199;
	mov.u64 	%rd504, %rd225;
	@%p135 bra 	$L__BB11_223;
	setp.lt.f64 	%p136, %fd199, %fd288;
	mov.f64 	%fd289, %fd288;
	mov.u64 	%rd504, %rd503;
	@%p136 bra 	$L__BB11_223;
	setp.lt.s64 	%p137, %rd503, %rd225;
	selp.f64 	%fd289, %fd288, %fd199, %p137;
	min.s64 	%rd504, %rd503, %rd225;
$L__BB11_223:
	ld.shared.f64 	%fd202, [_ZN6thrust24THRUST_300001_SM_1000_NS8cuda_cub4core6detail5shmemE+88];
	ld.shared.u64 	%rd228, [_ZN6thrust24THRUST_300001_SM_1000_NS8cuda_cub4core6detail5shmemE+96];
	setp.lt.f64 	%p138, %fd289, %fd202;
	mov.f64 	%fd290, %fd202;
	mov.u64 	%rd505, %rd228;
	@%p138 bra 	$L__BB11_226;
	setp.lt.f64 	%p139, %fd202, %fd289;
	mov.f64 	%fd290, %fd289;
	mov.u64 	%rd505, %rd504;
	@%p139 bra 	$L__BB11_226;
	setp.lt.s64 	%p140, %rd504, %rd228;
	selp.f64 	%fd290, %fd289, %fd202, %p140;
	min.s64 	%rd505, %rd504, %rd228;
$L__BB11_226:
	ld.shared.f64 	%fd205, [_ZN6thrust24THRUST_300001_SM_1000_NS8cuda_cub4core6detail5shmemE+104];
	ld.shared.u64 	%rd231, [_ZN6thrust24THRUST_300001_SM_1000_NS8cuda_cub4core6detail5shmemE+112];
	setp.lt.f64 	%p141, %fd290, %fd205;
	mov.f64 	%fd291, %fd205;
	mov.u64 	%rd506, %rd231;
	@%p141 bra 	$L__BB11_229;
	setp.lt.f64 	%p142, %fd205, %fd290;
	mov.f64 	%fd291, %fd290;
	mov.u64 	%rd506, %rd505;
	@%p142 bra 	$L__BB11_229;
	setp.lt.s64 	%p143, %rd505, %rd231;
	selp.f64 	%fd291, %fd290, %fd205, %p143;
	min.s64 	%rd506, %rd505, %rd231;
$L__BB11_229:
	ld.shared.f64 	%fd208, [_ZN6thrust24THRUST_300001_SM_1000_NS8cuda_cub4core6detail5shmemE+120];
	ld.shared.u64 	%rd234, [_ZN6thrust24THRUST_300001_SM_1000_NS8cuda_cub4core6detail5shmemE+128];
	setp.lt.f64 	%p144, %fd291, %fd208;
	mov.u64 	%rd507, %rd234;
	mov.f64 	%fd292, %fd208;
	@%p144 bra 	$L__BB11_232;
	setp.lt.f64 	%p145, %fd208, %fd291;
	mov.u64 	%rd507, %rd506;
	mov.f64 	%fd292, %fd291;
	@%p145 bra 	$L__BB11_232;
	setp.lt.s64 	%p146, %rd506, %rd234;
	selp.f64 	%fd292, %fd291, %fd208, %p146;
	min.s64 	%rd507, %rd506, %rd234;
$L__BB11_232:
	mov.u32 	%r364, %tid.x;
	setp.ne.s32 	%p263, %r364, 0;
	@%p263 bra 	$L__BB11_234;
	ld.param.u64 	%rd420, [_ZN6thrust24THRUST_300001_SM_1000_NS8cuda_cub4core6detail13_kernel_agentINS1_8__reduce11ReduceAgentIPN4cuda3std3__45tupleIJdlEEESC_SB_lNS1_9__extrema9arg_max_fIdlNS9_4lessIdEEEEEEJSC_SC_iSH_EEEvDpT0__param_1];
	cvta.to.global.u64 	%rd419, %rd420;
	st.global.f64 	[%rd419], %fd292;
	st.global.u64 	[%rd419+8], %rd507;
$L__BB11_234:
	ret;

}
	// .globl	_ZN3cub18CUB_300001_SM_10006detail11EmptyKernelIvEEvv
.visible .entry _ZN3cub18CUB_300001_SM_10006detail11EmptyKernelIvEEvv()
{


	ret;

}


// ===== COMPILED SASS (sm_100) =====

	.target	sm_100

	.elftype	@"ET_EXEC"


//--------------------- .note.nv.tkinfo           --------------------------
	.section	.note.nv.tkinfo,"",@"SHT_NOTE"
	.sectionflags	@"SHF_NOTE_NV_TKINFO"
	.tkinfo
        /*0018*/ 	.word	0x00000002
        /*0030*/ 	.string	""
        /*0030*/ 	.string	"ptxas"
        /*0030*/ 	.string	"Cuda compilation tools, release 13.0, V13.0.88"
        /*0030*/ 	.string	"Build cuda_13.0.r13.0/compiler.36424714_0"
        /*0030*/ 	.string	"-arch sm_100 -m 64 "



//--------------------- .note.nv.cuinfo           --------------------------
	.section	.note.nv.cuinfo,"",@"SHT_NOTE"
	.sectionflags	@"SHF_NOTE_NV_CUINFO"
        /*0018*/ 	.short	0x0002
        /*001a*/ 	.short	0x0064
        /*001c*/ 	.short	0x0082
	.zero		2


//--------------------- .nv.info                  --------------------------
	.section	.nv.info,"",@"SHT_CUDA_INFO"
	.align	4


	//----- nvinfo : EIATTR_REGCOUNT
	.align		4
        /*0000*/ 	.byte	0x04, 0x2f
        /*0002*/ 	.short	(.L_46 - .L_45)
	.align		4
.L_45:
        /*0004*/ 	.word	index@(_Z13gpu_transposePdi)
        /*0008*/ 	.word	0x00000014


	//----- nvinfo : EIATTR_FRAME_SIZE
	.align		4
.L_46:
        /*000c*/ 	.byte	0x04, 0x11
        /*000e*/ 	.short	(.L_48 - .L_47)
	.align		4
.L_47:
        /*0010*/ 	.word	index@(_Z13gpu_transposePdi)
        /*0014*/ 	.word	0x00000000


	//----- nvinfo : EIATTR_REGCOUNT
	.align		4
.L_48:
        /*0018*/ 	.byte	0x04, 0x2f
        /*001a*/ 	.short	(.L_50 - .L_49)
	.align		4
.L_49:
        /*001c*/ 	.word	index@(_Z8gpu_swapPdiii)
        /*0020*/ 	.word	0x0000001e


	//----- nvinfo : EIATTR_FRAME_SIZE
	.align		4
.L_50:
        /*0024*/ 	.byte	0x04, 0x11
        /*0026*/ 	.short	(.L_52 - .L_51)
	.align		4
.L_51:
        /*0028*/ 	.word	index@(_Z8gpu_swapPdiii)
        /*002c*/ 	.word	0x00000000


	//----- nvinfo : EIATTR_REGCOUNT
	.align		4
.L_52:
        /*0030*/ 	.byte	0x04, 0x2f
        /*0032*/ 	.short	(.L_54 - .L_53)
	.align		4
.L_53:
        /*0034*/ 	.word	index@(_Z13gpu_compute_LPdS_iii)
        /*0038*/ 	.word	0x0000001e


	//----- nvinfo : EIATTR_FRAME_SIZE
	.align		4
.L_54:
        /*003c*/ 	.byte	0x04, 0x11
        /*003e*/ 	.short	(.L_56 - .L_55)
	.align		4
.L_55:
        /*0040*/ 	.word	index@($__internal_0_$__cuda_sm20_div_rn_f64_full)
        /*0044*/ 	.word	0x00000000


	//----- nvinfo : EIATTR_FRAME_SIZE
	.align		4
.L_56:
        /*0048*/ 	.byte	0x04, 0x11
        /*004a*/ 	.short	(.L_58 - .L_57)
	.align		4
.L_57:
        /*004c*/ 	.word	index@(_Z13gpu_compute_LPdS_iii)
        /*0050*/ 	.word	0x00000000


	//----- nvinfo : EIATTR_REGCOUNT
	.align		4
.L_58:
        /*0054*/ 	.byte	0x04, 0x2f
        /*0056*/ 	.short	(.L_60 - .L_59)
	.align		4
.L_59:
        /*0058*/ 	.word	index@(_Z13modify_matrixPdS_ii)
        /*005c*/ 	.word	0x00000017


	//----- nvinfo : EIATTR_FRAME_SIZE
	.align		4
.L_60:
        /*0060*/ 	.byte	0x04, 0x11
        /*0062*/ 	.short	(.L_62 - .L_61)
	.align		4
.L_61:
        /*0064*/ 	.word	index@(_Z13modify_matrixPdS_ii)
        /*0068*/ 	.word	0x00000000


	//----- nvinfo : EIATTR_REGCOUNT
	.align		4
.L_62:
        /*006c*/ 	.byte	0x04, 0x2f
        /*006e*/ 	.short	(.L_64 - .L_63)
	.align		4
.L_63:
        /*0070*/ 	.word	index@(_ZN6thrust24THRUST_300001_SM_1000_NS8cuda_cub4core6detail13_kernel_agentINS1_8__reduce11ReduceAgentINS0_12zip_iteratorIN4cuda3std3__45tupleIJNS0_10device_ptrIdEENS0_17counting_iteratorIlNS0_11use_defaultESF_SF_EEEEEEEPNSB_IJdlEEESJ_iNS1_9__extrema9arg_max_fIdlNSA_4lessIdEEEEEEJSI_SK_iSP_EEEvDpT0_)
        /*0074*/ 	.word	0x00000020


	//----- nvinfo : EIATTR_FRAME_SIZE
	.align		4
.L_64:
        /*0078*/ 	.byte	0x04, 0x11
        /*007a*/ 	.short	(.L_66 - .L_65)
	.align		4
.L_65:
        /*007c*/ 	.word	index@(_ZN6thrust24THRUST_300001_SM_1000_NS8cuda_cub4core6detail13_kernel_agentINS1_8__reduce11ReduceAgentINS0_12zip_iteratorIN4cuda3std3__45tupleIJNS0_10device_ptrIdEENS0_17counting_iteratorIlNS0_11use_defaultESF_SF_EEEEEEEPNSB_IJdlEEESJ_iNS1_9__extrema9arg_max_fIdlNSA_4lessIdEEEEEEJSI_SK_iSP_EEEvDpT0_)
        /*0080*/ 	.word	0x00000000


	//----- nvinfo : EIATTR_REGCOUNT
	.align		4
.L_66:
        /*0084*/ 	.byte	0x04, 0x2f
        /*0086*/ 	.short	(.L_68 - .L_67)
	.align		4
.L_67:
        /*0088*/ 	.word	index@(_ZN6thrust24THRUST_300001_SM_1000_NS8cuda_cub4core6detail13_kernel_agentINS1_8__reduce11ReduceAgentINS0_12zip_iteratorIN4cuda3std3__45tupleIJNS0_10device_ptrIdEENS0_17counting_iteratorIlNS0_11use_defaultESF_SF_EEEEEEEPNSB_IJdlEEESJ_iNS1_9__extrema9arg_max_fIdlNSA_4lessIdEEEEEEJSI_SK_iN3cub18CUB_300001_SM_100013GridEvenShareIiEENSS_9GridQueueIjEESP_EEEvDpT0_)
        /*008c*/ 	.word	0x00000028


	//----- nvinfo : EIATTR_FRAME_SIZE
	.align		4
.L_68:
        /*0090*/ 	.byte	0x04, 0x11
        /*0092*/ 	.short	(.L_70 - .L_69)
	.align		4
.L_69:
        /*0094*/ 	.word	index@(_ZN6thrust24THRUST_300001_SM_1000_NS8cuda_cub4core6detail13_kernel_agentINS1_8__reduce11ReduceAgentINS0_12zip_iteratorIN4cuda3std3__45tupleIJNS0_10device_ptrIdEENS0_17counting_iteratorIlNS0_11use_defaultESF_SF_EEEEEEEPNSB_IJdlEEESJ_iNS1_9__extrema9arg_max_fIdlNSA_4lessIdEEEEEEJSI_SK_iN3cub18CUB_300001_SM_100013GridEvenShareIiEENSS_9GridQueueIjEESP_EEEvDpT0_)
        /*0098*/ 	.word	0x00000000


	//----- nvinfo : EIATTR_REGCOUNT
	.align		4
.L_70:
        /*009c*/ 	.byte	0x04, 0x2f
        /*009e*/ 	.short	(.L_72 - .L_71)
	.align		4
.L_71:
        /*00a0*/ 	.word	index@(_ZN6thrust24THRUST_300001_SM_1000_NS8cuda_cub4core6detail13_kernel_agentINS1_8__reduce10DrainAgentIiEEJN3cub18CUB_300001_SM_10009GridQueueIjEEiEEEvDpT0_)
        /*00a4*/ 	.word	0x00000008


	//----- nvinfo : EIATTR_FRAME_SIZE
	.align		4
.L_72:
        /*00a8*/ 	.byte	0x04, 0x11
        /*00aa*/ 	.short	(.L_74 - .L_73)
	.align		4
.L_73:
        /*00ac*/ 	.word	index@(_ZN6thrust24THRUST_300001_SM_1000_NS8cuda_cub4core6detail13_kernel_agentINS1_8__reduce10DrainAgentIiEEJN3cub18CUB_300001_SM_10009GridQueueIjEEiEEEvDpT0_)
        /*00b0*/ 	.word	0x00000000


	//----- nvinfo : EIATTR_REGCOUNT
	.align		4
.L_74:
        /*00b4*/ 	.byte	0x04, 0x2f
        /*00b6*/ 	.short	(.L_76 - .L_75)
	.align		4
.L_75:
        /*00b8*/ 	.word	index@(_ZN6thrust24THRUST_300001_SM_1000_NS8cuda_cub4core6detail13_kernel_agentINS1_8__reduce11ReduceAgentIPN4cuda3std3__45tupleIJdlEEESC_SB_iNS1_9__extrema9arg_max_fIdlNS9_4lessIdEEEEEEJSC_SC_iSH_EEEvDpT0_)
        /*00bc*/ 	.word	0x00000020


	//----- nvinfo : EIATTR_FRAME_SIZE
	.align		4
.L_76:
        /*00c0*/ 	.byte	0x04, 0x11
        /*00c2*/ 	.short	(.L_78 - .L_77)
	.align		4
.L_77:
        /*00c4*/ 	.word	index@(_ZN6thrust24THRUST_300001_SM_1000_NS8cuda_cub4core6detail13_kernel_agentINS1_8__reduce11ReduceAgentIPN4cuda3std3__45tupleIJdlEEESC_SB_iNS1_9__extrema9arg_max_fIdlNS9_4lessIdEEEEEEJSC_SC_iSH_EEEvDpT0_)
        /*00c8*/ 	.word	0x00000000


	//----- nvinfo : EIATTR_REGCOUNT
	.align		4
.L_78:
        /*00cc*/ 	.byte	0x04, 0x2f
        /*00ce*/ 	.short	(.L_80 - .L_79)
	.align		4
.L_79:
        /*00d0*/ 	.word	index@(_ZN6thrust24THRUST_300001_SM_1000_NS8cuda_cub4core6detail13_kernel_agentINS1_8__reduce11ReduceAgentINS0_12zip_iteratorIN4cuda3std3__45tupleIJNS0_10device_ptrIdEENS0_17counting_iteratorIlNS0_11use_defaultESF_SF_EEEEEEEPNSB_IJdlEEESJ_lNS1_9__extrema9arg_max_fIdlNSA_4lessIdEEEEEEJSI_SK_lSP_EEEvDpT0_)
        /*00d4*/ 	.word	0x00000020


	//----- nvinfo : EIATTR_FRAME_SIZE
	.align		4
.L_80:
        /*00d8*/ 	.byte	0x04, 0x11
        /*00da*/ 	.short	(.L_82 - .L_81)
	.align		4
.L_81:
        /*00dc*/ 	.word	index@(_ZN6thrust24THRUST_300001_SM_1000_NS8cuda_cub4core6detail13_kernel_agentINS1_8__reduce11ReduceAgentINS0_12zip_iteratorIN4cuda3std3__45tupleIJNS0_10device_ptrIdEENS0_17counting_iteratorIlNS0_11use_defaultESF_SF_EEEEEEEPNSB_IJdlEEESJ_lNS1_9__extrema9arg_max_fIdlNSA_4lessIdEEEEEEJSI_SK_lSP_EEEvDpT0_)
        /*00e0*/ 	.word	0x00000000


	//----- nvinfo : EIATTR_REGCOUNT
	.align		4
.L_82:
        /*00e4*/ 	.byte	0x04, 0x2f
        /*00e6*/ 	.short	(.L_84 - .L_83)
	.align		4
.L_83:
        /*00e8*/ 	.word	index@(_ZN6thrust24THRUST_300001_SM_1000_NS8cuda_cub4core6detail13_kernel_agentINS1_8__reduce11ReduceAgentINS0_12zip_iteratorIN4cuda3std3__45tupleIJNS0_10device_ptrIdEENS0_17counting_iteratorIlNS0_11use_defaultESF_SF_EEEEEEEPNSB_IJdlEEESJ_lNS1_9__extrema9arg_max_fIdlNSA_4lessIdEEEEEEJSI_SK_lN3cub18CUB_300001_SM_100013GridEvenShareIlEENSS_9GridQueueIyEESP_EEEvDpT0_)
        /*00ec*/ 	.word	0x00000020


	//----- nvinfo : EIATTR_FRAME_SIZE
	.align		4
.L_84:
        /*00f0*/ 	.byte	0x04, 0x11
        /*00f2*/ 	.short	(.L_86 - .L_85)
	.align		4
.L_85:
        /*00f4*/ 	.word	index@(_ZN6thrust24THRUST_300001_SM_1000_NS8cuda_cub4core6detail13_kernel_agentINS1_8__reduce11ReduceAgentINS0_12zip_iteratorIN4cuda3std3__45tupleIJNS0_10device_ptrIdEENS0_17counting_iteratorIlNS0_11use_defaultESF_SF_EEEEEEEPNSB_IJdlEEESJ_lNS1_9__extrema9arg_max_fIdlNSA_4lessIdEEEEEEJSI_SK_lN3cub18CUB_300001_SM_100013GridEvenShareIlEENSS_9GridQueueIyEESP_EEEvDpT0_)
        /*00f8*/ 	.word	0x00000000


	//----- nvinfo : EIATTR_REGCOUNT
	.align		4
.L_86:
        /*00fc*/ 	.byte	0x04, 0x2f
        /*00fe*/ 	.short	(.L_88 - .L_87)
	.align		4
.L_87:
        /*0100*/ 	.word	index@(_ZN6thrust24THRUST_300001_SM_1000_NS8cuda_cub4core6detail13_kernel_agentINS1_8__reduce10DrainAgentIlEEJN3cub18CUB_300001_SM_10009GridQueueIyEElEEEvDpT0_)
        /*0104*/ 	.word	0x00000008


	//----- nvinfo : EIATTR_FRAME_SIZE
	.align		4
.L_88:
        /*0108*/ 	.byte	0x04, 0x11
        /*010a*/ 	.short	(.L_90 - .L_89)
	.align		4
.L_89:
        /*010c*/ 	.word	index@(_ZN6thrust24THRUST_300001_SM_1000_NS8cuda_cub4core6detail13_kernel_agentINS1_8__reduce10DrainAgentIlEEJN3cub18CUB_300001_SM_10009GridQueueIyEElEEEvDpT0_)
        /*0110*/ 	.word	0x00000000


	//----- nvinfo : EIATTR_REGCOUNT
	.align		4
.L_90:
        /*0114*/ 	.byte	0x04, 0x2f
        /*0116*/ 	.short	(.L_92 - .L_91)
	.align		4
.L_91:
        /*0118*/ 	.word	index@(_ZN6thrust24THRUST_300001_SM_1000_NS8cuda_cub4core6detail13_kernel_agentINS1_8__reduce11ReduceAgentIPN4cuda3std3__45tupleIJdlEEESC_SB_lNS1_9__extrema9arg_max_fIdlNS9_4lessIdEEEEEEJSC_SC_iSH_EEEvDpT0_)
        /*011c*/ 	.word	0x00000020


	//----- nvinfo : EIATTR_FRAME_SIZE
	.align		4
.L_92:
        /*0120*/ 	.byte	0x04, 0x11
        /*0122*/ 	.short	(.L_94 - .L_93)
	.align		4
.L_93:
        /*0124*/ 	.word	index@(_ZN6thrust24THRUST_300001_SM_1000_NS8cuda_cub4core6detail13_kernel_agentINS1_8__reduce11ReduceAgentIPN4cuda3std3__45tupleIJdlEEESC_SB_lNS1_9__extrema9arg_max_fIdlNS9_4lessIdEEEEEEJSC_SC_iSH_EEEvDpT0_)
        /*0128*/ 	.word	0x00000000


	//----- nvinfo : EIATTR_REGCOUNT
	.align		4
.L_94:
        /*012c*/ 	.byte	0x04, 0x2f
        /*012e*/ 	.short	(.L_96 - .L_95)
	.align		4
.L_95:
        /*0130*/ 	.word	index@(_ZN3cub18CUB_300001_SM_10006detail11EmptyKernelIvEEvv)
        /*0134*/ 	.word	0x00000004


	//----- nvinfo : EIATTR_FRAME_SIZE
	.align		4
.L_96:
        /*0138*/ 	.byte	0x04, 0x11
        /*013a*/ 	.short	(.L_98 - .L_97)
	.align		4
.L_97:
        /*013c*/ 	.word	index@(_ZN3cub18CUB_300001_SM_10006detail11EmptyKernelIvEEvv)
        /*0140*/ 	.word	0x00000000


	//----- nvinfo : EIATTR_MIN_STACK_SIZE
	.align		4
.L_98:
        /*0144*/ 	.byte	0x04, 0x12
        /*0146*/ 	.short	(.L_100 - .L_99)
	.align		4
.L_99:
        /*0148*/ 	.word	index@(_ZN3cub18CUB_300001_SM_10006detail11EmptyKernelIvEEvv)
        /*014c*/ 	.word	0x00000000


	//----- nvinfo : EIATTR_MIN_STACK_SIZE
	.align		4
.L_100:
        /*0150*/ 	.byte	0x04, 0x12
        /*0152*/ 	.short	(.L_102 - .L_101)
	.align		4
.L_101:
        /*0154*/ 	.word	index@(_ZN6thrust24THRUST_300001_SM_1000_NS8cuda_cub4core6detail13_kernel_agentINS1_8__reduce11ReduceAgentIPN4cuda3std3__45tupleIJdlEEESC_SB_lNS1_9__extrema9arg_max_fIdlNS9_4lessIdEEEEEEJSC_SC_iSH_EEEvDpT0_)
        /*0158*/ 	.word	0x00000000


	//----- nvinfo : EIATTR_MIN_STACK_SIZE
	.align		4
.L_102:
        /*015c*/ 	.byte	0x04, 0x12
        /*015e*/ 	.short	(.L_104 - .L_103)
	.align		4
.L_103:
        /*0160*/ 	.word	index@(_ZN6thrust24THRUST_300001_SM_1000_NS8cuda_cub4core6detail13_kernel_agentINS1_8__reduce10DrainAgentIlEEJN3cub18CUB_300001_SM_10009GridQueueIyEElEEEvDpT0_)
        /*0164*/ 	.word	0x00000000


	//----- nvinfo : EIATTR_MIN_STACK_SIZE
	.align		4
.L_104:
        /*0168*/ 	.byte	0x04, 0x12
        /*016a*/ 	.short	(.L_106 - .L_105)
	.align		4
.L_105:
        /*016c*/ 	.word	index@(_ZN6thrust24THRUST_300001_SM_1000_NS8cuda_cub4core6detail13_kernel_agentINS1_8__reduce11ReduceAgentINS0_12zip_iteratorIN4cuda3std3__45tupleIJNS0_10device_ptrIdEENS0_17counting_iteratorIlNS0_11use_defaultESF_SF_EEEEEEEPNSB_IJdlEEESJ_lNS1_9__extrema9arg_max_fIdlNSA_4lessIdEEEEEEJSI_SK_lN3cub18CUB_300001_SM_100013GridEvenShareIlEENSS_9GridQueueIyEESP_EEEvDpT0_)
        /*0170*/ 	.word	0x00000000


	//----- nvinfo : EIATTR_MIN_STACK_SIZE
	.align		4
.L_106:
        /*0174*/ 	.byte	0x04, 0x12
        /*0176*/ 	.short	(.L_108 - .L_107)
	.align		4
.L_107:
        /*0178*/ 	.word	index@(_ZN6thrust24THRUST_300001_SM_1000_NS8cuda_cub4core6detail13_kernel_agentINS1_8__reduce11ReduceAgentINS0_12zip_iteratorIN4cuda3std3__45tupleIJNS0_10device_ptrIdEENS0_17counting_iteratorIlNS0_11use_defaultESF_SF_EEEEEEEPNSB_IJdlEEESJ_lNS1_9__extrema9arg_max_fIdlNSA_4lessIdEEEEEEJSI_SK_lSP_EEEvDpT0_)
        /*017c*/ 	.word	0x00000000


	//----- nvinfo : EIATTR_MIN_STACK_SIZE
	.align		4
.L_108:
        /*0180*/ 	.byte	0x04, 0x12
        /*0182*/ 	.short	(.L_110 - .L_109)
	.align		4
.L_109:
        /*0184*/ 	.word	index@(_ZN6thrust24THRUST_300001_SM_1000_NS8cuda_cub4core6detail13_kernel_agentINS1_8__reduce11ReduceAgentIPN4cuda3std3__45tupleIJdlEEESC_SB_iNS1_9__extrema9arg_max_fIdlNS9_4lessIdEEEEEEJSC_SC_iSH_EEEvDpT0_)
        /*0188*/ 	.word	0x00000000


	//----- nvinfo : EIATTR_MIN_STACK_SIZE
	.align		4
.L_110:
        /*018c*/ 	.byte	0x04, 0x12
        /*018e*/ 	.short	(.L_112 - .L_111)
	.align		4
.L_111:
        /*0190*/ 	.word	index@(_ZN6thrust24THRUST_300001_SM_1000_NS8cuda_cub4core6detail13_kernel_agentINS1_8__reduce10DrainAgentIiEEJN3cub18CUB_300001_SM_10009GridQueueIjEEiEEEvDpT0_)
        /*0194*/ 	.word	0x00000000


	//----- nvinfo : EIATTR_MIN_STACK_SIZE
	.align		4
.L_112:
        /*0198*/ 	.byte	0x04, 0x12
        /*019a*/ 	.short	(.L_114 - .L_113)
	.align		4
.L_113:
        /*019c*/ 	.word	index@(_ZN6thrust24THRUST_300001_SM_1000_NS8cuda_cub4core6detail13_kernel_agentINS1_8__reduce11ReduceAgentINS0_12zip_iteratorIN4cuda3std3__45tupleIJNS0_10device_ptrIdEENS0_17counting_iteratorIlNS0_11use_defaultESF_SF_EEEEEEEPNSB_IJdlEEESJ_iNS1_9__extrema9arg_max_fIdlNSA_4lessIdEEEEEEJSI_SK_iN3cub18CUB_300001_SM_100013GridEvenShareIiEENSS_9GridQueueIjEESP_EEEvDpT0_)
        /*01a0*/ 	.word	0x00000000


	//----- nvinfo : EIATTR_MIN_STACK_SIZE
	.align		4
.L_114:
        /*01a4*/ 	.byte	0x04, 0x12
        /*01a6*/ 	.short	(.L_116 - .L_115)
	.align		4
.L_115:
        /*01a8*/ 	.word	index@(_ZN6thrust24THRUST_300001_SM_1000_NS8cuda_cub4core6detail13_kernel_agentINS1_8__reduce11ReduceAgentINS0_12zip_iteratorIN4cuda3std3__45tupleIJNS0_10device_ptrIdEENS0_17counting_iteratorIlNS0_11use_defaultESF_SF_EEEEEEEPNSB_IJdlEEESJ_iNS1_9__extrema9arg_max_fIdlNSA_4lessIdEEEEEEJSI_SK_iSP_EEEvDpT0_)
        /*01ac*/ 	.word	0x00000000


	//----- nvinfo : EIATTR_MIN_STACK_SIZE
	.align		4
.L_116:
        /*01b0*/ 	.byte	0x04, 0x12
        /*01b2*/ 	.short	(.L_118 - .L_117)
	.align		4
.L_117:
        /*01b4*/ 	.word	index@(_Z13modify_matrixPdS_ii)
        /*01b8*/ 	.word	0x00000000


	//----- nvinfo : EIATTR_MIN_STACK_SIZE
	.align		4
.L_118:
        /*01bc*/ 	.byte	0x04, 0x12
        /*01be*/ 	.short	(.L_120 - .L_119)
	.align		4
.L_119:
        /*01c0*/ 	.word	index@(_Z13gpu_compute_LPdS_iii)
        /*01c4*/ 	.word	0x00000000


	//----- nvinfo : EIATTR_MIN_STACK_SIZE
	.align		4
.L_120:
        /*01c8*/ 	.byte	0x04, 0x12
        /*01ca*/ 	.short	(.L_122 - .L_121)
	.align		4
.L_121:
        /*01cc*/ 	.word	index@(_Z8gpu_swapPdiii)
        /*01d0*/ 	.word	0x00000000


	//----- nvinfo : EIATTR_MIN_STACK_SIZE
	.align		4
.L_122:
        /*01d4*/ 	.byte	0x04, 0x12
        /*01d6*/ 	.short	(.L_124 - .L_123)
	.align		4
.L_123:
        /*01d8*/ 	.word	index@(_Z13gpu_transposePdi)
        /*01dc*/ 	.word	0x00000000
.L_124:


//--------------------- .nv.compat                --------------------------
	.section	.nv.compat,"",@"SHT_CUDA_COMPAT_INFO"
	.align	4
        /*0000*/ 	.byte	0x02, 0x09, 0x00, 0x00, 0x02, 0x02, 0x01, 0x00, 0x02, 0x05, 0x05, 0x00, 0x03, 0x07, 0x01, 0x01
        /*0010*/ 	.byte	0x02, 0x03, 0x00, 0x00, 0x02, 0x06, 0x01, 0x00, 0x04, 0x0b, 0x08, 0x00, 0x01, 0x00, 0x00, 0x00
        /*0020*/ 	.byte	0x00, 0x00, 0x00, 0x00


//--------------------- .nv.info._ZN3cub18CUB_300001_SM_10006detail11EmptyKernelIvEEvv --------------------------
	.section	.nv.info._ZN3cub18CUB_300001_SM_10006detail11EmptyKernelIvEEvv,"",@"SHT_CUDA_INFO"
	.sectionflags	@""
	.align	4


	//----- nvinfo : EIATTR_CUDA_API_VERSION
	.align		4
        /*0000*/ 	.byte	0x04, 0x37
        /*0002*/ 	.short	(.L_126 - .L_125)
.L_125:
        /*0004*/ 	.word	0x00000082


	//----- nvinfo : EIATTR_SPARSE_MMA_MASK
	.align		4
.L_126:
        /*0008*/ 	.byte	0x03, 0x50
        /*000a*/ 	.short	0x0000


	//----- nvinfo : EIATTR_MAXREG_COUNT
	.align		4
        /*000c*/ 	.byte	0x03, 0x1b
        /*000e*/ 	.short	0x00ff


	//----- nvinfo : EIATTR_MERCURY_ISA_VERSION
	.align		4
        /*0010*/ 	.byte	0x03, 0x5f
        /*0012*/ 	.short	0x0101


	//----- nvinfo : EIATTR_VRC_CTA_INIT_COUNT
	.align		4
        /*0014*/ 	.byte	0x02, 0x4a
	.zero		1
	.zero		1


	//----- nvinfo : EIATTR_EXIT_INSTR_OFFSETS
	.align		4
        /*0018*/ 	.byte	0x04, 0x1c
        /*001a*/ 	.short	(.L_128 - .L_127)


	//   ....[0]....
.L_127:
        /*001c*/ 	.word	0x00000010


	//----- nvinfo : EIATTR_SW_WAR
	.align		4
.L_128:
        /*0020*/ 	.byte	0x04, 0x36
        /*0022*/ 	.short	(.L_130 - .L_129)
.L_129:
        /*0024*/ 	.word	0x00000008
.L_130:


//--------------------- .nv.info._ZN6thrust24THRUST_300001_SM_1000_NS8cuda_cub4core6detail13_kernel_agentINS1_8__reduce11ReduceAgentIPN4cuda3std3__45tupleIJdlEEESC_SB_lNS1_9__extrema9arg_max_fIdlNS9_4lessIdEEEEEEJSC_SC_iSH_EEEvDpT0_ --------------------------
	.section	.nv.info._ZN6thrust24THRUST_300001_SM_1000_NS8cuda_cub4core6detail13_kernel_agentINS1_8__reduce11ReduceAgentIPN4cuda3std3__45tupleIJdlEEESC_SB_lNS1_9__extrema9arg_max_fIdlNS9_4lessIdEEEEEEJSC_SC_iSH_EEEvDpT0_,"",@"SHT_CUDA_INFO"
	.sectionflags	@""
	.align	4


	//----- nvinfo : EIATTR_CUDA_API_VERSION
	.align		4
        /*0000*/ 	.byte	0x04, 0x37
        /*0002*/ 	.short	(.L_132 - .L_131)
.L_131:
        /*0004*/ 	.word	0x00000082


	//----- nvinfo : EIATTR_KPARAM_INFO
	.align		4
.L_132:
        /*0008*/ 	.byte	0x04, 0x17
        /*000a*/ 	.short	(.L_134 - .L_133)
.L_133:
        /*000c*/ 	.word	0x00000000
        /*0010*/ 	.short	0x0003
        /*0012*/ 	.short	0x0014
        /*0014*/ 	.byte	0x00, 0xf0, 0x05, 0x00


	//----- nvinfo : EIATTR_KPARAM_INFO
	.align		4
.L_134:
        /*0018*/ 	.byte	0x04, 0x17
        /*001a*/ 	.short	(.L_136 - .L_135)
.L_135:
        /*001c*/ 	.word	0x00000000
        /*0020*/ 	.short	0x0002
        /*0022*/ 	.short	0x0010
        /*0024*/ 	.byte	0x00, 0xf0, 0x11, 0x00


	//----- nvinfo : EIATTR_KPARAM_INFO
	.align		4
.L_136:
        /*0028*/ 	.byte	0x04, 0x17
        /*002a*/ 	.short	(.L_138 - .L_137)
.L_137:
        /*002c*/ 	.word	0x00000000
        /*0030*/ 	.short	0x0001
        /*0032*/ 	.short	0x0008
        /*0034*/ 	.byte	0x00, 0xf5, 0x21, 0x00


	//----- nvinfo : EIATTR_KPARAM_INFO
	.align		4
.L_138:
        /*0038*/ 	.byte	0x04, 0x17
        /*003a*/ 	.short	(.L_140 - .L_139)
.L_139:
        /*003c*/ 	.word	0x00000000
        /*0040*/ 	.short	0x0000
        /*0042*/ 	.short	0x0000
        /*0044*/ 	.byte	0x00, 0xf5, 0x21, 0x00


	//----- nvinfo : EIATTR_SPARSE_MMA_MASK
	.align		4
.L_140:
        /*0048*/ 	.byte	0x03, 0x50
        /*004a*/ 	.short	0x0000


	//----- nvinfo : EIATTR_MAXREG_COUNT
	.align		4
        /*004c*/ 	.byte	0x03, 0x1b
        /*004e*/ 	.short	0x00ff


	//----- nvinfo : EIATTR_NUM_BARRIERS
	.align		4
        /*0050*/ 	.byte	0x02, 0x4c
        /*0052*/ 	.byte	0x01
	.zero		1


	//----- nvinfo : EIATTR_MERCURY_ISA_VERSION
	.align		4
        /*0054*/ 	.byte	0x03, 0x5f
        /*0056*/ 	.short	0x0101


	//----- nvinfo : EIATTR_COOP_GROUP_MASK_REGIDS
	.align		4
        /*0058*/ 	.byte	0x04, 0x29
        /*005a*/ 	.short	(.L_142 - .L_141)


	//   ....[0]....
.L_141:
        /*005c*/ 	.word	0xffffffff


	//   ....[1]....
        /*0060*/ 	.word	0xffffffff


	//   ....[2]....
        /*0064*/ 	.word	0xffffffff


	//   ....[3]....
        /*0068*/ 	.word	0xffffffff


	//   ....[4]....
        /*006c*/ 	.word	0xffffffff


	//   ....[5]....
        /*0070*/ 	.word	0xffffffff


	//   ....[6]....
        /*0074*/ 	.word	0xffffffff


	//   ....[7]....
        /*0078*/ 	.word	0xffffffff


	//   ....[8]....
        /*007c*/ 	.word	0xffffffff


	//   ....[9]....
        /*0080*/ 	.word	0xffffffff


	//   ....[10]....
        /*0084*/ 	.word	0xffffffff


	//   ....[11]....
        /*0088*/ 	.word	0xffffffff


	//   ....[12]....
        /*008c*/ 	.word	0xffffffff


	//   ....[13]....
        /*0090*/ 	.word	0xffffffff


	//   ....[14]....
        /*0094*/ 	.word	0xffffffff


	//   ....[15]....
        /*0098*/ 	.word	0xffffffff


	//   ....[16]....
        /*009c*/ 	.word	0xffffffff


	//   ....[17]....
        /*00a0*/ 	.word	0xffffffff


	//   ....[18]....
        /*00a4*/ 	.word	0xffffffff


	//   ....[19]....
        /*00a8*/ 	.word	0xffffffff


	//   ....[20]....
        /*00ac*/ 	.word	0xffffffff


	//   ....[21]....
        /*00b0*/ 	.word	0xffffffff


	//   ....[22]....
        /*00b4*/ 	.word	0xffffffff


	//   ....[23]....
        /*00b8*/ 	.word	0xffffffff


	//   ....[24]....
        /*00bc*/ 	.word	0xffffffff


	//   ....[25]....
        /*00c0*/ 	.word	0xffffffff


	//   ....[26]....
        /*00c4*/ 	.word	0xffffffff


	//   ....[27]....
        /*00c8*/ 	.word	0xffffffff


	//   ....[28]....
        /*00cc*/ 	.word	0xffffffff


	//   ....[29]....
        /*00d0*/ 	.word	0xffffffff


	//   ....[30]....
        /*00d4*/ 	.word	0xffffffff


	//   ....[31]....
        /*00d8*/ 	.word	0xffffffff


	//   ....[32]....
        /*00dc*/ 	.word	0xffffffff


	//   ....[33]....
        /*00e0*/ 	.word	0xffffffff


	//   ....[34]....
        /*00e4*/ 	.word	0xffffffff


	//   ....[35]....
        /*00e8*/ 	.word	0xffffffff


	//   ....[36]....
        /*00ec*/ 	.word	0xffffffff


	//   ....[37]....
        /*00f0*/ 	.word	0xffffffff


	//   ....[38]....
        /*00f4*/ 	.word	0xffffffff


	//   ....[39]....
        /*00f8*/ 	.word	0xffffffff


	//   ....[40]....
        /*00fc*/ 	.word	0xffffffff


	//   ....[41]....
        /*0100*/ 	.word	0xffffffff


	//   ....[42]....
        /*0104*/ 	.word	0xffffffff


	//   ....[43]....
        /*0108*/ 	.word	0xffffffff


	//   ....[44]....
        /*010c*/ 	.word	0xffffffff


	//   ....[45]....
        /*0110*/ 	.word	0xffffffff


	//   ....[46]....
        /*0114*/ 	.word	0xffffffff


	//   ....[47]....
        /*0118*/ 	.word	0xffffffff


	//   ....[48]....
        /*011c*/ 	.word	0xffffffff


	//   ....[49]....
        /*0120*/ 	.word	0xffffffff


	//   ....[50]....
        /*0124*/ 	.word	0xffffffff


	//   ....[51]....
        /*0128*/ 	.word	0xffffffff


	//   ....[52]....
        /*012c*/ 	.word	0xffffffff


	//   ....[53]....
        /*0130*/ 	.word	0xffffffff


	//   ....[54]....
        /*0134*/ 	.word	0xffffffff


	//   ....[55]....
        /*0138*/ 	.word	0xffffffff


	//   ....[56]....
        /*013c*/ 	.word	0xffffffff


	//   ....[57]....
        /*0140*/ 	.word	0xffffffff


	//   ....[58]....
        /*0144*/ 	.word	0xffffffff


	//   ....[59]....
        /*0148*/ 	.word	0xffffffff


	//----- nvinfo : EIATTR_COOP_GROUP_INSTR_OFFSETS
	.align		4
.L_142:
        /*014c*/ 	.byte	0x04, 0x28
        /*014e*/ 	.short	(.L_144 - .L_143)


	//   ....[0]....
.L_143:
        /*0150*/ 	.word	0x00000b70


	//   ....[1]....
        /*0154*/ 	.word	0x00000ba0


	//   ....[2]....
        /*0158*/ 	.word	0x00000bc0


	//   ....[3]....
        /*015c*/ 	.word	0x00000bd0


	//   ....[4]....
        /*0160*/ 	.word	0x00000d60


	//   ....[5]....
        /*0164*/ 	.word	0x00000d90


	//   ....[6]....
        /*0168*/ 	.word	0x00000dc0


	//   ....[7]....
        /*016c*/ 	.word	0x00000de0


	//   ....[8]....
        /*0170*/ 	.word	0x00000f60


	//   ....[9]....
        /*0174*/ 	.word	0x00000f90


	//   ....[10]....
        /*0178*/ 	.word	0x00000fc0


	//   ....[11]....
        /*017c*/ 	.word	0x00000fe0


	//   ....[12]....
        /*0180*/ 	.word	0x00001160


	//   ....[13]....
        /*0184*/ 	.word	0x00001190


	//   ....[14]....
        /*0188*/ 	.word	0x000011c0


	//   ....[15]....
        /*018c*/ 	.word	0x000011e0


	//   ....[16]....
        /*0190*/ 	.word	0x00001360


	//   ....[17]....
        /*0194*/ 	.word	0x00001390


	//   ....[18]....
        /*0198*/ 	.word	0x000013c0


	//   ....[19]....
        /*019c*/ 	.word	0x000013e0


	//   ....[20]....
        /*01a0*/ 	.word	0x00002140


	//   ....[21]....
        /*01a4*/ 	.word	0x00002150


	//   ....[22]....
        /*01a8*/ 	.word	0x00002160


	//   ....[23]....
        /*01ac*/ 	.word	0x00002180


	//   ....[24]....
        /*01b0*/ 	.word	0x00002300


	//   ....[25]....
        /*01b4*/ 	.word	0x00002340


	//   ....[26]....
        /*01b8*/ 	.word	0x00002370


	//   ....[27]....
        /*01bc*/ 	.word	0x00002390


	//   ....[28]....
        /*01c0*/ 	.word	0x00002510


	//   ....[29]....
        /*01c4*/ 	.word	0x00002550


	//   ....[30]....
        /*01c8*/ 	.word	0x00002580


	//   ....[31]....
        /*01cc*/ 	.word	0x000025a0


	//   ....[32]....
        /*01d0*/ 	.word	0x00002720


	//   ....[33]....
        /*01d4*/ 	.word	0x00002760


	//   ....[34]....
        /*01d8*/ 	.word	0x00002790


	//   ....[35]....
        /*01dc*/ 	.word	0x000027b0


	//   ....[36]....
        /*01e0*/ 	.word	0x00002930


	//   ....[37]....
        /*01e4*/ 	.word	0x00002970


	//   ....[38]....
        /*01e8*/ 	.word	0x000029a0


	//   ....[39]....
        /*01ec*/ 	.word	0x000029c0


	//   ....[40]....
        /*01f0*/ 	.word	0x00005780


	//   ....[41]....
        /*01f4*/ 	.word	0x000057b0


	//   ....[42]....
        /*01f8*/ 	.word	0x000057d0


	//   ....[43]....
        /*01fc*/ 	.word	0x000057e0


	//   ....[44]....
        /*0200*/ 	.word	0x00005970


	//   ....[45]....
        /*0204*/ 	.word	0x000059a0


	//   ....[46]....
        /*0208*/ 	.word	0x000059d0


	//   ....[47]....
        /*020c*/ 	.word	0x000059f0


	//   ....[48]....
        /*0210*/ 	.word	0x00005b70


	//   ....[49]....
        /*0214*/ 	.word	0x00005ba0


	//   ....[50]....
        /*0218*/ 	.word	0x00005bd0


	//   ....[51]....
        /*021c*/ 	.word	0x00005bf0


	//   ....[52]....
        /*0220*/ 	.word	0x00005d70


	//   ....[53]....
        /*0224*/ 	.word	0x00005da0


	//   ....[54]....
        /*0228*/ 	.word	0x00005dd0


	//   ....[55]....
        /*022c*/ 	.word	0x00005df0


	//   ....[56]....
        /*0230*/ 	.word	0x00005f70


	//   ....[57]....
        /*0234*/ 	.word	0x00005fa0


	//   ....[58]....
        /*0238*/ 	.word	0x00005fd0


	//   ....[59]....
        /*023c*/ 	.word	0x00005ff0


	//----- nvinfo : EIATTR_VRC_CTA_INIT_COUNT
	.align		4
.L_144:
        /*0240*/ 	.byte	0x02, 0x4a
	.zero		1
	.zero		1


	//----- nvinfo : EIATTR_EXIT_INSTR_OFFSETS
	.align		4
        /*0244*/ 	.byte	0x04, 0x1c
        /*0246*/ 	.short	(.L_146 - .L_145)


	//   ....[0]....
.L_145:
        /*0248*/ 	.word	0x00000030


	//   ....[1]....
        /*024c*/ 	.word	0x00006c90


	//   ....[2]....
        /*0250*/ 	.word	0x00006cd0


	//----- nvinfo : EIATTR_MAX_THREADS
	.align		4
.L_146:
        /*0254*/ 	.byte	0x04, 0x05
        /*0256*/ 	.short	(.L_148 - .L_147)
.L_147:
        /*0258*/ 	.word	0x00000100
        /*025c*/ 	.word	0x00000001
        /*0260*/ 	.word	0x00000001


	//----- nvinfo : EIATTR_CRS_STACK_SIZE
	.align		4
.L_148:
        /*0264*/ 	.byte	0x04, 0x1e
        /*0266*/ 	.short	(.L_150 - .L_149)
.L_149:
        /*0268*/ 	.word	0x00000000


	//----- nvinfo : EIATTR_CBANK_PARAM_SIZE
	.align		4
.L_150:
        /*026c*/ 	.byte	0x03, 0x19
        /*026e*/ 	.short	0x0015


	//----- nvinfo : EIATTR_PARAM_CBANK
	.align		4
        /*0270*/ 	.byte	0x04, 0x0a
        /*0272*/ 	.short	(.L_152 - .L_151)
	.align		4
.L_151:
        /*0274*/ 	.word	index@(.nv.constant0._ZN6thrust24THRUST_300001_SM_1000_NS8cuda_cub4core6detail13_kernel_agentINS1_8__reduce11ReduceAgentIPN4cuda3std3__45tupleIJdlEEESC_SB_lNS1_9__extrema9arg_max_fIdlNS9_4lessIdEEEEEEJSC_SC_iSH_EEEvDpT0_)
        /*0278*/ 	.short	0x0380
        /*027a*/ 	.short	0x0015


	//----- nvinfo : EIATTR_SW_WAR
	.align		4
.L_152:
        /*027c*/ 	.byte	0x04, 0x36
        /*027e*/ 	.short	(.L_154 - .L_153)
.L_153:
        /*0280*/ 	.word	0x00000008
.L_154:


//--------------------- .nv.info._ZN6thrust24THRUST_300001_SM_1000_NS8cuda_cub4core6detail13_kernel_agentINS1_8__reduce10DrainAgentIlEEJN3cub18CUB_300001_SM_10009GridQueueIyEElEEEvDpT0_ --------------------------
	.section	.nv.info._ZN6thrust24THRUST_300001_SM_1000_NS8cuda_cub4core6detail13_kernel_agentINS1_8__reduce10DrainAgentIlEEJN3cub18CUB_300001_SM_10009GridQueueIyEElEEEvDpT0_,"",@"SHT_CUDA_INFO"
	.sectionflags	@""
	.align	4


	//----- nvinfo : EIATTR_CUDA_API_VERSION
	.align		4
        /*0000*/ 	.byte	0x04, 0x37
        /*0002*/ 	.short	(.L_156 - .L_155)
.L_155:
        /*0004*/ 	.word	0x00000082


	//----- nvinfo : EIATTR_KPARAM_INFO
	.align		4
.L_156:
        /*0008*/ 	.byte	0x04, 0x17
        /*000a*/ 	.short	(.L_158 - .L_157)
.L_157:
        /*000c*/ 	.word	0x00000000
        /*0010*/ 	.short	0x0001
        /*0012*/ 	.short	0x0008
        /*0014*/ 	.byte	0x00, 0xf0, 0x21, 0x00


	//----- nvinfo : EIATTR_KPARAM_INFO
	.align		4
.L_158:
        /*0018*/ 	.byte	0x04, 0x17
        /*001a*/ 	.short	(.L_160 - .L_159)
.L_159:
        /*001c*/ 	.word	0x00000000
        /*0020*/ 	.short	0x0000
        /*0022*/ 	.short	0x0000
        /*0024*/ 	.byte	0x00, 0xf0, 0x21, 0x00


	//----- nvinfo : EIATTR_SPARSE_MMA_MASK
	.align		4
.L_160:
        /*0028*/ 	.byte	0x03, 0x50
        /*002a*/ 	.short	0x0000


	//----- nvinfo : EIATTR_MAXREG_COUNT
	.align		4
        /*002c*/ 	.byte	0x03, 0x1b
        /*002e*/ 	.short	0x00ff


	//----- nvinfo : EIATTR_MERCURY_ISA_VERSION
	.align		4
        /*0030*/ 	.byte	0x03, 0x5f
        /*0032*/ 	.short	0x0101


	//----- nvinfo : EIATTR_VRC_CTA_INIT_COUNT
	.align		4
        /*0034*/ 	.byte	0x02, 0x4a
	.zero		1
	.zero		1


	//----- nvinfo : EIATTR_EXIT_INSTR_OFFSETS
	.align		4
        /*0038*/ 	.byte	0x04, 0x1c
        /*003a*/ 	.short	(.L_162 - .L_161)


	//   ....[0]....
.L_161:
        /*003c*/ 	.word	0x00000060


	//----- nvinfo : EIATTR_MAX_THREADS
	.align		4
.L_162:
        /*0040*/ 	.byte	0x04, 0x05
        /*0042*/ 	.short	(.L_164 - .L_163)
.L_163:
        /*0044*/ 	.word	0x00000001
        /*0048*/ 	.word	0x00000001
        /*004c*/ 	.word	0x00000001


	//----- nvinfo : EIATTR_CBANK_PARAM_SIZE
	.align		4
.L_164:
        /*0050*/ 	.byte	0x03, 0x19
        /*0052*/ 	.short	0x0010


	//----- nvinfo : EIATTR_PARAM_CBANK
	.align		4
        /*0054*/ 	.byte	0x04, 0x0a
        /*0056*/ 	.short	(.L_166 - .L_165)
	.align		4
.L_165:
        /*0058*/ 	.word	index@(.nv.constant0._ZN6thrust24THRUST_300001_SM_1000_NS8cuda_cub4core6detail13_kernel_agentINS1_8__reduce10DrainAgentIlEEJN3cub18CUB_300001_SM_10009GridQueueIyEElEEEvDpT0_)
        /*005c*/ 	.short	0x0380
        /*005e*/ 	.short	0x0010


	//----- nvinfo : EIATTR_SW_WAR
	.align		4
.L_166:
        /*0060*/ 	.byte	0x04, 0x36
        /*0062*/ 	.short	(.L_168 - .L_167)
.L_167:
        /*0064*/ 	.word	0x00000008
.L_168:


//--------------------- .nv.info._ZN6thrust24THRUST_300001_SM_1000_NS8cuda_cub4core6detail13_kernel_agentINS1_8__reduce11ReduceAgentINS0_12zip_iteratorIN4cuda3std3__45tupleIJNS0_10device_ptrIdEENS0_17counting_iteratorIlNS0_11use_defaultESF_SF_EEEEEEEPNSB_IJdlEEESJ_lNS1_9__extrema9arg_max_fIdlNSA_4lessIdEEEEEEJSI_SK_lN3cub18CUB_300001_SM_100013GridEvenShareIlEENSS_9GridQueueIyEESP_EEEvDpT0_ --------------------------
	.section	.nv.info._ZN6thrust24THRUST_300001_SM_1000_NS8cuda_cub4core6detail13_kernel_agentINS1_8__reduce11ReduceAgentINS0_12zip_iteratorIN4cuda3std3__45tupleIJNS0_10device_ptrIdEENS0_17counting_iteratorIlNS0_11use_defaultESF_SF_EEEEEEEPNSB_IJdlEEESJ_lNS1_9__extrema9arg_max_fIdlNSA_4lessIdEEEEEEJSI_SK_lN3cub18CUB_300001_SM_100013GridEvenShareIlEENSS_9GridQueueIyEESP_EEEvDpT0_,"",@"SHT_CUDA_INFO"
	.sectionflags	@""
	.align	4


	//----- nvinfo : EIATTR_CUDA_API_VERSION
	.align		4
        /*0000*/ 	.byte	0x04, 0x37
        /*0002*/ 	.short	(.L_170 - .L_169)
.L_169:
        /*0004*/ 	.word	0x00000082


	//----- nvinfo : EIATTR_KPARAM_INFO
	.align		4
.L_170:
        /*0008*/ 	.byte	0x04, 0x17
        /*000a*/ 	.short	(.L_172 - .L_171)
.L_171:
        /*000c*/ 	.word	0x00000000
        /*0010*/ 	.short	0x0005
        /*0012*/ 	.short	0x0070
        /*0014*/ 	.byte	0x00, 0xf0, 0x05, 0x00


	//----- nvinfo : EIATTR_KPARAM_INFO
	.align		4
.L_172:
        /*0018*/ 	.byte	0x04, 0x17
        /*001a*/ 	.short	(.L_174 - .L_173)
.L_173:
        /*001c*/ 	.word	0x00000000
        /*0020*/ 	.short	0x0004
        /*0022*/ 	.short	0x0068
        /*0024*/ 	.byte	0x00, 0xf0, 0x21, 0x00


	//----- nvinfo : EIATTR_KPARAM_INFO
	.align		4
.L_174:
        /*0028*/ 	.byte	0x04, 0x17
        /*002a*/ 	.short	(.L_176 - .L_175)
.L_175:
        /*002c*/ 	.word	0x00000000
        /*0030*/ 	.short	0x0003
        /*0032*/ 	.short	0x0020
        /*0034*/ 	.byte	0x00, 0xf0, 0x21, 0x01


	//----- nvinfo : EIATTR_KPARAM_INFO
	.align		4
.L_176:
        /*0038*/ 	.byte	0x04, 0x17
        /*003a*/ 	.short	(.L_178 - .L_177)
.L_177:
        /*003c*/ 	.word	0x00000000
        /*0040*/ 	.short	0x0002
        /*0042*/ 	.short	0x0018
        /*0044*/ 	.byte	0x00, 0xf0, 0x21, 0x00


	//----- nvinfo : EIATTR_KPARAM_INFO
	.align		4
.L_178:
        /*0048*/ 	.byte	0x04, 0x17
        /*004a*/ 	.short	(.L_180 - .L_179)
.L_179:
        /*004c*/ 	.word	0x00000000
        /*0050*/ 	.short	0x0001
        /*0052*/ 	.short	0x0010
        /*0054*/ 	.byte	0x00, 0xf5, 0x21, 0x00


	//----- nvinfo : EIATTR_KPARAM_INFO
	.align		4
.L_180:
        /*0058*/ 	.byte	0x04, 0x17
        /*005a*/ 	.short	(.L_182 - .L_181)
.L_181:
        /*005c*/ 	.word	0x00000000
        /*0060*/ 	.short	0x0000
        /*0062*/ 	.short	0x0000
        /*0064*/ 	.byte	0x00, 0xf0, 0x41, 0x00


	//----- nvinfo : EIATTR_SPARSE_MMA_MASK
	.align		4
.L_182:
        /*0068*/ 	.byte	0x03, 0x50
        /*006a*/ 	.short	0x0000


	//----- nvinfo : EIATTR_MAXREG_COUNT
	.align		4
        /*006c*/ 	.byte	0x03, 0x1b
        /*006e*/ 	.short	0x00ff


	//----- nvinfo : EIATTR_NUM_BARRIERS
	.align		4
        /*0070*/ 	.byte	0x02, 0x4c
        /*0072*/ 	.byte	0x01
	.zero		1


	//----- nvinfo : EIATTR_MERCURY_ISA_VERSION
	.align		4
        /*0074*/ 	.byte	0x03, 0x5f
        /*0076*/ 	.short	0x0101


	//----- nvinfo : EIATTR_COOP_GROUP_MASK_REGIDS
	.align		4
        /*0078*/ 	.byte	0x04, 0x29
        /*007a*/ 	.short	(.L_184 - .L_183)


	//   ....[0]....
.L_183:
        /*007c*/ 	.word	0xffffffff


	//   ....[1]....
        /*0080*/ 	.word	0xffffffff


	//   ....[2]....
        /*0084*/ 	.word	0xffffffff


	//   ....[3]....
        /*0088*/ 	.word	0xffffffff


	//   ....[4]....
        /*008c*/ 	.word	0xffffffff


	//   ....[5]....
        /*0090*/ 	.word	0xffffffff


	//   ....[6]....
        /*0094*/ 	.word	0xffffffff


	//   ....[7]....
        /*0098*/ 	.word	0xffffffff


	//   ....[8]....
        /*009c*/ 	.word	0xffffffff


	//   ....[9]....
        /*00a0*/ 	.word	0xffffffff


	//   ....[10]....
        /*00a4*/ 	.word	0xffffffff


	//   ....[11]....
        /*00a8*/ 	.word	0xffffffff


	//   ....[12]....
        /*00ac*/ 	.word	0xffffffff


	//   ....[13]....
        /*00b0*/ 	.word	0xffffffff


	//   ....[14]....
        /*00b4*/ 	.word	0xffffffff


	//   ....[15]....
        /*00b8*/ 	.word	0xffffffff


	//   ....[16]....
        /*00bc*/ 	.word	0xffffffff


	//   ....[17]....
        /*00c0*/ 	.word	0xffffffff


	//   ....[18]....
        /*00c4*/ 	.word	0xffffffff


	//   ....[19]....
        /*00c8*/ 	.word	0xffffffff


	//   ....[20]....
        /*00cc*/ 	.word	0xffffffff


	//   ....[21]....
        /*00d0*/ 	.word	0xffffffff


	//   ....[22]....
        /*00d4*/ 	.word	0xffffffff


	//   ....[23]....
        /*00d8*/ 	.word	0xffffffff


	//   ....[24]....
        /*00dc*/ 	.word	0xffffffff


	//   ....[25]....
        /*00e0*/ 	.word	0xffffffff


	//   ....[26]....
        /*00e4*/ 	.word	0xffffffff


	//   ....[27]....
        /*00e8*/ 	.word	0xffffffff


	//   ....[28]....
        /*00ec*/ 	.word	0xffffffff


	//   ....[29]....
        /*00f0*/ 	.word	0xffffffff


	//   ....[30]....
        /*00f4*/ 	.word	0xffffffff


	//   ....[31]....
        /*00f8*/ 	.word	0xffffffff


	//   ....[32]....
        /*00fc*/ 	.word	0xffffffff


	//   ....[33]....
        /*0100*/ 	.word	0xffffffff


	//   ....[34]....
        /*0104*/ 	.word	0xffffffff


	//   ....[35]....
        /*0108*/ 	.word	0xffffffff


	//   ....[36]....
        /*010c*/ 	.word	0xffffffff


	//   ....[37]....
        /*0110*/ 	.word	0xffffffff


	//   ....[38]....
        /*0114*/ 	.word	0xffffffff


	//   ....[39]....
        /*0118*/ 	.word	0xffffffff


	//   ....[40]....
        /*011c*/ 	.word	0xffffffff


	//   ....[41]....
        /*0120*/ 	.word	0xffffffff


	//   ....[42]....
        /*0124*/ 	.word	0xffffffff


	//   ....[43]....
        /*0128*/ 	.word	0xffffffff


	//   ....[44]....
        /*012c*/ 	.word	0xffffffff


	//   ....[45]....
        /*0130*/ 	.word	0xffffffff


	//   ....[46]....
        /*0134*/ 	.word	0xffffffff


	//   ....[47]....
        /*0138*/ 	.word	0xffffffff


	//   ....[48]....
        /*013c*/ 	.word	0xffffffff


	//   ....[49]....
        /*0140*/ 	.word	0xffffffff


	//   ....[50]....
        /*0144*/ 	.word	0xffffffff


	//   ....[51]....
        /*0148*/ 	.word	0xffffffff


	//   ....[52]....
        /*014c*/ 	.word	0xffffffff


	//   ....[53]....
        /*0150*/ 	.word	0xffffffff


	//   ....[54]....
        /*0154*/ 	.word	0xffffffff


	//   ....[55]....
        /*0158*/ 	.word	0xffffffff


	//   ....[56]....
        /*015c*/ 	.word	0xffffffff


	//   ....[57]....
        /*0160*/ 	.word	0xffffffff


	//   ....[58]....
        /*0164*/ 	.word	0xffffffff


	//   ....[59]....
        /*0168*/ 	.word	0xffffffff


	//----- nvinfo : EIATTR_COOP_GROUP_INSTR_OFFSETS
	.align		4
.L_184:
        /*016c*/ 	.byte	0x04, 0x28
        /*016e*/ 	.short	(.L_186 - .L_185)


	//   ....[0]....
.L_185:
        /*0170*/ 	.word	0x00000d70


	//   ....[1]....
        /*0174*/ 	.word	0x00000da0


	//   ....[2]....
        /*0178*/ 	.word	0x00000dc0


	//   ....[3]....
        /*017c*/ 	.word	0x00000dd0


	//   ....[4]....
        /*0180*/ 	.word	0x00000f60


	//   ....[5]....
        /*0184*/ 	.word	0x00000f90


	//   ....[6]....
        /*0188*/ 	.word	0x00000fc0


	//   ....[7]....
        /*018c*/ 	.word	0x00000fe0


	//   ....[8]....
        /*0190*/ 	.word	0x00001160


	//   ....[9]....
        /*0194*/ 	.word	0x00001190


	//   ....[10]....
        /*0198*/ 	.word	0x000011c0


	//   ....[11]....
        /*019c*/ 	.word	0x000011e0


	//   ....[12]....
        /*01a0*/ 	.word	0x00001360


	//   ....[13]....
        /*01a4*/ 	.word	0x00001390


	//   ....[14]....
        /*01a8*/ 	.word	0x000013c0


	//   ....[15]....
        /*01ac*/ 	.word	0x000013e0


	//   ....[16]....
        /*01b0*/ 	.word	0x00001560


	//   ....[17]....
        /*01b4*/ 	.word	0x00001590


	//   ....[18]....
        /*01b8*/ 	.word	0x000015c0


	//   ....[19]....
        /*01bc*/ 	.word	0x000015e0


	//   ....[20]....
        /*01c0*/ 	.word	0x00002340


	//   ....[21]....
        /*01c4*/ 	.word	0x00002350


	//   ....[22]....
        /*01c8*/ 	.word	0x00002360


	//   ....[23]....
        /*01cc*/ 	.word	0x00002380


	//   ....[24]....
        /*01d0*/ 	.word	0x00002500


	//   ....[25]....
        /*01d4*/ 	.word	0x00002540


	//   ....[26]....
        /*01d8*/ 	.word	0x00002570


	//   ....[27]....
        /*01dc*/ 	.word	0x00002590


	//   ....[28]....
        /*01e0*/ 	.word	0x00002710


	//   ....[29]....
        /*01e4*/ 	.word	0x00002750


	//   ....[30]....
        /*01e8*/ 	.word	0x00002780


	//   ....[31]....
        /*01ec*/ 	.word	0x000027a0


	//   ....[32]....
        /*01f0*/ 	.word	0x00002920


	//   ....[33]....
        /*01f4*/ 	.word	0x00002960


	//   ....[34]....
        /*01f8*/ 	.word	0x00002990


	//   ....[35]....
        /*01fc*/ 	.word	0x000029b0


	//   ....[36]....
        /*0200*/ 	.word	0x00002b30


	//   ....[37]....
        /*0204*/ 	.word	0x00002b70


	//   ....[38]....
        /*0208*/ 	.word	0x00002ba0


	//   ....[39]....
        /*020c*/ 	.word	0x00002bc0


	//   ....[40]....
        /*0210*/ 	.word	0x000053c0


	//   ....[41]....
        /*0214*/ 	.word	0x000053f0


	//   ....[42]....
        /*0218*/ 	.word	0x00005410


	//   ....[43]....
        /*021c*/ 	.word	0x00005420


	//   ....[44]....
        /*0220*/ 	.word	0x000055b0


	//   ....[45]....
        /*0224*/ 	.word	0x000055e0


	//   ....[46]....
        /*0228*/ 	.word	0x00005610


	//   ....[47]....
        /*022c*/ 	.word	0x00005630


	//   ....[48]....
        /*0230*/ 	.word	0x000057b0


	//   ....[49]....
        /*0234*/ 	.word	0x000057e0


	//   ....[50]....
        /*0238*/ 	.word	0x00005810


	//   ....[51]....
        /*023c*/ 	.word	0x00005830


	//   ....[52]....
        /*0240*/ 	.word	0x000059b0


	//   ....[53]....
        /*0244*/ 	.word	0x000059e0


	//   ....[54]....
        /*0248*/ 	.word	0x00005a10


	//   ....[55]....
        /*024c*/ 	.word	0x00005a30


	//   ....[56]....
        /*0250*/ 	.word	0x00005bb0


	//   ....[57]....
        /*0254*/ 	.word	0x00005be0


	//   ....[58]....
        /*0258*/ 	.word	0x00005c10


	//   ....[59]....
        /*025c*/ 	.word	0x00005c30


	//----- nvinfo : EIATTR_VRC_CTA_INIT_COUNT
	.align		4
.L_186:
        /*0260*/ 	.byte	0x02, 0x4a
	.zero		1
	.zero		1


	//----- nvinfo : EIATTR_EXIT_INSTR_OFFSETS
	.align		4
        /*0264*/ 	.byte	0x04, 0x1c
        /*0266*/ 	.short	(.L_188 - .L_187)


	//   ....[0]....
.L_187:
        /*0268*/ 	.word	0x000068d0


	//   ....[1]....
        /*026c*/ 	.word	0x00006920


	//----- nvinfo : EIATTR_MAX_THREADS
	.align		4
.L_188:
        /*0270*/ 	.byte	0x04, 0x05
        /*0272*/ 	.short	(.L_190 - .L_189)
.L_189:
        /*0274*/ 	.word	0x00000100
        /*0278*/ 	.word	0x00000001
        /*027c*/ 	.word	0x00000001


	//----- nvinfo : EIATTR_CRS_STACK_SIZE
	.align		4
.L_190:
        /*0280*/ 	.byte	0x04, 0x1e
        /*0282*/ 	.short	(.L_192 - .L_191)
.L_191:
        /*0284*/ 	.word	0x00000000


	//----- nvinfo : EIATTR_CBANK_PARAM_SIZE
	.align		4
.L_192:
        /*0288*/ 	.byte	0x03, 0x19
        /*028a*/ 	.short	0x0071


	//----- nvinfo : EIATTR_PARAM_CBANK
	.align		4
        /*028c*/ 	.byte	0x04, 0x0a
        /*028e*/ 	.short	(.L_194 - .L_193)
	.align		4
.L_193:
        /*0290*/ 	.word	index@(.nv.constant0._ZN6thrust24THRUST_300001_SM_1000_NS8cuda_cub4core6detail13_kernel_agentINS1_8__reduce11ReduceAgentINS0_12zip_iteratorIN4cuda3std3__45tupleIJNS0_10device_ptrIdEENS0_17counting_iteratorIlNS0_11use_defaultESF_SF_EEEEEEEPNSB_IJdlEEESJ_lNS1_9__extrema9arg_max_fIdlNSA_4lessIdEEEEEEJSI_SK_lN3cub18CUB_300001_SM_100013GridEvenShareIlEENSS_9GridQueueIyEESP_EEEvDpT0_)
        /*0294*/ 	.short	0x0380
        /*0296*/ 	.short	0x0071


	//----- nvinfo : EIATTR_SW_WAR
	.align		4
.L_194:
        /*0298*/ 	.byte	0x04, 0x36
        /*029a*/ 	.short	(.L_196 - .L_195)
.L_195:
        /*029c*/ 	.word	0x00000008
.L_196:


//--------------------- .nv.info._ZN6thrust24THRUST_300001_SM_1000_NS8cuda_cub4core6detail13_kernel_agentINS1_8__reduce11ReduceAgentINS0_12zip_iteratorIN4cuda3std3__45tupleIJNS0_10device_ptrIdEENS0_17counting_iteratorIlNS0_11use_defaultESF_SF_EEEEEEEPNSB_IJdlEEESJ_lNS1_9__extrema9arg_max_fIdlNSA_4lessIdEEEEEEJSI_SK_lSP_EEEvDpT0_ --------------------------
	.section	.nv.info._ZN6thrust24THRUST_300001_SM_1000_NS8cuda_cub4core6detail13_kernel_agentINS1_8__reduce11ReduceAgentINS0_12zip_iteratorIN4cuda3std3__45tupleIJNS0_10device_ptrIdEENS0_17counting_iteratorIlNS0_11use_defaultESF_SF_EEEEEEEPNSB_IJdlEEESJ_lNS1_9__extrema9arg_max_fIdlNSA_4lessIdEEEEEEJSI_SK_lSP_EEEvDpT0_,"",@"SHT_CUDA_INFO"
	.sectionflags	@""
	.align	4


	//----- nvinfo : EIATTR_CUDA_API_VERSION
	.align		4
        /*0000*/ 	.byte	0x04, 0x37
        /*0002*/ 	.short	(.L_198 - .L_197)
.L_197:
        /*0004*/ 	.word	0x00000082


	//----- nvinfo : EIATTR_KPARAM_INFO
	.align		4
.L_198:
        /*0008*/ 	.byte	0x04, 0x17
        /*000a*/ 	.short	(.L_200 - .L_199)
.L_199:
        /*000c*/ 	.word	0x00000000
        /*0010*/ 	.short	0x0003
        /*0012*/ 	.short	0x0020
        /*0014*/ 	.byte	0x00, 0xf0, 0x05, 0x00


	//----- nvinfo : EIATTR_KPARAM_INFO
	.align		4
.L_200:
        /*0018*/ 	.byte	0x04, 0x17
        /*001a*/ 	.short	(.L_202 - .L_201)
.L_201:
        /*001c*/ 	.word	0x00000000
        /*0020*/ 	.short	0x0002
        /*0022*/ 	.short	0x0018
        /*0024*/ 	.byte	0x00, 0xf0, 0x21, 0x00


	//----- nvinfo : EIATTR_KPARAM_INFO
	.align		4
.L_202:
        /*0028*/ 	.byte	0x04, 0x17
        /*002a*/ 	.short	(.L_204 - .L_203)
.L_203:
        /*002c*/ 	.word	0x00000000
        /*0030*/ 	.short	0x0001
        /*0032*/ 	.short	0x0010
        /*0034*/ 	.byte	0x00, 0xf5, 0x21, 0x00


	//----- nvinfo : EIATTR_KPARAM_INFO
	.align		4
.L_204:
        /*0038*/ 	.byte	0x04, 0x17
        /*003a*/ 	.short	(.L_206 - .L_205)
.L_205:
        /*003c*/ 	.word	0x00000000
        /*0040*/ 	.short	0x0000
        /*0042*/ 	.short	0x0000
        /*0044*/ 	.byte	0x00, 0xf0, 0x41, 0x00


	//----- nvinfo : EIATTR_SPARSE_MMA_MASK
	.align		4
.L_206:
        /*0048*/ 	.byte	0x03, 0x50
        /*004a*/ 	.short	0x0000


	//----- nvinfo : EIATTR_MAXREG_COUNT
	.align		4
        /*004c*/ 	.byte	0x03, 0x1b
        /*004e*/ 	.short	0x00ff


	//----- nvinfo : EIATTR_NUM_BARRIERS
	.align		4
        /*0050*/ 	.byte	0x02, 0x4c
        /*0052*/ 	.byte	0x01
	.zero		1


	//----- nvinfo : EIATTR_MERCURY_ISA_VERSION
	.align		4
        /*0054*/ 	.byte	0x03, 0x5f
        /*0056*/ 	.short	0x0101


	//----- nvinfo : EIATTR_COOP_GROUP_MASK_REGIDS
	.align		4
        /*0058*/ 	.byte	0x04, 0x29
        /*005a*/ 	.short	(.L_208 - .L_207)


	//   ....[0]....
.L_207:
        /*005c*/ 	.word	0xffffffff


	//   ....[1]....
        /*0060*/ 	.word	0xffffffff


	//   ....[2]....
        /*0064*/ 	.word	0xffffffff


	//   ....[3]....
        /*0068*/ 	.word	0xffffffff


	//   ....[4]....
        /*006c*/ 	.word	0xffffffff


	//   ....[5]....
        /*0070*/ 	.word	0xffffffff


	//   ....[6]....
        /*0074*/ 	.word	0xffffffff


	//   ....[7]....
        /*0078*/ 	.word	0xffffffff


	//   ....[8]....
        /*007c*/ 	.word	0xffffffff


	//   ....[9]....
        /*0080*/ 	.word	0xffffffff


	//   ....[10]....
        /*0084*/ 	.word	0xffffffff


	//   ....[11]....
        /*0088*/ 	.word	0xffffffff


	//   ....[12]....
        /*008c*/ 	.word	0xffffffff


	//   ....[13]....
        /*0090*/ 	.word	0xffffffff


	//   ....[14]....
        /*0094*/ 	.word	0xffffffff


	//   ....[15]....
        /*0098*/ 	.word	0xffffffff


	//   ....[16]....
        /*009c*/ 	.word	0xffffffff


	//   ....[17]....
        /*00a0*/ 	.word	0xffffffff


	//   ....[18]....
        /*00a4*/ 	.word	0xffffffff


	//   ....[19]....
        /*00a8*/ 	.word	0xffffffff


	//   ....[20]....
        /*00ac*/ 	.word	0xffffffff


	//   ....[21]....
        /*00b0*/ 	.word	0xffffffff


	//   ....[22]....
        /*00b4*/ 	.word	0xffffffff


	//   ....[23]....
        /*00b8*/ 	.word	0xffffffff


	//   ....[24]....
        /*00bc*/ 	.word	0xffffffff


	//   ....[25]....
        /*00c0*/ 	.word	0xffffffff


	//   ....[26]....
        /*00c4*/ 	.word	0xffffffff


	//   ....[27]....
        /*00c8*/ 	.word	0xffffffff


	//   ....[28]....
        /*00cc*/ 	.word	0xffffffff


	//   ....[29]....
        /*00d0*/ 	.word	0xffffffff


	//   ....[30]....
        /*00d4*/ 	.word	0xffffffff


	//   ....[31]....
        /*00d8*/ 	.word	0xffffffff


	//   ....[32]....
        /*00dc*/ 	.word	0xffffffff


	//   ....[33]....
        /*00e0*/ 	.word	0xffffffff


	//   ....[34]....
        /*00e4*/ 	.word	0xffffffff


	//   ....[35]....
        /*00e8*/ 	.word	0xffffffff


	//   ....[36]....
        /*00ec*/ 	.word	0xffffffff


	//   ....[37]....
        /*00f0*/ 	.word	0xffffffff


	//   ....[38]....
        /*00f4*/ 	.word	0xffffffff


	//   ....[39]....
        /*00f8*/ 	.word	0xffffffff


	//   ....[40]....
        /*00fc*/ 	.word	0xffffffff


	//   ....[41]....
        /*0100*/ 	.word	0xffffffff


	//   ....[42]....
        /*0104*/ 	.word	0xffffffff


	//   ....[43]....
        /*0108*/ 	.word	0xffffffff


	//   ....[44]....
        /*010c*/ 	.word	0xffffffff


	//   ....[45]....
        /*0110*/ 	.word	0xffffffff


	//   ....[46]....
        /*0114*/ 	.word	0xffffffff


	//   ....[47]....
        /*0118*/ 	.word	0xffffffff


	//   ....[48]....
        /*011c*/ 	.word	0xffffffff


	//   ....[49]....
        /*0120*/ 	.word	0xffffffff


	//   ....[50]....
        /*0124*/ 	.word	0xffffffff


	//   ....[51]....
        /*0128*/ 	.word	0xffffffff


	//   ....[52]....
        /*012c*/ 	.word	0xffffffff


	//   ....[53]....
        /*0130*/ 	.word	0xffffffff


	//   ....[54]....
        /*0134*/ 	.word	0xffffffff


	//   ....[55]....
        /*0138*/ 	.word	0xffffffff


	//   ....[56]....
        /*013c*/ 	.word	0xffffffff


	//   ....[57]....
        /*0140*/ 	.word	0xffffffff


	//   ....[58]....
        /*0144*/ 	.word	0xffffffff


	//   ....[59]....
        /*0148*/ 	.word	0xffffffff


	//----- nvinfo : EIATTR_COOP_GROUP_INSTR_OFFSETS
	.align		4
.L_208:
        /*014c*/ 	.byte	0x04, 0x28
        /*014e*/ 	.short	(.L_210 - .L_209)


	//   ....[0]....
.L_209:
        /*0150*/ 	.word	0x00000cb0


	//   ....[1]....
        /*0154*/ 	.word	0x00000ce0


	//   ....[2]....
        /*0158*/ 	.word	0x00000d00


	//   ....[3]....
        /*015c*/ 	.word	0x00000d10


	//   ....[4]....
        /*0160*/ 	.word	0x00000ea0


	//   ....[5]....
        /*0164*/ 	.word	0x00000ed0


	//   ....[6]....
        /*0168*/ 	.word	0x00000f00


	//   ....[7]....
        /*016c*/ 	.word	0x00000f20


	//   ....[8]....
        /*0170*/ 	.word	0x000010a0


	//   ....[9]....
        /*0174*/ 	.word	0x000010d0


	//   ....[10]....
        /*0178*/ 	.word	0x00001100


	//   ....[11]....
        /*017c*/ 	.word	0x00001120


	//   ....[12]....
        /*0180*/ 	.word	0x000012a0


	//   ....[13]....
        /*0184*/ 	.word	0x000012d0


	//   ....[14]....
        /*0188*/ 	.word	0x00001300


	//   ....[15]....
        /*018c*/ 	.word	0x00001320


	//   ....[16]....
        /*0190*/ 	.word	0x000014a0


	//   ....[17]....
        /*0194*/ 	.word	0x000014d0


	//   ....[18]....
        /*0198*/ 	.word	0x00001500


	//   ....[19]....
        /*019c*/ 	.word	0x00001520


	//   ....[20]....
        /*01a0*/ 	.word	0x00002280


	//   ....[21]....
        /*01a4*/ 	.word	0x00002290


	//   ....[22]....
        /*01a8*/ 	.word	0x000022a0


	//   ....[23]....
        /*01ac*/ 	.word	0x000022c0


	//   ....[24]....
        /*01b0*/ 	.word	0x00002440


	//   ....[25]....
        /*01b4*/ 	.word	0x00002480


	//   ....[26]....
        /*01b8*/ 	.word	0x000024b0


	//   ....[27]....
        /*01bc*/ 	.word	0x000024d0


	//   ....[28]....
        /*01c0*/ 	.word	0x00002650


	//   ....[29]....
        /*01c4*/ 	.word	0x00002690


	//   ....[30]....
        /*01c8*/ 	.word	0x000026c0


	//   ....[31]....
        /*01cc*/ 	.word	0x000026e0


	//   ....[32]....
        /*01d0*/ 	.word	0x00002860


	//   ....[33]....
        /*01d4*/ 	.word	0x000028a0


	//   ....[34]....
        /*01d8*/ 	.word	0x000028d0


	//   ....[35]....
        /*01dc*/ 	.word	0x000028f0


	//   ....[36]....
        /*01e0*/ 	.word	0x00002a70


	//   ....[37]....
        /*01e4*/ 	.word	0x00002ab0


	//   ....[38]....
        /*01e8*/ 	.word	0x00002ae0


	//   ....[39]....
        /*01ec*/ 	.word	0x00002b00


	//   ....[40]....
        /*01f0*/ 	.word	0x00004f70


	//   ....[41]....
        /*01f4*/ 	.word	0x00004fa0


	//   ....[42]....
        /*01f8*/ 	.word	0x00004fc0


	//   ....[43]....
        /*01fc*/ 	.word	0x00004fd0


	//   ....[44]....
        /*0200*/ 	.word	0x00005160


	//   ....[45]....
        /*0204*/ 	.word	0x00005190


	//   ....[46]....
        /*0208*/ 	.word	0x000051c0


	//   ....[47]....
        /*020c*/ 	.word	0x000051e0


	//   ....[48]....
        /*0210*/ 	.word	0x00005360


	//   ....[49]....
        /*0214*/ 	.word	0x00005390


	//   ....[50]....
        /*0218*/ 	.word	0x000053c0


	//   ....[51]....
        /*021c*/ 	.word	0x000053e0


	//   ....[52]....
        /*0220*/ 	.word	0x00005560


	//   ....[53]....
        /*0224*/ 	.word	0x00005590


	//   ....[54]....
        /*0228*/ 	.word	0x000055c0


	//   ....[55]....
        /*022c*/ 	.word	0x000055e0


	//   ....[56]....
        /*0230*/ 	.word	0x00005760


	//   ....[57]....
        /*0234*/ 	.word	0x00005790


	//   ....[58]....
        /*0238*/ 	.word	0x000057c0


	//   ....[59]....
        /*023c*/ 	.word	0x000057e0


	//----- nvinfo : EIATTR_VRC_CTA_INIT_COUNT
	.align		4
.L_210:
        /*0240*/ 	.byte	0x02, 0x4a
	.zero		1
	.zero		1


	//----- nvinfo : EIATTR_EXIT_INSTR_OFFSETS
	.align		4
        /*0244*/ 	.byte	0x04, 0x1c
        /*0246*/ 	.short	(.L_212 - .L_211)


	//   ....[0]....
.L_211:
        /*0248*/ 	.word	0x00000040


	//   ....[1]....
        /*024c*/ 	.word	0x00006480


	//   ....[2]....
        /*0250*/ 	.word	0x000064c0


	//----- nvinfo : EIATTR_MAX_THREADS
	.align		4
.L_212:
        /*0254*/ 	.byte	0x04, 0x05
        /*0256*/ 	.short	(.L_214 - .L_213)
.L_213:
        /*0258*/ 	.word	0x00000100
        /*025c*/ 	.word	0x00000001
        /*0260*/ 	.word	0x00000001


	//----- nvinfo : EIATTR_CRS_STACK_SIZE
	.align		4
.L_214:
        /*0264*/ 	.byte	0x04, 0x1e
        /*0266*/ 	.short	(.L_216 - .L_215)
.L_215:
        /*0268*/ 	.word	0x00000000


	//----- nvinfo : EIATTR_CBANK_PARAM_SIZE
	.align		4
.L_216:
        /*026c*/ 	.byte	0x03, 0x19
        /*026e*/ 	.short	0x0021


	//----- nvinfo : EIATTR_PARAM_CBANK
	.align		4
        /*0270*/ 	.byte	0x04, 0x0a
        /*0272*/ 	.short	(.L_218 - .L_217)
	.align		4
.L_217:
        /*0274*/ 	.word	index@(.nv.constant0._ZN6thrust24THRUST_300001_SM_1000_NS8cuda_cub4core6detail13_kernel_agentINS1_8__reduce11ReduceAgentINS0_12zip_iteratorIN4cuda3std3__45tupleIJNS0_10device_ptrIdEENS0_17counting_iteratorIlNS0_11use_defaultESF_SF_EEEEEEEPNSB_IJdlEEESJ_lNS1_9__extrema9arg_max_fIdlNSA_4lessIdEEEEEEJSI_SK_lSP_EEEvDpT0_)
        /*0278*/ 	.short	0x0380
        /*027a*/ 	.short	0x0021


	//----- nvinfo : EIATTR_SW_WAR
	.align		4
.L_218:
        /*027c*/ 	.byte	0x04, 0x36
        /*027e*/ 	.short	(.L_220 - .L_219)
.L_219:
        /*0280*/ 	.word	0x00000008
.L_220:


//--------------------- .nv.info._ZN6thrust24THRUST_300001_SM_1000_NS8cuda_cub4core6detail13_kernel_agentINS1_8__reduce11ReduceAgentIPN4cuda3std3__45tupleIJdlEEESC_SB_iNS1_9__extrema9arg_max_fIdlNS9_4lessIdEEEEEEJSC_SC_iSH_EEEvDpT0_ --------------------------
	.section	.nv.info._ZN6thrust24THRUST_300001_SM_1000_NS8cuda_cub4core6detail13_kernel_agentINS1_8__reduce11ReduceAgentIPN4cuda3std3__45tupleIJdlEEESC_SB_iNS1_9__extrema9arg_max_fIdlNS9_4lessIdEEEEEEJSC_SC_iSH_EEEvDpT0_,"",@"SHT_CUDA_INFO"
	.sectionflags	@""
	.align	4


	//----- nvinfo : EIATTR_CUDA_API_VERSION
	.align		4
        /*0000*/ 	.byte	0x04, 0x37
        /*0002*/ 	.short	(.L_222 - .L_221)
.L_221:
        /*0004*/ 	.word	0x00000082


	//----- nvinfo : EIATTR_KPARAM_INFO
	.align		4
.L_222:
        /*0008*/ 	.byte	0x04, 0x17
        /*000a*/ 	.short	(.L_224 - .L_223)
.L_223:
        /*000c*/ 	.word	0x00000000
        /*0010*/ 	.short	0x0003
        /*0012*/ 	.short	0x0014
        /*0014*/ 	.byte	0x00, 0xf0, 0x05, 0x00


	//----- nvinfo : EIATTR_KPARAM_INFO
	.align		4
.L_224:
        /*0018*/ 	.byte	0x04, 0x17
        /*001a*/ 	.short	(.L_226 - .L_225)
.L_225:
        /*001c*/ 	.word	0x00000000
        /*0020*/ 	.short	0x0002
        /*0022*/ 	.short	0x0010
        /*0024*/ 	.byte	0x00, 0xf0, 0x11, 0x00


	//----- nvinfo : EIATTR_KPARAM_INFO
	.align		4
.L_226:
        /*0028*/ 	.byte	0x04, 0x17
        /*002a*/ 	.short	(.L_228 - .L_227)
.L_227:
        /*002c*/ 	.word	0x00000000
        /*0030*/ 	.short	0x0001
        /*0032*/ 	.short	0x0008
        /*0034*/ 	.byte	0x00, 0xf5, 0x21, 0x00


	//----- nvinfo : EIATTR_KPARAM_INFO
	.align		4
.L_228:
        /*0038*/ 	.byte	0x04, 0x17
        /*003a*/ 	.short	(.L_230 - .L_229)
.L_229:
        /*003c*/ 	.word	0x00000000
        /*0040*/ 	.short	0x0000
        /*0042*/ 	.short	0x0000
        /*0044*/ 	.byte	0x00, 0xf5, 0x21, 0x00


	//----- nvinfo : EIATTR_SPARSE_MMA_MASK
	.align		4
.L_230:
        /*0048*/ 	.byte	0x03, 0x50
        /*004a*/ 	.short	0x0000


	//----- nvinfo : EIATTR_MAXREG_COUNT
	.align		4
        /*004c*/ 	.byte	0x03, 0x1b
        /*004e*/ 	.short	0x00ff


	//----- nvinfo : EIATTR_NUM_BARRIERS
	.align		4
        /*0050*/ 	.byte	0x02, 0x4c
        /*0052*/ 	.byte	0x01
	.zero		1


	//----- nvinfo : EIATTR_MERCURY_ISA_VERSION
	.align		4
        /*0054*/ 	.byte	0x03, 0x5f
        /*0056*/ 	.short	0x0101


	//----- nvinfo : EIATTR_COOP_GROUP_MASK_REGIDS
	.align		4
        /*0058*/ 	.byte	0x04, 0x29
        /*005a*/ 	.short	(.L_232 - .L_231)


	//   ....[0]....
.L_231:
        /*005c*/ 	.word	0xffffffff


	//   ....[1]....
        /*0060*/ 	.word	0xffffffff


	//   ....[2]....
        /*0064*/ 	.word	0xffffffff


	//   ....[3]....
        /*0068*/ 	.word	0xffffffff


	//   ....[4]....
        /*006c*/ 	.word	0xffffffff


	//   ....[5]....
        /*0070*/ 	.word	0xffffffff


	//   ....[6]....
        /*0074*/ 	.word	0xffffffff


	//   ....[7]....
        /*0078*/ 	.word	0xffffffff


	//   ....[8]....
        /*007c*/ 	.word	0xffffffff


	//   ....[9]....
        /*0080*/ 	.word	0xffffffff


	//   ....[10]....
        /*0084*/ 	.word	0xffffffff


	//   ....[11]....
        /*0088*/ 	.word	0xffffffff


	//   ....[12]....
        /*008c*/ 	.word	0xffffffff


	//   ....[13]....
        /*0090*/ 	.word	0xffffffff


	//   ....[14]....
        /*0094*/ 	.word	0xffffffff


	//   ....[15]....
        /*0098*/ 	.word	0xffffffff


	//   ....[16]....
        /*009c*/ 	.word	0xffffffff


	//   ....[17]....
        /*00a0*/ 	.word	0xffffffff


	//   ....[18]....
        /*00a4*/ 	.word	0xffffffff


	//   ....[19]....
        /*00a8*/ 	.word	0xffffffff


	//   ....[20]....
        /*00ac*/ 	.word	0xffffffff


	//   ....[21]....
        /*00b0*/ 	.word	0xffffffff


	//   ....[22]....
        /*00b4*/ 	.word	0xffffffff


	//   ....[23]....
        /*00b8*/ 	.word	0xffffffff


	//   ....[24]....
        /*00bc*/ 	.word	0xffffffff


	//   ....[25]....
        /*00c0*/ 	.word	0xffffffff


	//   ....[26]....
        /*00c4*/ 	.word	0xffffffff


	//   ....[27]....
        /*00c8*/ 	.word	0xffffffff


	//   ....[28]....
        /*00cc*/ 	.word	0xffffffff


	//   ....[29]....
        /*00d0*/ 	.word	0xffffffff


	//   ....[30]....
        /*00d4*/ 	.word	0xffffffff


	//   ....[31]....
        /*00d8*/ 	.word	0xffffffff


	//   ....[32]....
        /*00dc*/ 	.word	0xffffffff


	//   ....[33]....
        /*00e0*/ 	.word	0xffffffff


	//   ....[34]....
        /*00e4*/ 	.word	0xffffffff


	//   ....[35]....
        /*00e8*/ 	.word	0xffffffff


	//   ....[36]....
        /*00ec*/ 	.word	0xffffffff


	//   ....[37]....
        /*00f0*/ 	.word	0xffffffff


	//   ....[38]....
        /*00f4*/ 	.word	0xffffffff


	//   ....[39]....
        /*00f8*/ 	.word	0xffffffff


	//   ....[40]....
        /*00fc*/ 	.word	0xffffffff


	//   ....[41]....
        /*0100*/ 	.word	0xffffffff


	//   ....[42]....
        /*0104*/ 	.word	0xffffffff


	//   ....[43]....
        /*0108*/ 	.word	0xffffffff


	//   ....[44]....
        /*010c*/ 	.word	0xffffffff


	//   ....[45]....
        /*0110*/ 	.word	0xffffffff


	//   ....[46]....
        /*0114*/ 	.word	0xffffffff


	//   ....[47]....
        /*0118*/ 	.word	0xffffffff


	//   ....[48]....
        /*011c*/ 	.word	0xffffffff


	//   ....[49]....
        /*0120*/ 	.word	0xffffffff


	//   ....[50]....
        /*0124*/ 	.word	0xffffffff


	//   ....[51]....
        /*0128*/ 	.word	0xffffffff


	//   ....[52]....
        /*012c*/ 	.word	0xffffffff


	//   ....[53]....
        /*0130*/ 	.word	0xffffffff


	//   ....[54]....
        /*0134*/ 	.word	0xffffffff


	//   ....[55]....
        /*0138*/ 	.word	0xffffffff


	//   ....[56]....
        /*013c*/ 	.word	0xffffffff


	//   ....[57]....
        /*0140*/ 	.word	0xffffffff


	//   ....[58]....
        /*0144*/ 	.word	0xffffffff


	//   ....[59]....
        /*0148*/ 	.word	0xffffffff


	//----- nvinfo : EIATTR_COOP_GROUP_INSTR_OFFSETS
	.align		4
.L_232:
        /*014c*/ 	.byte	0x04, 0x28
        /*014e*/ 	.short	(.L_234 - .L_233)


	//   ....[0]....
.L_233:
        /*0150*/ 	.word	0x00000b70


	//   ....[1]....
        /*0154*/ 	.word	0x00000ba0


	//   ....[2]....
        /*0158*/ 	.word	0x00000bc0


	//   ....[3]....
        /*015c*/ 	.word	0x00000bd0


	//   ....[4]....
        /*0160*/ 	.word	0x00000d60


	//   ....[5]....
        /*0164*/ 	.word	0x00000d90


	//   ....[6]....
        /*0168*/ 	.word	0x00000dc0


	//   ....[7]....
        /*016c*/ 	.word	0x00000de0


	//   ....[8]....
        /*0170*/ 	.word	0x00000f60


	//   ....[9]....
        /*0174*/ 	.word	0x00000f90


	//   ....[10]....
        /*0178*/ 	.word	0x00000fc0


	//   ....[11]....
        /*017c*/ 	.word	0x00000fe0


	//   ....[12]....
        /*0180*/ 	.word	0x00001160


	//   ....[13]....
        /*0184*/ 	.word	0x00001190


	//   ....[14]....
        /*0188*/ 	.word	0x000011c0


	//   ....[15]....
        /*018c*/ 	.word	0x000011e0


	//   ....[16]....
        /*0190*/ 	.word	0x00001360


	//   ....[17]....
        /*0194*/ 	.word	0x000013a0


	//   ....[18]....
        /*0198*/ 	.word	0x000013d0


	//   ....[19]....
        /*019c*/ 	.word	0x000013e0


	//   ....[20]....
        /*01a0*/ 	.word	0x00002140


	//   ....[21]....
        /*01a4*/ 	.word	0x00002150


	//   ....[22]....
        /*01a8*/ 	.word	0x00002160


	//   ....[23]....
        /*01ac*/ 	.word	0x00002180


	//   ....[24]....
        /*01b0*/ 	.word	0x00002300


	//   ....[25]....
        /*01b4*/ 	.word	0x00002340


	//   ....[26]....
        /*01b8*/ 	.word	0x00002370


	//   ....[27]....
        /*01bc*/ 	.word	0x00002390


	//   ....[28]....
        /*01c0*/ 	.word	0x00002510


	//   ....[29]....
        /*01c4*/ 	.word	0x00002550


	//   ....[30]....
        /*01c8*/ 	.word	0x00002580


	//   ....[31]....
        /*01cc*/ 	.word	0x000025a0


	//   ....[32]....
        /*01d0*/ 	.word	0x00002720


	//   ....[33]....
        /*01d4*/ 	.word	0x00002760


	//   ....[34]....
        /*01d8*/ 	.word	0x00002790


	//   ....[35]....
        /*01dc*/ 	.word	0x000027b0


	//   ....[36]....
        /*01e0*/ 	.word	0x00002930


	//   ....[37]....
        /*01e4*/ 	.word	0x00002970


	//   ....[38]....
        /*01e8*/ 	.word	0x000029b0


	//   ....[39]....
        /*01ec*/ 	.word	0x000029c0


	//   ....[40]....
        /*01f0*/ 	.word	0x00004d80


	//   ....[41]....
        /*01f4*/ 	.word	0x00004db0


	//   ....[42]....
        /*01f8*/ 	.word	0x00004dd0


	//   ....[43]....
        /*01fc*/ 	.word	0x00004de0


	//   ....[44]....
        /*0200*/ 	.word	0x00004f70


	//   ....[45]....
        /*0204*/ 	.word	0x00004fa0


	//   ....[46]....
        /*0208*/ 	.word	0x00004fd0


	//   ....[47]....
        /*020c*/ 	.word	0x00004ff0


	//   ....[48]....
        /*0210*/ 	.word	0x00005170


	//   ....[49]....
        /*0214*/ 	.word	0x000051a0


	//   ....[50]....
        /*0218*/ 	.word	0x000051d0


	//   ....[51]....
        /*021c*/ 	.word	0x000051f0


	//   ....[52]....
        /*0220*/ 	.word	0x00005370


	//   ....[53]....
        /*0224*/ 	.word	0x000053a0


	//   ....[54]....
        /*0228*/ 	.word	0x000053d0


	//   ....[55]....
        /*022c*/ 	.word	0x000053f0


	//   ....[56]....
        /*0230*/ 	.word	0x00005570


	//   ....[57]....
        /*0234*/ 	.word	0x000055a0


	//   ....[58]....
        /*0238*/ 	.word	0x000055d0


	//   ....[59]....
        /*023c*/ 	.word	0x000055f0


	//----- nvinfo : EIATTR_VRC_CTA_INIT_COUNT
	.align		4
.L_234:
        /*0240*/ 	.byte	0x02, 0x4a
	.zero		1
	.zero		1


	//----- nvinfo : EIATTR_EXIT_INSTR_OFFSETS
	.align		4
        /*0244*/ 	.byte	0x04, 0x1c
        /*0246*/ 	.short	(.L_236 - .L_235)


	//   ....[0]....
.L_235:
        /*0248*/ 	.word	0x00000030


	//   ....[1]....
        /*024c*/ 	.word	0x00006290


	//   ....[2]....
        /*0250*/ 	.word	0x000062d0


	//----- nvinfo : EIATTR_MAX_THREADS
	.align		4
.L_236:
        /*0254*/ 	.byte	0x04, 0x05
        /*0256*/ 	.short	(.L_238 - .L_237)
.L_237:
        /*0258*/ 	.word	0x00000100
        /*025c*/ 	.word	0x00000001
        /*0260*/ 	.word	0x00000001


	//----- nvinfo : EIATTR_CRS_STACK_SIZE
	.align		4
.L_238:
        /*0264*/ 	.byte	0x04, 0x1e
        /*0266*/ 	.short	(.L_240 - .L_239)
.L_239:
        /*0268*/ 	.word	0x00000000


	//----- nvinfo : EIATTR_CBANK_PARAM_SIZE
	.align		4
.L_240:
        /*026c*/ 	.byte	0x03, 0x19
        /*026e*/ 	.short	0x0015


	//----- nvinfo : EIATTR_PARAM_CBANK
	.align		4
        /*0270*/ 	.byte	0x04, 0x0a
        /*0272*/ 	.short	(.L_242 - .L_241)
	.align		4
.L_241:
        /*0274*/ 	.word	index@(.nv.constant0._ZN6thrust24THRUST_300001_SM_1000_NS8cuda_cub4core6detail13_kernel_agentINS1_8__reduce11ReduceAgentIPN4cuda3std3__45tupleIJdlEEESC_SB_iNS1_9__extrema9arg_max_fIdlNS9_4lessIdEEEEEEJSC_SC_iSH_EEEvDpT0_)
        /*0278*/ 	.short	0x0380
        /*027a*/ 	.short	0x0015


	//----- nvinfo : EIATTR_SW_WAR
	.align		4
.L_242:
        /*027c*/ 	.byte	0x04, 0x36
        /*027e*/ 	.short	(.L_244 - .L_243)
.L_243:
        /*0280*/ 	.word	0x00000008
.L_244:


//--------------------- .nv.info._ZN6thrust24THRUST_300001_SM_1000_NS8cuda_cub4core6detail13_kernel_agentINS1_8__reduce10DrainAgentIiEEJN3cub18CUB_300001_SM_10009GridQueueIjEEiEEEvDpT0_ --------------------------
	.section	.nv.info._ZN6thrust24THRUST_300001_SM_1000_NS8cuda_cub4core6detail13_kernel_agentINS1_8__reduce10DrainAgentIiEEJN3cub18CUB_300001_SM_10009GridQueueIjEEiEEEvDpT0_,"",@"SHT_CUDA_INFO"
	.sectionflags	@""
	.align	4


	//----- nvinfo : EIATTR_CUDA_API_VERSION
	.align		4
        /*0000*/ 	.byte	0x04, 0x37
        /*0002*/ 	.short	(.L_246 - .L_245)
.L_245:
        /*0004*/ 	.word	0x00000082


	//----- nvinfo : EIATTR_KPARAM_INFO
	.align		4
.L_246:
        /*0008*/ 	.byte	0x04, 0x17
        /*000a*/ 	.short	(.L_248 - .L_247)
.L_247:
        /*000c*/ 	.word	0x00000000
        /*0010*/ 	.short	0x0001
        /*0012*/ 	.short	0x0008
        /*0014*/ 	.byte	0x00, 0xf0, 0x11, 0x00


	//----- nvinfo : EIATTR_KPARAM_INFO
	.align		4
.L_248:
        /*0018*/ 	.byte	0x04, 0x17
        /*001a*/ 	.short	(.L_250 - .L_249)
.L_249:
        /*001c*/ 	.word	0x00000000
        /*0020*/ 	.short	0x0000
        /*0022*/ 	.short	0x0000
        /*0024*/ 	.byte	0x00, 0xf0, 0x21, 0x00


	//----- nvinfo : EIATTR_SPARSE_MMA_MASK
	.align		4
.L_250:
        /*0028*/ 	.byte	0x03, 0x50
        /*002a*/ 	.short	0x0000


	//----- nvinfo : EIATTR_MAXREG_COUNT
	.align		4
        /*002c*/ 	.byte	0x03, 0x1b
        /*002e*/ 	.short	0x00ff


	//----- nvinfo : EIATTR_MERCURY_ISA_VERSION
	.align		4
        /*0030*/ 	.byte	0x03, 0x5f
        /*0032*/ 	.short	0x0101


	//----- nvinfo : EIATTR_VRC_CTA_INIT_COUNT
	.align		4
        /*0034*/ 	.byte	0x02, 0x4a
	.zero		1
	.zero		1


	//----- nvinfo : EIATTR_EXIT_INSTR_OFFSETS
	.align		4
        /*0038*/ 	.byte	0x04, 0x1c
        /*003a*/ 	.short	(.L_252 - .L_251)


	//   ....[0]....
.L_251:
        /*003c*/ 	.word	0x00000060


	//----- nvinfo : EIATTR_MAX_THREADS
	.align		4
.L_252:
        /*0040*/ 	.byte	0x04, 0x05
        /*0042*/ 	.short	(.L_254 - .L_253)
.L_253:
        /*0044*/ 	.word	0x00000001
        /*0048*/ 	.word	0x00000001
        /*004c*/ 	.word	0x00000001


	//----- nvinfo : EIATTR_CBANK_PARAM_SIZE
	.align		4
.L_254:
        /*0050*/ 	.byte	0x03, 0x19
        /*0052*/ 	.short	0x000c


	//----- nvinfo : EIATTR_PARAM_CBANK
	.align		4
        /*0054*/ 	.byte	0x04, 0x0a
        /*0056*/ 	.short	(.L_256 - .L_255)
	.align		4
.L_255:
        /*0058*/ 	.word	index@(.nv.constant0._ZN6thrust24THRUST_300001_SM_1000_NS8cuda_cub4core6detail13_kernel_agentINS1_8__reduce10DrainAgentIiEEJN3cub18CUB_300001_SM_10009GridQueueIjEEiEEEvDpT0_)
        /*005c*/ 	.short	0x0380
        /*005e*/ 	.short	0x000c


	//----- nvinfo : EIATTR_SW_WAR
	.align		4
.L_256:
        /*0060*/ 	.byte	0x04, 0x36
        /*0062*/ 	.short	(.L_258 - .L_257)
.L_257:
        /*0064*/ 	.word	0x00000008
.L_258:


//--------------------- .nv.info._ZN6thrust24THRUST_300001_SM_1000_NS8cuda_cub4core6detail13_kernel_agentINS1_8__reduce11ReduceAgentINS0_12zip_iteratorIN4cuda3std3__45tupleIJNS0_10device_ptrIdEENS0_17counting_iteratorIlNS0_11use_defaultESF_SF_EEEEEEEPNSB_IJdlEEESJ_iNS1_9__extrema9arg_max_fIdlNSA_4lessIdEEEEEEJSI_SK_iN3cub18CUB_300001_SM_100013GridEvenShareIiEENSS_9GridQueueIjEESP_EEEvDpT0_ --------------------------
	.section	.nv.info._ZN6thrust24THRUST_300001_SM_1000_NS8cuda_cub4core6detail13_kernel_agentINS1_8__reduce11ReduceAgentINS0_12zip_iteratorIN4cuda3std3__45tupleIJNS0_10device_ptrIdEENS0_17counting_iteratorIlNS0_11use_defaultESF_SF_EEEEEEEPNSB_IJdlEEESJ_iNS1_9__extrema9arg_max_fIdlNSA_4lessIdEEEEEEJSI_SK_iN3cub18CUB_300001_SM_100013GridEvenShareIiEENSS_9GridQueueIjEESP_EEEvDpT0_,"",@"SHT_CUDA_INFO"
	.sectionflags	@""
	.align	4


	//----- nvinfo : EIATTR_CUDA_API_VERSION
	.align		4
        /*0000*/ 	.byte	0x04, 0x37
        /*0002*/ 	.short	(.L_260 - .L_259)
.L_259:
        /*0004*/ 	.word	0x00000082


	//----- nvinfo : EIATTR_KPARAM_INFO
	.align		4
.L_260:
        /*0008*/ 	.byte	0x04, 0x17
        /*000a*/ 	.short	(.L_262 - .L_261)
.L_261:
        /*000c*/ 	.word	0x00000000
        /*0010*/ 	.short	0x0005
        /*0012*/ 	.short	0x0050
        /*0014*/ 	.byte	0x00, 0xf0, 0x05, 0x00


	//----- nvinfo : EIATTR_KPARAM_INFO
	.align		4
.L_262:
        /*0018*/ 	.byte	0x04, 0x17
        /*001a*/ 	.short	(.L_264 - .L_263)
.L_263:
        /*001c*/ 	.word	0x00000000
        /*0020*/ 	.short	0x0004
        /*0022*/ 	.short	0x0048
        /*0024*/ 	.byte	0x00, 0xf0, 0x21, 0x00


	//----- nvinfo : EIATTR_KPARAM_INFO
	.align		4
.L_264:
        /*0028*/ 	.byte	0x04, 0x17
        /*002a*/ 	.short	(.L_266 - .L_265)
.L_265:
        /*002c*/ 	.word	0x00000000
        /*0030*/ 	.short	0x0003
        /*0032*/ 	.short	0x001c
        /*0034*/ 	.byte	0x00, 0xf0, 0xa1, 0x00


	//----- nvinfo : EIATTR_KPARAM_INFO
	.align		4
.L_266:
        /*0038*/ 	.byte	0x04, 0x17
        /*003a*/ 	.short	(.L_268 - .L_267)
.L_267:
        /*003c*/ 	.word	0x00000000
        /*0040*/ 	.short	0x0002
        /*0042*/ 	.short	0x0018
        /*0044*/ 	.byte	0x00, 0xf0, 0x11, 0x00


	//----- nvinfo : EIATTR_KPARAM_INFO
	.align		4
.L_268:
        /*0048*/ 	.byte	0x04, 0x17
        /*004a*/ 	.short	(.L_270 - .L_269)
.L_269:
        /*004c*/ 	.word	0x00000000
        /*0050*/ 	.short	0x0001
        /*0052*/ 	.short	0x0010
        /*0054*/ 	.byte	0x00, 0xf5, 0x21, 0x00


	//----- nvinfo : EIATTR_KPARAM_INFO
	.align		4
.L_270:
        /*0058*/ 	.byte	0x04, 0x17
        /*005a*/ 	.short	(.L_272 - .L_271)
.L_271:
        /*005c*/ 	.word	0x00000000
        /*0060*/ 	.short	0x0000
        /*0062*/ 	.short	0x0000
        /*0064*/ 	.byte	0x00, 0xf0, 0x41, 0x00


	//----- nvinfo : EIATTR_SPARSE_MMA_MASK
	.align		4
.L_272:
        /*0068*/ 	.byte	0x03, 0x50
        /*006a*/ 	.short	0x0000


	//----- nvinfo : EIATTR_MAXREG_COUNT
	.align		4
        /*006c*/ 	.byte	0x03, 0x1b
        /*006e*/ 	.short	0x00ff


	//----- nvinfo : EIATTR_NUM_BARRIERS
	.align		4
        /*0070*/ 	.byte	0x02, 0x4c
        /*0072*/ 	.byte	0x01
	.zero		1


	//----- nvinfo : EIATTR_MERCURY_ISA_VERSION
	.align		4
        /*0074*/ 	.byte	0x03, 0x5f
        /*0076*/ 	.short	0x0101


	//----- nvinfo : EIATTR_COOP_GROUP_MASK_REGIDS
	.align		4
        /*0078*/ 	.byte	0x04, 0x29
        /*007a*/ 	.short	(.L_274 - .L_273)


	//   ....[0]....
.L_273:
        /*007c*/ 	.word	0xffffffff


	//   ....[1]....
        /*0080*/ 	.word	0xffffffff


	//   ....[2]....
        /*0084*/ 	.word	0xffffffff


	//   ....[3]....
        /*0088*/ 	.word	0xffffffff


	//   ....[4]....
        /*008c*/ 	.word	0xffffffff


	//   ....[5]....
        /*0090*/ 	.word	0xffffffff


	//   ....[6]....
        /*0094*/ 	.word	0xffffffff


	//   ....[7]....
        /*0098*/ 	.word	0xffffffff


	//   ....[8]....
        /*009c*/ 	.word	0xffffffff


	//   ....[9]....
        /*00a0*/ 	.word	0xffffffff


	//   ....[10]....
        /*00a4*/ 	.word	0xffffffff


	//   ....[11]....
        /*00a8*/ 	.word	0xffffffff


	//   ....[12]....
        /*00ac*/ 	.word	0xffffffff


	//   ....[13]....
        /*00b0*/ 	.word	0xffffffff


	//   ....[14]....
        /*00b4*/ 	.word	0xffffffff


	//   ....[15]....
        /*00b8*/ 	.word	0xffffffff


	//   ....[16]....
        /*00bc*/ 	.word	0xffffffff


	//   ....[17]....
        /*00c0*/ 	.word	0xffffffff


	//   ....[18]....
        /*00c4*/ 	.word	0xffffffff


	//   ....[19]....
        /*00c8*/ 	.word	0xffffffff


	//   ....[20]....
        /*00cc*/ 	.word	0xffffffff


	//   ....[21]....
        /*00d0*/ 	.word	0xffffffff


	//   ....[22]....
        /*00d4*/ 	.word	0xffffffff


	//   ....[23]....
        /*00d8*/ 	.word	0xffffffff


	//   ....[24]....
        /*00dc*/ 	.word	0xffffffff


	//   ....[25]....
        /*00e0*/ 	.word	0xffffffff


	//   ....[26]....
        /*00e4*/ 	.word	0xffffffff


	//   ....[27]....
        /*00e8*/ 	.word	0xffffffff


	//   ....[28]....
        /*00ec*/ 	.word	0xffffffff


	//   ....[29]....
        /*00f0*/ 	.word	0xffffffff


	//   ....[30]....
        /*00f4*/ 	.word	0xffffffff


	//   ....[31]....
        /*00f8*/ 	.word	0xffffffff


	//   ....[32]....
        /*00fc*/ 	.word	0xffffffff


	//   ....[33]....
        /*0100*/ 	.word	0xffffffff


	//   ....[34]....
        /*0104*/ 	.word	0xffffffff


	//   ....[35]....
        /*0108*/ 	.word	0xffffffff


	//   ....[36]....
        /*010c*/ 	.word	0xffffffff


	//   ....[37]....
        /*0110*/ 	.word	0xffffffff


	//   ....[38]....
        /*0114*/ 	.word	0xffffffff


	//   ....[39]....
        /*0118*/ 	.word	0xffffffff


	//   ....[40]....
        /*011c*/ 	.word	0xffffffff


	//   ....[41]....
        /*0120*/ 	.word	0xffffffff


	//   ....[42]....
        /*0124*/ 	.word	0xffffffff


	//   ....[43]....
        /*0128*/ 	.word	0xffffffff


	//   ....[44]....
        /*012c*/ 	.word	0xffffffff


	//   ....[45]....
        /*0130*/ 	.word	0xffffffff


	//   ....[46]....
        /*0134*/ 	.word	0xffffffff


	//   ....[47]....
        /*0138*/ 	.word	0xffffffff


	//   ....[48]....
        /*013c*/ 	.word	0xffffffff


	//   ....[49]....
        /*0140*/ 	.word	0xffffffff


	//   ....[50]....
        /*0144*/ 	.word	0xffffffff


	//   ....[51]....
        /*0148*/ 	.word	0xffffffff


	//   ....[52]....
        /*014c*/ 	.word	0xffffffff


	//   ....[53]....
        /*0150*/ 	.word	0xffffffff


	//   ....[54]....
        /*0154*/ 	.word	0xffffffff


	//   ....[55]....
        /*0158*/ 	.word	0xffffffff


	//   ....[56]....
        /*015c*/ 	.word	0xffffffff


	//   ....[57]....
        /*0160*/ 	.word	0xffffffff


	//   ....[58]....
        /*0164*/ 	.word	0xffffffff


	//   ....[59]....
        /*0168*/ 	.word	0xffffffff


	//----- nvinfo : EIATTR_COOP_GROUP_INSTR_OFFSETS
	.align		4
.L_274:
        /*016c*/ 	.byte	0x04, 0x28
        /*016e*/ 	.short	(.L_276 - .L_275)


	//   ....[0]....
.L_275:
        /*0170*/ 	.word	0x00000cc0


	//   ....[1]....
        /*0174*/ 	.word	0x00000cf0


	//   ....[2]....
        /*0178*/ 	.word	0x00000d10


	//   ....[3]....
        /*017c*/ 	.word	0x00000d20


	//   ....[4]....
        /*0180*/ 	.word	0x00000eb0


	//   ....[5]....
        /*0184*/ 	.word	0x00000ee0


	//   ....[6]....
        /*0188*/ 	.word	0x00000f10


	//   ....[7]....
        /*018c*/ 	.word	0x00000f30


	//   ....[8]....
        /*0190*/ 	.word	0x000010b0


	//   ....[9]....
        /*0194*/ 	.word	0x000010e0


	//   ....[10]....
        /*0198*/ 	.word	0x00001110


	//   ....[11]....
        /*019c*/ 	.word	0x00001130


	//   ....[12]....
        /*01a0*/ 	.word	0x000012b0


	//   ....[13]....
        /*01a4*/ 	.word	0x000012e0


	//   ....[14]....
        /*01a8*/ 	.word	0x00001310


	//   ....[15]....
        /*01ac*/ 	.word	0x00001330


	//   ....[16]....
        /*01b0*/ 	.word	0x000014b0


	//   ....[17]....
        /*01b4*/ 	.word	0x000014f0


	//   ....[18]....
        /*01b8*/ 	.word	0x00001520


	//   ....[19]....
        /*01bc*/ 	.word	0x00001530


	//   ....[20]....
        /*01c0*/ 	.word	0x000022a0


	//   ....[21]....
        /*01c4*/ 	.word	0x000022b0


	//   ....[22]....
        /*01c8*/ 	.word	0x000022c0


	//   ....[23]....
        /*01cc*/ 	.word	0x000022e0


	//   ....[24]....
        /*01d0*/ 	.word	0x00002460


	//   ....[25]....
        /*01d4*/ 	.word	0x000024a0


	//   ....[26]....
        /*01d8*/ 	.word	0x000024d0


	//   ....[27]....
        /*01dc*/ 	.word	0x000024f0


	//   ....[28]....
        /*01e0*/ 	.word	0x00002670


	//   ....[29]....
        /*01e4*/ 	.word	0x000026b0


	//   ....[30]....
        /*01e8*/ 	.word	0x000026e0


	//   ....[31]....
        /*01ec*/ 	.word	0x00002700


	//   ....[32]....
        /*01f0*/ 	.word	0x00002880


	//   ....[33]....
        /*01f4*/ 	.word	0x000028d0


	//   ....[34]....
        /*01f8*/ 	.word	0x00002900


	//   ....[35]....
        /*01fc*/ 	.word	0x00002910


	//   ....[36]....
        /*0200*/ 	.word	0x00002a90


	//   ....[37]....
        /*0204*/ 	.word	0x00002ad0


	//   ....[38]....
        /*0208*/ 	.word	0x00002b00


	//   ....[39]....
        /*020c*/ 	.word	0x00002b20


	//   ....[40]....
        /*0210*/ 	.word	0x00005200


	//   ....[41]....
        /*0214*/ 	.word	0x00005230


	//   ....[42]....
        /*0218*/ 	.word	0x00005250


	//   ....[43]....
        /*021c*/ 	.word	0x00005260


	//   ....[44]....
        /*0220*/ 	.word	0x000053f0


	//   ....[45]....
        /*0224*/ 	.word	0x00005420


	//   ....[46]....
        /*0228*/ 	.word	0x00005450


	//   ....[47]....
        /*022c*/ 	.word	0x00005470


	//   ....[48]....
        /*0230*/ 	.word	0x000055f0


	//   ....[49]....
        /*0234*/ 	.word	0x00005620


	//   ....[50]....
        /*0238*/ 	.word	0x00005650


	//   ....[51]....
        /*023c*/ 	.word	0x00005670


	//   ....[52]....
        /*0240*/ 	.word	0x000057f0


	//   ....[53]....
        /*0244*/ 	.word	0x00005820


	//   ....[54]....
        /*0248*/ 	.word	0x00005850


	//   ....[55]....
        /*024c*/ 	.word	0x00005870


	//   ....[56]....
        /*0250*/ 	.word	0x000059f0


	//   ....[57]....
        /*0254*/ 	.word	0x00005a20


	//   ....[58]....
        /*0258*/ 	.word	0x00005a50


	//   ....[59]....
        /*025c*/ 	.word	0x00005a70


	//----- nvinfo : EIATTR_VRC_CTA_INIT_COUNT
	.align		4
.L_276:
        /*0260*/ 	.byte	0x02, 0x4a
	.zero		1
	.zero		1


	//----- nvinfo : EIATTR_EXIT_INSTR_OFFSETS
	.align		4
        /*0264*/ 	.byte	0x04, 0x1c
        /*0266*/ 	.short	(.L_278 - .L_277)


	//   ....[0]....
.L_277:
        /*0268*/ 	.word	0x00006720


	//   ....[1]....
        /*026c*/ 	.word	0x00006780


	//----- nvinfo : EIATTR_MAX_THREADS
	.align		4
.L_278:
        /*0270*/ 	.byte	0x04, 0x05
        /*0272*/ 	.short	(.L_280 - .L_279)
.L_279:
        /*0274*/ 	.word	0x00000100
        /*0278*/ 	.word	0x00000001
        /*027c*/ 	.word	0x00000001


	//----- nvinfo : EIATTR_CRS_STACK_SIZE
	.align		4
.L_280:
        /*0280*/ 	.byte	0x04, 0x1e
        /*0282*/ 	.short	(.L_282 - .L_281)
.L_281:
        /*0284*/ 	.word	0x00000000


	//----- nvinfo : EIATTR_CBANK_PARAM_SIZE
	.align		4
.L_282:
        /*0288*/ 	.byte	0x03, 0x19
        /*028a*/ 	.short	0x0051


	//----- nvinfo : EIATTR_PARAM_CBANK
	.align		4
        /*028c*/ 	.byte	0x04, 0x0a
        /*028e*/ 	.short	(.L_284 - .L_283)
	.align		4
.L_283:
        /*0290*/ 	.word	index@(.nv.constant0._ZN6thrust24THRUST_300001_SM_1000_NS8cuda_cub4core6detail13_kernel_agentINS1_8__reduce11ReduceAgentINS0_12zip_iteratorIN4cuda3std3__45tupleIJNS0_10device_ptrIdEENS0_17counting_iteratorIlNS0_11use_defaultESF_SF_EEEEEEEPNSB_IJdlEEESJ_iNS1_9__extrema9arg_max_fIdlNSA_4lessIdEEEEEEJSI_SK_iN3cub18CUB_300001_SM_100013GridEvenShareIiEENSS_9GridQueueIjEESP_EEEvDpT0_)
        /*0294*/ 	.short	0x0380
        /*0296*/ 	.short	0x0051


	//----- nvinfo : EIATTR_SW_WAR
	.align		4
.L_284:
        /*0298*/ 	.byte	0x04, 0x36
        /*029a*/ 	.short	(.L_286 - .L_285)
.L_285:
        /*029c*/ 	.word	0x00000008
.L_286:


//--------------------- .nv.info._ZN6thrust24THRUST_300001_SM_1000_NS8cuda_cub4core6detail13_kernel_agentINS1_8__reduce11ReduceAgentINS0_12zip_iteratorIN4cuda3std3__45tupleIJNS0_10device_ptrIdEENS0_17counting_iteratorIlNS0_11use_defaultESF_SF_EEEEEEEPNSB_IJdlEEESJ_iNS1_9__extrema9arg_max_fIdlNSA_4lessIdEEEEEEJSI_SK_iSP_EEEvDpT0_ --------------------------
	.section	.nv.info._ZN6thrust24THRUST_300001_SM_1000_NS8cuda_cub4core6detail13_kernel_agentINS1_8__reduce11ReduceAgentINS0_12zip_iteratorIN4cuda3std3__45tupleIJNS0_10device_ptrIdEENS0_17counting_iteratorIlNS0_11use_defaultESF_SF_EEEEEEEPNSB_IJdlEEESJ_iNS1_9__extrema9arg_max_fIdlNSA_4lessIdEEEEEEJSI_SK_iSP_EEEvDpT0_,"",@"SHT_CUDA_INFO"
	.sectionflags	@""
	.align	4


	//----- nvinfo : EIATTR_CUDA_API_VERSION
	.align		4
        /*0000*/ 	.byte	0x04, 0x37
        /*0002*/ 	.short	(.L_288 - .L_287)
.L_287:
        /*0004*/ 	.word	0x00000082


	//----- nvinfo : EIATTR_KPARAM_INFO
	.align		4
.L_288:
        /*0008*/ 	.byte	0x04, 0x17
        /*000a*/ 	.short	(.L_290 - .L_289)
.L_289:
        /*000c*/ 	.word	0x00000000
        /*0010*/ 	.short	0x0003
        /*0012*/ 	.short	0x001c
        /*0014*/ 	.byte	0x00, 0xf0, 0x05, 0x00


	//----- nvinfo : EIATTR_KPARAM_INFO
	.align		4
.L_290:
        /*0018*/ 	.byte	0x04, 0x17
        /*001a*/ 	.short	(.L_292 - .L_291)
.L_291:
        /*001c*/ 	.word	0x00000000
        /*0020*/ 	.short	0x0002
        /*0022*/ 	.short	0x0018
        /*0024*/ 	.byte	0x00, 0xf0, 0x11, 0x00


	//----- nvinfo : EIATTR_KPARAM_INFO
	.align		4
.L_292:
        /*0028*/ 	.byte	0x04, 0x17
        /*002a*/ 	.short	(.L_294 - .L_293)
.L_293:
        /*002c*/ 	.word	0x00000000
        /*0030*/ 	.short	0x0001
        /*0032*/ 	.short	0x0010
        /*0034*/ 	.byte	0x00, 0xf5, 0x21, 0x00


	//----- nvinfo : EIATTR_KPARAM_INFO
	.align		4
.L_294:
        /*0038*/ 	.byte	0x04, 0x17
        /*003a*/ 	.short	(.L_296 - .L_295)
.L_295:
        /*003c*/ 	.word	0x00000000
        /*0040*/ 	.short	0x0000
        /*0042*/ 	.short	0x0000
        /*0044*/ 	.byte	0x00, 0xf0, 0x41, 0x00


	//----- nvinfo : EIATTR_SPARSE_MMA_MASK
	.align		4
.L_296:
        /*0048*/ 	.byte	0x03, 0x50
        /*004a*/ 	.short	0x0000


	//----- nvinfo : EIATTR_MAXREG_COUNT
	.align		4
        /*004c*/ 	.byte	0x03, 0x1b
        /*004e*/ 	.short	0x00ff


	//----- nvinfo : EIATTR_NUM_BARRIERS
	.align		4
        /*0050*/ 	.byte	0x02, 0x4c
        /*0052*/ 	.byte	0x01
	.zero		1


	//----- nvinfo : EIATTR_MERCURY_ISA_VERSION
	.align		4
        /*0054*/ 	.byte	0x03, 0x5f
        /*0056*/ 	.short	0x0101


	//----- nvinfo : EIATTR_COOP_GROUP_MASK_REGIDS
	.align		4
        /*0058*/ 	.byte	0x04, 0x29
        /*005a*/ 	.short	(.L_298 - .L_297)


	//   ....[0]....
.L_297:
        /*005c*/ 	.word	0xffffffff


	//   ....[1]....
        /*0060*/ 	.word	0xffffffff


	//   ....[2]....
        /*0064*/ 	.word	0xffffffff


	//   ....[3]....
        /*0068*/ 	.word	0xffffffff


	//   ....[4]....
        /*006c*/ 	.word	0xffffffff


	//   ....[5]....
        /*0070*/ 	.word	0xffffffff


	//   ....[6]....
        /*0074*/ 	.word	0xffffffff


	//   ....[7]....
        /*0078*/ 	.word	0xffffffff


	//   ....[8]....
        /*007c*/ 	.word	0xffffffff


	//   ....[9]....
        /*0080*/ 	.word	0xffffffff


	//   ....[10]....
        /*0084*/ 	.word	0xffffffff


	//   ....[11]....
        /*0088*/ 	.word	0xffffffff


	//   ....[12]....
        /*008c*/ 	.word	0xffffffff


	//   ....[13]....
        /*0090*/ 	.word	0xffffffff


	//   ....[14]....
        /*0094*/ 	.word	0xffffffff


	//   ....[15]....
        /*0098*/ 	.word	0xffffffff


	//   ....[16]....
        /*009c*/ 	.word	0xffffffff


	//   ....[17]....
        /*00a0*/ 	.word	0xffffffff


	//   ....[18]....
        /*00a4*/ 	.word	0xffffffff


	//   ....[19]....
        /*00a8*/ 	.word	0xffffffff


	//   ....[20]....
        /*00ac*/ 	.word	0xffffffff


	//   ....[21]....
        /*00b0*/ 	.word	0xffffffff


	//   ....[22]....
        /*00b4*/ 	.word	0xffffffff


	//   ....[23]....
        /*00b8*/ 	.word	0xffffffff


	//   ....[24]....
        /*00bc*/ 	.word	0xffffffff


	//   ....[25]....
        /*00c0*/ 	.word	0xffffffff


	//   ....[26]....
        /*00c4*/ 	.word	0xffffffff


	//   ....[27]....
        /*00c8*/ 	.word	0xffffffff


	//   ....[28]....
        /*00cc*/ 	.word	0xffffffff


	//   ....[29]....
        /*00d0*/ 	.word	0xffffffff


	//   ....[30]....
        /*00d4*/ 	.word	0xffffffff


	//   ....[31]....
        /*00d8*/ 	.word	0xffffffff


	//   ....[32]....
        /*00dc*/ 	.word	0xffffffff


	//   ....[33]....
        /*00e0*/ 	.word	0xffffffff


	//   ....[34]....
        /*00e4*/ 	.word	0xffffffff


	//   ....[35]....
        /*00e8*/ 	.word	0xffffffff


	//   ....[36]....
        /*00ec*/ 	.word	0xffffffff


	//   ....[37]....
        /*00f0*/ 	.word	0xffffffff


	//   ....[38]....
        /*00f4*/ 	.word	0xffffffff


	//   ....[39]....
        /*00f8*/ 	.word	0xffffffff


	//   ....[40]....
        /*00fc*/ 	.word	0xffffffff


	//   ....[41]....
        /*0100*/ 	.word	0xffffffff


	//   ....[42]....
        /*0104*/ 	.word	0xffffffff


	//   ....[43]....
        /*0108*/ 	.word	0xffffffff


	//   ....[44]....
        /*010c*/ 	.word	0xffffffff


	//   ....[45]....
        /*0110*/ 	.word	0xffffffff


	//   ....[46]....
        /*0114*/ 	.word	0xffffffff


	//   ....[47]....
        /*0118*/ 	.word	0xffffffff


	//   ....[48]....
        /*011c*/ 	.word	0xffffffff


	//   ....[49]....
        /*0120*/ 	.word	0xffffffff


	//   ....[50]....
        /*0124*/ 	.word	0xffffffff


	//   ....[51]....
        /*0128*/ 	.word	0xffffffff


	//   ....[52]....
        /*012c*/ 	.word	0xffffffff


	//   ....[53]....
        /*0130*/ 	.word	0xffffffff


	//   ....[54]....
        /*0134*/ 	.word	0xffffffff


	//   ....[55]....
        /*0138*/ 	.word	0xffffffff


	//   ....[56]....
        /*013c*/ 	.word	0xffffffff


	//   ....[57]....
        /*0140*/ 	.word	0xffffffff


	//   ....[58]....
        /*0144*/ 	.word	0xffffffff


	//   ....[59]....
        /*0148*/ 	.word	0xffffffff


	//----- nvinfo : EIATTR_COOP_GROUP_INSTR_OFFSETS
	.align		4
.L_298:
        /*014c*/ 	.byte	0x04, 0x28
        /*014e*/ 	.short	(.L_300 - .L_299)


	//   ....[0]....
.L_299:
        /*0150*/ 	.word	0x00000c90


	//   ....[1]....
        /*0154*/ 	.word	0x00000cc0


	//   ....[2]....
        /*0158*/ 	.word	0x00000ce0


	//   ....[3]....
        /*015c*/ 	.word	0x00000cf0


	//   ....[4]....
        /*0160*/ 	.word	0x00000e80


	//   ....[5]....
        /*0164*/ 	.word	0x00000eb0


	//   ....[6]....
        /*0168*/ 	.word	0x00000ee0


	//   ....[7]....
        /*016c*/ 	.word	0x00000f00


	//   ....[8]....
        /*0170*/ 	.word	0x00001080


	//   ....[9]....
        /*0174*/ 	.word	0x000010b0


	//   ....[10]....
        /*0178*/ 	.word	0x000010e0


	//   ....[11]....
        /*017c*/ 	.word	0x00001100


	//   ....[12]....
        /*0180*/ 	.word	0x00001280


	//   ....[13]....
        /*0184*/ 	.word	0x000012b0


	//   ....[14]....
        /*0188*/ 	.word	0x000012e0


	//   ....[15]....
        /*018c*/ 	.word	0x00001300


	//   ....[16]....
        /*0190*/ 	.word	0x00001480


	//   ....[17]....
        /*0194*/ 	.word	0x000014b0


	//   ....[18]....
        /*0198*/ 	.word	0x000014e0


	//   ....[19]....
        /*019c*/ 	.word	0x00001500


	//   ....[20]....
        /*01a0*/ 	.word	0x00002260


	//   ....[21]....
        /*01a4*/ 	.word	0x00002270


	//   ....[22]....
        /*01a8*/ 	.word	0x00002280


	//   ....[23]....
        /*01ac*/ 	.word	0x000022a0


	//   ....[24]....
        /*01b0*/ 	.word	0x00002420


	//   ....[25]....
        /*01b4*/ 	.word	0x00002460


	//   ....[26]....
        /*01b8*/ 	.word	0x00002490


	//   ....[27]....
        /*01bc*/ 	.word	0x000024b0


	//   ....[28]....
        /*01c0*/ 	.word	0x00002630


	//   ....[29]....
        /*01c4*/ 	.word	0x00002670


	//   ....[30]....
        /*01c8*/ 	.word	0x000026a0


	//   ....[31]....
        /*01cc*/ 	.word	0x000026c0


	//   ....[32]....
        /*01d0*/ 	.word	0x00002840


	//   ....[33]....
        /*01d4*/ 	.word	0x00002880


	//   ....[34]....
        /*01d8*/ 	.word	0x000028b0


	//   ....[35]....
        /*01dc*/ 	.word	0x000028d0


	//   ....[36]....
        /*01e0*/ 	.word	0x00002a50


	//   ....[37]....
        /*01e4*/ 	.word	0x00002a90


	//   ....[38]....
        /*01e8*/ 	.word	0x00002ac0


	//   ....[39]....
        /*01ec*/ 	.word	0x00002ae0


	//   ....[40]....
        /*01f0*/ 	.word	0x00004ff0


	//   ....[41]....
        /*01f4*/ 	.word	0x00005020


	//   ....[42]....
        /*01f8*/ 	.word	0x00005040


	//   ....[43]....
        /*01fc*/ 	.word	0x00005050


	//   ....[44]....
        /*0200*/ 	.word	0x000051e0


	//   ....[45]....
        /*0204*/ 	.word	0x00005210


	//   ....[46]....
        /*0208*/ 	.word	0x00005240


	//   ....[47]....
        /*020c*/ 	.word	0x00005260


	//   ....[48]....
        /*0210*/ 	.word	0x000053e0


	//   ....[49]....
        /*0214*/ 	.word	0x00005410


	//   ....[50]....
        /*0218*/ 	.word	0x00005440


	//   ....[51]....
        /*021c*/ 	.word	0x00005460


	//   ....[52]....
        /*0220*/ 	.word	0x000055e0


	//   ....[53]....
        /*0224*/ 	.word	0x00005610


	//   ....[54]....
        /*0228*/ 	.word	0x00005640


	//   ....[55]....
        /*022c*/ 	.word	0x00005660


	//   ....[56]....
        /*0230*/ 	.word	0x000057e0


	//   ....[57]....
        /*0234*/ 	.word	0x00005810


	//   ....[58]....
        /*0238*/ 	.word	0x00005840


	//   ....[59]....
        /*023c*/ 	.word	0x00005860


	//----- nvinfo : EIATTR_VRC_CTA_INIT_COUNT
	.align		4
.L_300:
        /*0240*/ 	.byte	0x02, 0x4a
	.zero		1
	.zero		1


	//----- nvinfo : EIATTR_EXIT_INSTR_OFFSETS
	.align		4
        /*0244*/ 	.byte	0x04, 0x1c
        /*0246*/ 	.short	(.L_302 - .L_301)


	//   ....[0]....
.L_301:
        /*0248*/ 	.word	0x00000030


	//   ....[1]....
        /*024c*/ 	.word	0x00006500


	//   ....[2]....
        /*0250*/ 	.word	0x00006540


	//----- nvinfo : EIATTR_MAX_THREADS
	.align		4
.L_302:
        /*0254*/ 	.byte	0x04, 0x05
        /*0256*/ 	.short	(.L_304 - .L_303)
.L_303:
        /*0258*/ 	.word	0x00000100
        /*025c*/ 	.word	0x00000001
        /*0260*/ 	.word	0x00000001


	//----- nvinfo : EIATTR_CRS_STACK_SIZE
	.align		4
.L_304:
        /*0264*/ 	.byte	0x04, 0x1e
        /*0266*/ 	.short	(.L_306 - .L_305)
.L_305:
        /*0268*/ 	.word	0x00000000


	//----- nvinfo : EIATTR_CBANK_PARAM_SIZE
	.align		4
.L_306:
        /*026c*/ 	.byte	0x03, 0x19
        /*026e*/ 	.short	0x001d


	//----- nvinfo : EIATTR_PARAM_CBANK
	.align		4
        /*0270*/ 	.byte	0x04, 0x0a
        /*0272*/ 	.short	(.L_308 - .L_307)
	.align		4
.L_307:
        /*0274*/ 	.word	index@(.nv.constant0._ZN6thrust24THRUST_300001_SM_1000_NS8cuda_cub4core6detail13_kernel_agentINS1_8__reduce11ReduceAgentINS0_12zip_iteratorIN4cuda3std3__45tupleIJNS0_10device_ptrIdEENS0_17counting_iteratorIlNS0_11use_defaultESF_SF_EEEEEEEPNSB_IJdlEEESJ_iNS1_9__extrema9arg_max_fIdlNSA_4lessIdEEEEEEJSI_SK_iSP_EEEvDpT0_)
        /*0278*/ 	.short	0x0380
        /*027a*/ 	.short	0x001d


	//----- nvinfo : EIATTR_SW_WAR
	.align		4
.L_308:
        /*027c*/ 	.byte	0x04, 0x36
        /*027e*/ 	.short	(.L_310 - .L_309)
.L_309:
        /*0280*/ 	.word	0x00000008
.L_310:


//--------------------- .nv.info._Z13modify_matrixPdS_ii --------------------------
	.section	.nv.info._Z13modify_matrixPdS_ii,"",@"SHT_CUDA_INFO"
	.sectionflags	@""
	.align	4


	//----- nvinfo : EIATTR_CUDA_API_VERSION
	.align		4
        /*0000*/ 	.byte	0x04, 0x37
        /*0002*/ 	.short	(.L_312 - .L_311)
.L_311:
        /*0004*/ 	.word	0x00000082


	//----- nvinfo : EIATTR_KPARAM_INFO
	.align		4
.L_312:
        /*0008*/ 	.byte	0x04, 0x17
        /*000a*/ 	.short	(.L_314 - .L_313)
.L_313:
        /*000c*/ 	.word	0x00000000
        /*0010*/ 	.short	0x0003
        /*0012*/ 	.short	0x0014
        /*0014*/ 	.byte	0x00, 0xf0, 0x11, 0x00


	//----- nvinfo : EIATTR_KPARAM_INFO
	.align		4
.L_314:
        /*0018*/ 	.byte	0x04, 0x17
        /*001a*/ 	.short	(.L_316 - .L_315)
.L_315:
        /*001c*/ 	.word	0x00000000
        /*0020*/ 	.short	0x0002
        /*0022*/ 	.short	0x0010
        /*0024*/ 	.byte	0x00, 0xf0, 0x11, 0x00


	//----- nvinfo : EIATTR_KPARAM_INFO
	.align		4
.L_316:
        /*0028*/ 	.byte	0x04, 0x17
        /*002a*/ 	.short	(.L_318 - .L_317)
.L_317:
        /*002c*/ 	.word	0x00000000
        /*0030*/ 	.short	0x0001
        /*0032*/ 	.short	0x0008
        /*0034*/ 	.byte	0x00, 0xf5, 0x21, 0x00


	//----- nvinfo : EIATTR_KPARAM_INFO
	.align		4
.L_318:
        /*0038*/ 	.byte	0x04, 0x17
        /*003a*/ 	.short	(.L_320 - .L_319)
.L_319:
        /*003c*/ 	.word	0x00000000
        /*0040*/ 	.short	0x0000
        /*0042*/ 	.short	0x0000
        /*0044*/ 	.byte	0x00, 0xf5, 0x21, 0x00


	//----- nvinfo : EIATTR_SPARSE_MMA_MASK
	.align		4
.L_320:
        /*0048*/ 	.byte	0x03, 0x50
        /*004a*/ 	.short	0x0000


	//----- nvinfo : EIATTR_MAXREG_COUNT
	.align		4
        /*004c*/ 	.byte	0x03, 0x1b
        /*004e*/ 	.short	0x00ff


	//----- nvinfo : EIATTR_MERCURY_ISA_VERSION
	.align		4
        /*0050*/ 	.byte	0x03, 0x5f
        /*0052*/ 	.short	0x0101


	//----- nvinfo : EIATTR_VRC_CTA_INIT_COUNT
	.align		4
        /*0054*/ 	.byte	0x02, 0x4a
	.zero		1
	.zero		1


	//----- nvinfo : EIATTR_EXIT_INSTR_OFFSETS
	.align		4
        /*0058*/ 	.byte	0x04, 0x1c
        /*005a*/ 	.short	(.L_322 - .L_321)


	//   ....[0]....
.L_321:
        /*005c*/ 	.word	0x00000080


	//   ....[1]....
        /*0060*/ 	.word	0x00000430


	//----- nvinfo : EIATTR_CRS_STACK_SIZE
	.align		4
.L_322:
        /*0064*/ 	.byte	0x04, 0x1e
        /*0066*/ 	.short	(.L_324 - .L_323)
.L_323:
        /*0068*/ 	.word	0x00000000


	//----- nvinfo : EIATTR_CBANK_PARAM_SIZE
	.align		4
.L_324:
        /*006c*/ 	.byte	0x03, 0x19
        /*006e*/ 	.short	0x0018


	//----- nvinfo : EIATTR_PARAM_CBANK
	.align		4
        /*0070*/ 	.byte	0x04, 0x0a
        /*0072*/ 	.short	(.L_326 - .L_325)
	.align		4
.L_325:
        /*0074*/ 	.word	index@(.nv.constant0._Z13modify_matrixPdS_ii)
        /*0078*/ 	.short	0x0380
        /*007a*/ 	.short	0x0018


	//----- nvinfo : EIATTR_SW_WAR
	.align		4
.L_326:
        /*007c*/ 	.byte	0x04, 0x36
        /*007e*/ 	.short	(.L_328 - .L_327)
.L_327:
        /*0080*/ 	.word	0x00000008
.L_328:


//--------------------- .nv.info._Z13gpu_compute_LPdS_iii --------------------------
	.section	.nv.info._Z13gpu_compute_LPdS_iii,"",@"SHT_CUDA_INFO"
	.sectionflags	@""
	.align	4


	//----- nvinfo : EIATTR_CUDA_API_VERSION
	.align		4
        /*0000*/ 	.byte	0x04, 0x37
        /*0002*/ 	.short	(.L_330 - .L_329)
.L_329:
        /*0004*/ 	.word	0x00000082


	//----- nvinfo : EIATTR_KPARAM_INFO
	.align		4
.L_330:
        /*0008*/ 	.byte	0x04, 0x17
        /*000a*/ 	.short	(.L_332 - .L_331)
.L_331:
        /*000c*/ 	.word	0x00000000
        /*0010*/ 	.short	0x0004
        /*0012*/ 	.short	0x0018
        /*0014*/ 	.byte	0x00, 0xf0, 0x11, 0x00


	//----- nvinfo : EIATTR_KPARAM_INFO
	.align		4
.L_332:
        /*0018*/ 	.byte	0x04, 0x17
        /*001a*/ 	.short	(.L_334 - .L_333)
.L_333:
        /*001c*/ 	.word	0x00000000
        /*0020*/ 	.short	0x0003
        /*0022*/ 	.short	0x0014
        /*0024*/ 	.byte	0x00, 0xf0, 0x11, 0x00


	//----- nvinfo : EIATTR_KPARAM_INFO
	.align		4
.L_334:
        /*0028*/ 	.byte	0x04, 0x17
        /*002a*/ 	.short	(.L_336 - .L_335)
.L_335:
        /*002c*/ 	.word	0x00000000
        /*0030*/ 	.short	0x0002
        /*0032*/ 	.short	0x0010
        /*0034*/ 	.byte	0x00, 0xf0, 0x11, 0x00


	//----- nvinfo : EIATTR_KPARAM_INFO
	.align		4
.L_336:
        /*0038*/ 	.byte	0x04, 0x17
        /*003a*/ 	.short	(.L_338 - .L_337)
.L_337:
        /*003c*/ 	.word	0x00000000
        /*0040*/ 	.short	0x0001
        /*0042*/ 	.short	0x0008
        /*0044*/ 	.byte	0x00, 0xf5, 0x21, 0x00


	//----- nvinfo : EIATTR_KPARAM_INFO
	.align		4
.L_338:
        /*0048*/ 	.byte	0x04, 0x17
        /*004a*/ 	.short	(.L_340 - .L_339)
.L_339:
        /*004c*/ 	.word	0x00000000
        /*0050*/ 	.short	0x0000
        /*0052*/ 	.short	0x0000
        /*0054*/ 	.byte	0x00, 0xf5, 0x21, 0x00


	//----- nvinfo : EIATTR_SPARSE_MMA_MASK
	.align		4
.L_340:
        /*0058*/ 	.byte	0x03, 0x50
        /*005a*/ 	.short	0x0000


	//----- nvinfo : EIATTR_MAXREG_COUNT
	.align		4
        /*005c*/ 	.byte	0x03, 0x1b
        /*005e*/ 	.short	0x00ff


	//----- nvinfo : EIATTR_MERCURY_ISA_VERSION
	.align		4
        /*0060*/ 	.byte	0x03, 0x5f
        /*0062*/ 	.short	0x0101


	//----- nvinfo : EIATTR_VRC_CTA_INIT_COUNT
	.align		4
        /*0064*/ 	.byte	0x02, 0x4a
	.zero		1
	.zero		1


	//----- nvinfo : EIATTR_EXIT_INSTR_OFFSETS
	.align		4
        /*0068*/ 	.byte	0x04, 0x1c
        /*006a*/ 	.short	(.L_342 - .L_341)


	//   ....[0]....
.L_341:
        /*006c*/ 	.word	0x00000070


	//   ....[1]....
        /*0070*/ 	.word	0x00000510


	//----- nvinfo : EIATTR_CRS_STACK_SIZE
	.align		4
.L_342:
        /*0074*/ 	.byte	0x04, 0x1e
        /*0076*/ 	.short	(.L_344 - .L_343)
.L_343:
        /*0078*/ 	.word	0x00000000


	//----- nvinfo : EIATTR_CBANK_PARAM_SIZE
	.align		4
.L_344:
        /*007c*/ 	.byte	0x03, 0x19
        /*007e*/ 	.short	0x001c


	//----- nvinfo : EIATTR_PARAM_CBANK
	.align		4
        /*0080*/ 	.byte	0x04, 0x0a
        /*0082*/ 	.short	(.L_346 - .L_345)
	.align		4
.L_345:
        /*0084*/ 	.word	index@(.nv.constant0._Z13gpu_compute_LPdS_iii)
        /*0088*/ 	.short	0x0380
        /*008a*/ 	.short	0x001c


	//----- nvinfo : EIATTR_SW_WAR
	.align		4
.L_346:
        /*008c*/ 	.byte	0x04, 0x36
        /*008e*/ 	.short	(.L_348 - .L_347)
.L_347:
        /*0090*/ 	.word	0x00000008
.L_348:


//--------------------- .nv.info._Z8gpu_swapPdiii --------------------------
	.section	.nv.info._Z8gpu_swapPdiii,"",@"SHT_CUDA_INFO"
	.sectionflags	@""
	.align	4


	//----- nvinfo : EIATTR_CUDA_API_VERSION
	.align		4
        /*0000*/ 	.byte	0x04, 0x37
        /*0002*/ 	.short	(.L_350 - .L_349)
.L_349:
        /*0004*/ 	.word	0x00000082


	//----- nvinfo : EIATTR_KPARAM_INFO
	.align		4
.L_350:
        /*0008*/ 	.byte	0x04, 0x17
        /*000a*/ 	.short	(.L_352 - .L_351)
.L_351:
        /*000c*/ 	.word	0x00000000
        /*0010*/ 	.short	0x0003
        /*0012*/ 	.short	0x0010
        /*0014*/ 	.byte	0x00, 0xf0, 0x11, 0x00


	//----- nvinfo : EIATTR_KPARAM_INFO
	.align		4
.L_352:
        /*0018*/ 	.byte	0x04, 0x17
        /*001a*/ 	.short	(.L_354 - .L_353)
.L_353:
        /*001c*/ 	.word	0x00000000
        /*0020*/ 	.short	0x0002
        /*0022*/ 	.short	0x000c
        /*0024*/ 	.byte	0x00, 0xf0, 0x11, 0x00


	//----- nvinfo : EIATTR_KPARAM_INFO
	.align		4
.L_354:
        /*0028*/ 	.byte	0x04, 0x17
        /*002a*/ 	.short	(.L_356 - .L_355)
.L_355:
        /*002c*/ 	.word	0x00000000
        /*0030*/ 	.short	0x0001
        /*0032*/ 	.short	0x0008
        /*0034*/ 	.byte	0x00, 0xf0, 0x11, 0x00


	//----- nvinfo : EIATTR_KPARAM_INFO
	.align		4
.L_356:
        /*0038*/ 	.byte	0x04, 0x17
        /*003a*/ 	.short	(.L_358 - .L_357)
.L_357:
        /*003c*/ 	.word	0x00000000
        /*0040*/ 	.short	0x0000
        /*0042*/ 	.short	0x0000
        /*0044*/ 	.byte	0x00, 0xf5, 0x21, 0x00


	//----- nvinfo : EIATTR_SPARSE_MMA_MASK
	.align		4
.L_358:
        /*0048*/ 	.byte	0x03, 0x50
        /*004a*/ 	.short	0x0000


	//----- nvinfo : EIATTR_MAXREG_COUNT
	.align		4
        /*004c*/ 	.byte	0x03, 0x1b
        /*004e*/ 	.short	0x00ff


	//----- nvinfo : EIATTR_MERCURY_ISA_VERSION
	.align		4
        /*0050*/ 	.byte	0x03, 0x5f
        /*0052*/ 	.short	0x0101


	//----- nvinfo : EIATTR_VRC_CTA_INIT_COUNT
	.align		4
        /*0054*/ 	.byte	0x02, 0x4a
	.zero		1
	.zero		1


	//----- nvinfo : EIATTR_EXIT_INSTR_OFFSETS
	.align		4
        /*0058*/ 	.byte	0x04, 0x1c
        /*005a*/ 	.short	(.L_360 - .L_359)


	//   ....[0]....
.L_359:
        /*005c*/ 	.word	0x00000090


	//   ....[1]....
        /*0060*/ 	.word	0x00000400


	//   ....[2]....
        /*0064*/ 	.word	0x00000670


	//----- nvinfo : EIATTR_CRS_STACK_SIZE
	.align		4
.L_360:
        /*0068*/ 	.byte	0x04, 0x1e
        /*006a*/ 	.short	(.L_362 - .L_361)
.L_361:
        /*006c*/ 	.word	0x00000000


	//----- nvinfo : EIATTR_CBANK_PARAM_SIZE
	.align		4
.L_362:
        /*0070*/ 	.byte	0x03, 0x19
        /*0072*/ 	.short	0x0014


	//----- nvinfo : EIATTR_PARAM_CBANK
	.align		4
        /*0074*/ 	.byte	0x04, 0x0a
        /*0076*/ 	.short	(.L_364 - .L_363)
	.align		4
.L_363:
        /*0078*/ 	.word	index@(.nv.constant0._Z8gpu_swapPdiii)
        /*007c*/ 	.short	0x0380
        /*007e*/ 	.short	0x0014


	//----- nvinfo : EIATTR_SW_WAR
	.align		4
.L_364:
        /*0080*/ 	.byte	0x04, 0x36
        /*0082*/ 	.short	(.L_366 - .L_365)
.L_365:
        /*0084*/ 	.word	0x00000008
.L_366:


//--------------------- .nv.info._Z13gpu_transposePdi --------------------------
	.section	.nv.info._Z13gpu_transposePdi,"",@"SHT_CUDA_INFO"
	.sectionflags	@""
	.align	4


	//----- nvinfo : EIATTR_CUDA_API_VERSION
	.align		4
        /*0000*/ 	.byte	0x04, 0x37
        /*0002*/ 	.short	(.L_368 - .L_367)
.L_367:
        /*0004*/ 	.word	0x00000082


	//----- nvinfo : EIATTR_KPARAM_INFO
	.align		4
.L_368:
        /*0008*/ 	.byte	0x04, 0x17
        /*000a*/ 	.short	(.L_370 - .L_369)
.L_369:
        /*000c*/ 	.word	0x00000000
        /*0010*/ 	.short	0x0001
        /*0012*/ 	.short	0x0008
        /*0014*/ 	.byte	0x00, 0xf0, 0x11, 0x00


	//----- nvinfo : EIATTR_KPARAM_INFO
	.align		4
.L_370:
        /*0018*/ 	.byte	0x04, 0x17
        /*001a*/ 	.short	(.L_372 - .L_371)
.L_371:
        /*001c*/ 	.word	0x00000000
        /*0020*/ 	.short	0x0000
        /*0022*/ 	.short	0x0000
        /*0024*/ 	.byte	0x00, 0xf5, 0x21, 0x00


	//----- nvinfo : EIATTR_SPARSE_MMA_MASK
	.align		4
.L_372:
        /*0028*/ 	.byte	0x03, 0x50
        /*002a*/ 	.short	0x0000


	//----- nvinfo : EIATTR_MAXREG_COUNT
	.align		4
        /*002c*/ 	.byte	0x03, 0x1b
        /*002e*/ 	.short	0x00ff


	//----- nvinfo : EIATTR_MERCURY_ISA_VERSION
	.align		4
        /*0030*/ 	.byte	0x03, 0x5f
        /*0032*/ 	.short	0x0101


	//----- nvinfo : EIATTR_VRC_CTA_INIT_COUNT
	.align		4
        /*0034*/ 	.byte	0x02, 0x4a
	.zero		1
	.zero		1


	//----- nvinfo : EIATTR_EXIT_INSTR_OFFSETS
	.align		4
        /*0038*/ 	.byte	0x04, 0x1c
        /*003a*/ 	.short	(.L_374 - .L_373)


	//   ....[0]....
.L_373:
        /*003c*/ 	.word	0x00000080


	//   ....[1]....
        /*0040*/ 	.word	0x00000380


	//----- nvinfo : EIATTR_CRS_STACK_SIZE
	.align		4
.L_374:
        /*0044*/ 	.byte	0x04, 0x1e
        /*0046*/ 	.short	(.L_376 - .L_375)
.L_375:
        /*0048*/ 	.word	0x00000000


	//----- nvinfo : EIATTR_CBANK_PARAM_SIZE
	.align		4
.L_376:
        /*004c*/ 	.byte	0x03, 0x19
        /*004e*/ 	.short	0x000c


	//----- nvinfo : EIATTR_PARAM_CBANK
	.align		4
        /*0050*/ 	.byte	0x04, 0x0a
        /*0052*/ 	.short	(.L_378 - .L_377)
	.align		4
.L_377:
        /*0054*/ 	.word	index@(.nv.constant0._Z13gpu_transposePdi)
        /*0058*/ 	.short	0x0380
        /*005a*/ 	.short	0x000c


	//----- nvinfo : EIATTR_SW_WAR
	.align		4
.L_378:
        /*005c*/ 	.byte	0x04, 0x36
        /*005e*/ 	.short	(.L_380 - .L_379)
.L_379:
        /*0060*/ 	.word	0x00000008
.L_380:


//--------------------- .nv.callgraph             --------------------------
	.section	.nv.callgraph,"",@"SHT_CUDA_CALLGRAPH"
	.align	4
	.sectionentsize	8
	.align		4
        /*0000*/ 	.word	0x00000000
	.align		4
        /*0004*/ 	.word	0xffffffff
	.align		4
        /*0008*/ 	.word	0x00000000
	.align		4
        /*000c*/ 	.word	0xfffffffe
	.align		4
        /*0010*/ 	.word	0x00000000
	.align		4
        /*0014*/ 	.word	0xfffffffd
	.align		4
        /*0018*/ 	.word	0x00000000
	.align		4
        /*001c*/ 	.word	0xfffffffc


//--------------------- .nv.constant4             --------------------------
	.section	.nv.constant4,"a",@progbits
	.align	8
	.align		8
.nv.constant4:
        /*0000*/ 	.dword	_ZN34_INTERNAL_0a95c09a_4_k_cu_661a4d364cuda3std3__45__cpo5beginE
	.align		8
        /*0008*/ 	.dword	_ZN34_INTERNAL_0a95c09a_4_k_cu_661a4d364cuda3std3__45__cpo3endE
	.align		8
        /*0010*/ 	.dword	_ZN34_INTERNAL_0a95c09a_4_k_cu_661a4d364cuda3std3__45__cpo6cbeginE
	.align		8
        /*0018*/ 	.dword	_ZN34_INTERNAL_0a95c09a_4_k_cu_661a4d364cuda3std3__45__cpo4cendE
	.align		8
        /*0020*/ 	.dword	_ZN34_INTERNAL_0a95c09a_4_k_cu_661a4d364cuda3std3__45__cpo6rbeginE
	.align		8
        /*0028*/ 	.dword	_ZN34_INTERNAL_0a95c09a_4_k_cu_661a4d364cuda3std3__45__cpo4rendE
	.align		8
        /*0030*/ 	.dword	_ZN34_INTERNAL_0a95c09a_4_k_cu_661a4d364cuda3std3__45__cpo7crbeginE
	.align		8
        /*0038*/ 	.dword	_ZN34_INTERNAL_0a95c09a_4_k_cu_661a4d364cuda3std3__45__cpo5crendE
	.align		8
        /*0040*/ 	.dword	_ZN34_INTERNAL_0a95c09a_4_k_cu_661a4d364cuda3std3__436_GLOBAL__N__0a95c09a_4_k_cu_661a4d366ignoreE
	.align		8
        /*0048*/ 	.dword	_ZN34_INTERNAL_0a95c09a_4_k_cu_661a4d364cuda3std3__419piecewise_constructE
	.align		8
        /*0050*/ 	.dword	_ZN34_INTERNAL_0a95c09a_4_k_cu_661a4d364cuda3std3__48in_placeE
	.align		8
        /*0058*/ 	.dword	_ZN34_INTERNAL_0a95c09a_4_k_cu_661a4d364cuda3std3__420unreachable_sentinelE
	.align		8
        /*0060*/ 	.dword	_ZN34_INTERNAL_0a95c09a_4_k_cu_661a4d364cuda3std3__47nulloptE
	.align		8
        /*0068*/ 	.dword	_ZN34_INTERNAL_0a95c09a_4_k_cu_661a4d364cuda3std3__48unexpectE
	.align		8
        /*0070*/ 	.dword	_ZN34_INTERNAL_0a95c09a_4_k_cu_661a4d364cuda3std6ranges3__45__cpo4swapE
	.align		8
        /*0078*/ 	.dword	_ZN34_INTERNAL_0a95c09a_4_k_cu_661a4d364cuda3std6ranges3__45__cpo9iter_moveE
	.align		8
        /*0080*/ 	.dword	_ZN34_INTERNAL_0a95c09a_4_k_cu_661a4d364cuda3std6ranges3__45__cpo5beginE
	.align		8
        /*0088*/ 	.dword	_ZN34_INTERNAL_0a95c09a_4_k_cu_661a4d364cuda3std6ranges3__45__cpo3endE
	.align		8
        /*0090*/ 	.dword	_ZN34_INTERNAL_0a95c09a_4_k_cu_661a4d364cuda3std6ranges3__45__cpo6cbeginE
	.align		8
        /*0098*/ 	.dword	_ZN34_INTERNAL_0a95c09a_4_k_cu_661a4d364cuda3std6ranges3__45__cpo4cendE
	.align		8
        /*00a0*/ 	.dword	_ZN34_INTERNAL_0a95c09a_4_k_cu_661a4d364cuda3std6ranges3__45__cpo7advanceE
	.align		8
        /*00a8*/ 	.dword	_ZN34_INTERNAL_0a95c09a_4_k_cu_661a4d364cuda3std6ranges3__45__cpo9iter_swapE
	.align		8
        /*00b0*/ 	.dword	_ZN34_INTERNAL_0a95c09a_4_k_cu_661a4d364cuda3std6ranges3__45__cpo4nextE
	.align		8
        /*00b8*/ 	.dword	_ZN34_INTERNAL_0a95c09a_4_k_cu_661a4d364cuda3std6ranges3__45__cpo4prevE
	.align		8
        /*00c0*/ 	.dword	_ZN34_INTERNAL_0a95c09a_4_k_cu_661a4d364cuda3std6ranges3__45__cpo4dataE
	.align		8
        /*00c8*/ 	.dword	_ZN34_INTERNAL_0a95c09a_4_k_cu_661a4d364cuda3std6ranges3__45__cpo5cdataE
	.align		8
        /*00d0*/ 	.dword	_ZN34_INTERNAL_0a95c09a_4_k_cu_661a4d364cuda3std6ranges3__45__cpo4sizeE
	.align		8
        /*00d8*/ 	.dword	_ZN34_INTERNAL_0a95c09a_4_k_cu_661a4d364cuda3std6ranges3__45__cpo5ssizeE
	.align		8
        /*00e0*/ 	.dword	_ZN34_INTERNAL_0a95c09a_4_k_cu_661a4d364cuda3std6ranges3__45__cpo8distanceE
	.align		8
        /*00e8*/ 	.dword	_ZN34_INTERNAL_0a95c09a_4_k_cu_661a4d366thrust24THRUST_300001_SM_1000_NS8cuda_cub3parE
	.align		8
        /*00f0*/ 	.dword	_ZN34_INTERNAL_0a95c09a_4_k_cu_661a4d366thrust24THRUST_300001_SM_1000_NS8cuda_cub10par_nosyncE
	.align		8
        /*00f8*/ 	.dword	_ZN34_INTERNAL_0a95c09a_4_k_cu_661a4d366thrust24THRUST_300001_SM_1000_NS6system6detail10sequential3seqE
	.align		8
        /*0100*/ 	.dword	_ZN34_INTERNAL_0a95c09a_4_k_cu_661a4d366thrust24THRUST_300001_SM_1000_NS6system3cpp3parE
	.align		8
        /*0108*/ 	.dword	_ZN34_INTERNAL_0a95c09a_4_k_cu_661a4d366thrust24THRUST_300001_SM_1000_NS12placeholders2_1E
	.align		8
        /*0110*/ 	.dword	_ZN34_INTERNAL_0a95c09a_4_k_cu_661a4d366thrust24THRUST_300001_SM_1000_NS12placeholders2_2E
	.align		8
        /*0118*/ 	.dword	_ZN34_INTERNAL_0a95c09a_4_k_cu_661a4d366thrust24THRUST_300001_SM_1000_NS12placeholders2_3E
	.align		8
        /*0120*/ 	.dword	_ZN34_INTERNAL_0a95c09a_4_k_cu_661a4d366thrust24THRUST_300001_SM_1000_NS12placeholders2_4E
	.align		8
        /*0128*/ 	.dword	_ZN34_INTERNAL_0a95c09a_4_k_cu_661a4d366thrust24THRUST_300001_SM_1000_NS12placeholders2_5E
	.align		8
        /*0130*/ 	.dword	_ZN34_INTERNAL_0a95c09a_4_k_cu_661a4d366thrust24THRUST_300001_SM_1000_NS12placeholders2_6E
	.align		8
        /*0138*/ 	.dword	_ZN34_INTERNAL_0a95c09a_4_k_cu_661a4d366thrust24THRUST_300001_SM_1000_NS12placeholders2_7E
	.align		8
        /*0140*/ 	.dword	_ZN34_INTERNAL_0a95c09a_4_k_cu_661a4d366thrust24THRUST_300001_SM_1000_NS12placeholders2_8E
	.align		8
        /*0148*/ 	.dword	_ZN34_INTERNAL_0a95c09a_4_k_cu_661a4d366thrust24THRUST_300001_SM_1000_NS12placeholders2_9E
	.align		8
        /*0150*/ 	.dword	_ZN34_INTERNAL_0a95c09a_4_k_cu_661a4d366thrust24THRUST_300001_SM_1000_NS12placeholders3_10E
	.align		8
        /*0158*/ 	.dword	_ZN34_INTERNAL_0a95c09a_4_k_cu_661a4d366thrust24THRUST_300001_SM_1000_NS3seqE
	.align		8
        /*0160*/ 	.dword	_ZN34_INTERNAL_0a95c09a_4_k_cu_661a4d366thrust24THRUST_300001_SM_1000_NS6deviceE


//--------------------- .text._ZN3cub18CUB_300001_SM_10006detail11EmptyKernelIvEEvv --------------------------
	.section	.text._ZN3cub18CUB_300001_SM_10006detail11EmptyKernelIvEEvv,"ax",@progbits
	.align	128
        .global         _ZN3cub18CUB_300001_SM_10006detail11EmptyKernelIvEEvv
        .type           _ZN3cub18CUB_300001_SM_10006detail11EmptyKernelIvEEvv,@function
        .size           _ZN3cub18CUB_300001_SM_10006detail11EmptyKernelIvEEvv,(.L_x_727 - _ZN3cub18CUB_300001_SM_10006detail11EmptyKernelIvEEvv)
        .other          _ZN3cub18CUB_300001_SM_10006detail11EmptyKernelIvEEvv,@"STO_CUDA_ENTRY STV_DEFAULT"
_ZN3cub18CUB_300001_SM_10006detail11EmptyKernelIvEEvv:
.text._ZN3cub18CUB_300001_SM_10006detail11EmptyKernelIvEEvv:
[----:B------:R-:W-:Y:S01]  /*0000*/  LDC R1, c[0x0][0x37c] ;  /* 0x0000df00ff017b82 */ /* 0x000fe20000000800 */
[----:B------:R-:W-:Y:S05]  /*0010*/  EXIT ;  /* 0x000000000000794d */ /* 0x000fea0003800000 */
.L_x_0:
[----:B------:R-:W-:-:S00]  /*0020*/  BRA `(.L_x_0) ;  /* 0xfffffffc00fc7947 */ /* 0x000fc0000383ffff */
[----:B------:R-:W-:-:S00]  /*0030*/  NOP ;  /* 0x0000000000007918 */ /* 0x000fc00000000000 */
        /* <DEDUP_REMOVED lines=12> */
.L_x_727:


//--------------------- .text._ZN6thrust24THRUST_300001_SM_1000_NS8cuda_cub4core6detail13_kernel_agentINS1_8__reduce11ReduceAgentIPN4cuda3std3__45tupleIJdlEEESC_SB_lNS1_9__extrema9arg_max_fIdlNS9_4lessIdEEEEEEJSC_SC_iSH_EEEvDpT0_ --------------------------
	.section	.text._ZN6thrust24THRUST_300001_SM_1000_NS8cuda_cub4core6detail13_kernel_agentINS1_8__reduce11ReduceAgentIPN4cuda3std3__45tupleIJdlEEESC_SB_lNS1_9__extrema9arg_max_fIdlNS9_4lessIdEEEEEEJSC_SC_iSH_EEEvDpT0_,"ax",@progbits
	.align	128
        .global         _ZN6thrust24THRUST_300001_SM_1000_NS8cuda_cub4core6detail13_kernel_agentINS1_8__reduce11ReduceAgentIPN4cuda3std3__45tupleIJdlEEESC_SB_lNS1_9__extrema9arg_max_fIdlNS9_4lessIdEEEEEEJSC_SC_iSH_EEEvDpT0_
        .type           _ZN6thrust24THRUST_300001_SM_1000_NS8cuda_cub4core6detail13_kernel_agentINS1_8__reduce11ReduceAgentIPN4cuda3std3__45tupleIJdlEEESC_SB_lNS1_9__extrema9arg_max_fIdlNS9_4lessIdEEEEEEJSC_SC_iSH_EEEvDpT0_,@function
        .size           _ZN6thrust24THRUST_300001_SM_1000_NS8cuda_cub4core6detail13_kernel_agentINS1_8__reduce11ReduceAgentIPN4cuda3std3__45tupleIJdlEEESC_SB_lNS1_9__extrema9arg_max_fIdlNS9_4lessIdEEEEEEJSC_SC_iSH_EEEvDpT0_,(.L_x_728 - _ZN6thrust24THRUST_300001_SM_1000_NS8cuda_cub4core6detail13_kernel_agentINS1_8__reduce11ReduceAgentIPN4cuda3std3__45tupleIJdlEEESC_SB_lNS1_9__extrema9arg_max_fIdlNS9_4lessIdEEEEEEJSC_SC_iSH_EEEvDpT0_)
        .other          _ZN6thrust24THRUST_300001_SM_1000_NS8cuda_cub4core6detail13_kernel_agentINS1_8__reduce11ReduceAgentIPN4cuda3std3__45tupleIJdlEEESC_SB_lNS1_9__extrema9arg_max_fIdlNS9_4lessIdEEEEEEJSC_SC_iSH_EEEvDpT0_,@"STO_CUDA_ENTRY STV_DEFAULT"
_ZN6thrust24THRUST_300001_SM_1000_NS8cuda_cub4core6detail13_kernel_agentINS1_8__reduce11ReduceAgentIPN4cuda3std3__45tupleIJdlEEESC_SB_lNS1_9__extrema9arg_max_fIdlNS9_4lessIdEEEEEEJSC_SC_iSH_EEEvDpT0_:
.text._ZN6thrust24THRUST_300001_SM_1000_NS8cuda_cub4core6detail13_kernel_agentINS1_8__reduce11ReduceAgentIPN4cuda3std3__45tupleIJdlEEESC_SB_lNS1_9__extrema9arg_max_fIdlNS9_4lessIdEEEEEEJSC_SC_iSH_EEEvDpT0_:
[----:B------:R-:W-:Y:S01]  /*0000*/  LDC R1, c[0x0][0x37c] ;  /* 0x0000df00ff017b82 */ /* 0x000fe20000000800 */
[----:B------:R-:W0:Y:S02]  /*0010*/  LDCU UR8, c[0x0][0x390] ;  /* 0x00007200ff0877ac */ /* 0x000e240008000800 */
[----:B0-----:R-:W-:-:S13]  /*0020*/  ISETP.NE.AND P0, PT, RZ, UR8, PT ;  /* 0x00000008ff007c0c */ /* 0x001fda000bf05270 */
[----:B------:R-:W-:Y:S05]  /*0030*/  @!P0 EXIT ;  /* 0x000000000000894d */ /* 0x000fea0003800000 */
[----:B------:R-:W-:Y:S01]  /*0040*/  UISETP.GT.AND UP0, UPT, UR8, 0x4ff, UPT ;  /* 0x000004ff0800788c */ /* 0x000fe2000bf04270 */
[----:B------:R-:W-:Y:S01]  /*0050*/  BSSY.RECONVERGENT B0, `(.L_x_1) ;  /* 0x00006c3000007945 */ /* 0x000fe20003800200 */
[----:B------:R-:W0:Y:S07]  /*0060*/  LDCU.64 UR10, c[0x0][0x358] ;  /* 0x00006b00ff0a77ac */ /* 0x000e2e0008000a00 */
[----:B------:R-:W-:Y:S05]  /*0070*/  BRA.U UP0, `(.L_x_2) ;  /* 0x0000003900807547 */ /* 0x000fea000b800000 */
[----:B------:R-:W1:Y:S01]  /*0080*/  S2R R0, SR_TID.X ;  /* 0x0000000000007919 */ /* 0x000e620000002100 */
[----:B------:R-:W2:Y:S01]  /*0090*/  LDCU UR4, c[0x0][0x390] ;  /* 0x00007200ff0477ac */ /* 0x000ea20008000800 */
[----:B------:R-:W-:Y:S01]  /*00a0*/  BSSY.RECONVERGENT B1, `(.L_x_3) ;  /* 0x000000b000017945 */ /* 0x000fe20003800200 */
[----:B------:R-:W-:Y:S02]  /*00b0*/  CS2R R14, SRZ ;  /* 0x00000000000e7805 */ /* 0x000fe4000001ff00 */
[----:B------:R-:W-:Y:S02]  /*00c0*/  CS2R R12, SRZ ;  /* 0x00000000000c7805 */ /* 0x000fe4000001ff00 */
[----:B-1----:R-:W-:Y:S01]  /*00d0*/  ISETP.GE.AND P0, PT, R0, UR8, PT ;  /* 0x0000000800007c0c */ /* 0x002fe2000bf06270 */
[----:B------:R-:W-:-:S12]  /*00e0*/  IMAD.MOV.U32 R19, RZ, RZ, R0 ;  /* 0x000000ffff137224 */ /* 0x000fd800078e0000 */
[----:B--2---:R-:W-:Y:S05]  /*00f0*/  @P0 BRA `(.L_x_4) ;  /* 0x0000000000140947 */ /* 0x004fea0003800000 */
[----:B------:R-:W1:Y:S02]  /*0100*/  LDC.64 R2, c[0x0][0x380] ;  /* 0x0000e000ff027b82 */ /* 0x000e640000000a00 */
[----:B-1----:R-:W-:-:S05]  /*0110*/  IMAD.WIDE.U32 R2, R0, 0x10, R2 ;  /* 0x0000001000027825 */ /* 0x002fca00078e0002 */
[----:B0-----:R1:W5:Y:S04]  /*0120*/  LDG.E.64.CONSTANT R14, desc[UR10][R2.64] ;  /* 0x0000000a020e7981 */ /* 0x001368000c1e9b00 */
[----:B------:R1:W5:Y:S01]  /*0130*/  LDG.E.64.CONSTANT R12, desc[UR10][R2.64+0x8] ;  /* 0x0000080a020c7981 */ /* 0x000362000c1e9b00 */
[----:B------:R-:W-:-:S07]  /*0140*/  VIADD R19, R0, 0x100 ;  /* 0x0000010000137836 */ /* 0x000fce0000000000 */
.L_x_4:
[----:B0-----:R-:W-:Y:S05]  /*0150*/  BSYNC.RECONVERGENT B1 ;  /* 0x0000000000017941 */ /* 0x001fea0003800200 */
.L_x_3:
[----:B------:R-:W-:Y:S01]  /*0160*/  ISETP.GE.AND P0, PT, R19, UR8, PT ;  /* 0x0000000813007c0c */ /* 0x000fe2000bf06270 */
[----:B------:R-:W-:-:S12]  /*0170*/  BSSY.RECONVERGENT B1, `(.L_x_5) ;  /* 0x0000099000017945 */ /* 0x000fd80003800200 */
[----:B------:R-:W-:Y:S05]  /*0180*/  @P0 BRA `(.L_x_6) ;  /* 0x00000008005c0947 */ /* 0x000fea0003800000 */
[----:B------:R-:W-:Y:S01]  /*0190*/  LOP3.LUT R4, RZ, R19, RZ, 0x33, !PT ;  /* 0x00000013ff047212 */ /* 0x000fe200078e33ff */
[----:B------:R-:W-:Y:S04]  /*01a0*/  BSSY.RECONVERGENT B2, `(.L_x_7) ;  /* 0x000002e000027945 */ /* 0x000fe80003800200 */
[----:B------:R-:W-:-:S05]  /*01b0*/  VIADD R4, R4, UR8 ;  /* 0x0000000804047c36 */ /* 0x000fca0008000000 */
[----:B-1----:R-:W-:-:S04]  /*01c0*/  LOP3.LUT R2, R4, 0x300, RZ, 0xc0, !PT ;  /* 0x0000030004027812 */ /* 0x002fc800078ec0ff */
[----:B------:R-:W-:-:S13]  /*01d0*/  ISETP.NE.AND P0, PT, R2, 0x300, PT ;  /* 0x000003000200780c */ /* 0x000fda0003f05270 */
[----:B------:R-:W-:Y:S05]  /*01e0*/  @!P0 BRA `(.L_x_8) ;  /* 0x0000000000a48947 */ /* 0x000fea0003800000 */
[----:B------:R-:W0:Y:S01]  /*01f0*/  LDC.64 R2, c[0x0][0x380] ;  /* 0x0000e000ff027b82 */ /* 0x000e220000000a00 */
[----:B------:R-:W-:-:S04]  /*0200*/  LEA.HI R5, R4, 0x1, RZ, 0x18 ;  /* 0x0000000104057811 */ /* 0x000fc800078fc0ff */
[----:B------:R-:W-:-:S05]  /*0210*/  LOP3.LUT R5, R5, 0x3, RZ, 0xc0, !PT ;  /* 0x0000000305057812 */ /* 0x000fca00078ec0ff */
[----:B------:R-:W-:Y:S02]  /*0220*/  IMAD.MOV R5, RZ, RZ, -R5 ;  /* 0x000000ffff057224 */ /* 0x000fe400078e0a05 */
[----:B0-----:R-:W-:-:S04]  /*0230*/  IMAD.WIDE.U32 R2, R19, 0x10, R2 ;  /* 0x0000001013027825 */ /* 0x001fc800078e0002 */
[----:B------:R-:W-:-:S07]  /*0240*/  IMAD.MOV.U32 R16, RZ, RZ, R2 ;  /* 0x000000ffff107224 */ /* 0x000fce00078e0002 */
.L_x_11:
[----:B------:R-:W-:-:S05]  /*0250*/  IMAD.MOV.U32 R2, RZ, RZ, R16 ;  /* 0x000000ffff027224 */ /* 0x000fca00078e0010 */
[----:B------:R-:W2:Y:S04]  /*0260*/  LDG.E.64.CONSTANT R8, desc[UR10][R2.64] ;  /* 0x0000000a02087981 */ /* 0x000ea8000c1e9b00 */
[----:B------:R-:W3:Y:S01]  /*0270*/  LDG.E.64.CONSTANT R10, desc[UR10][R2.64+0x8] ;  /* 0x0000080a020a7981 */ /* 0x000ee2000c1e9b00 */
[----:B------:R-:W-:Y:S01]  /*0280*/  VIADD R5, R5, 0x1 ;  /* 0x0000000105057836 */ /* 0x000fe20000000000 */
[----:B------:R-:W-:Y:S01]  /*0290*/  BSSY.RECONVERGENT B3, `(.L_x_9) ;  /* 0x000001b000037945 */ /* 0x000fe20003800200 */
[----:B-----5:R-:W-:Y:S01]  /*02a0*/  IMAD.MOV.U32 R21, RZ, RZ, R13 ;  /* 0x000000ffff157224 */ /* 0x020fe200078e000d */
[----:B------:R-:W-:Y:S01]  /*02b0*/  IADD3 R16, P3, PT, R2, 0x1000, RZ ;  /* 0x0000100002107810 */ /* 0x000fe20007f7e0ff */
[----:B------:R-:W-:Y:S01]  /*02c0*/  IMAD.MOV.U32 R17, RZ, RZ, R12 ;  /* 0x000000ffff117224 */ /* 0x000fe200078e000c */
[----:B------:R-:W-:Y:S01]  /*02d0*/  ISETP.NE.AND P2, PT, R5, RZ, PT ;  /* 0x000000ff0500720c */ /* 0x000fe20003f45270 */
[----:B------:R-:W-:-:S02]  /*02e0*/  IMAD.MOV.U32 R6, RZ, RZ, R14 ;  /* 0x000000ffff067224 */ /* 0x000fc400078e000e */
[----:B------:R-:W-:Y:S01]  /*02f0*/  IMAD.MOV.U32 R7, RZ, RZ, R15 ;  /* 0x000000ffff077224 */ /* 0x000fe200078e000f */
[----:B--2---:R-:W-:Y:S01]  /*0300*/  DSETP.GEU.AND P0, PT, R14, R8, PT ;  /* 0x000000080e00722a */ /* 0x004fe20003f0e000 */
[----:B------:R-:W-:Y:S02]  /*0310*/  IMAD.MOV.U32 R14, RZ, RZ, R8 ;  /* 0x000000ffff0e7224 */ /* 0x000fe400078e0008 */
[----:B---3--:R-:W-:Y:S02]  /*0320*/  IMAD.MOV.U32 R12, RZ, RZ, R10 ;  /* 0x000000ffff0c7224 */ /* 0x008fe400078e000a */
[----:B------:R-:W-:Y:S02]  /*0330*/  IMAD.MOV.U32 R13, RZ, RZ, R11 ;  /* 0x000000ffff0d7224 */ /* 0x000fe400078e000b */
[----:B------:R-:W-:-:S07]  /*0340*/  IMAD.MOV.U32 R15, RZ, RZ, R9 ;  /* 0x000000ffff0f7224 */ /* 0x000fce00078e0009 */
[----:B------:R-:W-:Y:S05]  /*0350*/  @!P0 BRA `(.L_x_10) ;  /* 0x0000000000388947 */ /* 0x000fea0003800000 */
[----:B------:R-:W-:Y:S01]  /*0360*/  DSETP.GT.AND P0, PT, R6, R8, PT ;  /* 0x000000080600722a */ /* 0x000fe20003f04000 */
[----:B------:R-:W-:Y:S02]  /*0370*/  IMAD.MOV.U32 R14, RZ, RZ, R6 ;  /* 0x000000ffff0e7224 */ /* 0x000fe400078e0006 */
[----:B------:R-:W-:Y:S02]  /*0380*/  IMAD.MOV.U32 R15, RZ, RZ, R7 ;  /* 0x000000ffff0f7224 */ /* 0x000fe400078e0007 */
[----:B------:R-:W-:Y:S02]  /*0390*/  IMAD.MOV.U32 R12, RZ, RZ, R17 ;  /* 0x000000ffff0c7224 */ /* 0x000fe400078e0011 */
[----:B------:R-:W-:-:S07]  /*03a0*/  IMAD.MOV.U32 R13, RZ, RZ, R21 ;  /* 0x000000ffff0d7224 */ /* 0x000fce00078e0015 */
[----:B------:R-:W-:Y:S05]  /*03b0*/  @P0 BRA `(.L_x_10) ;  /* 0x0000000000200947 */ /* 0x000fea0003800000 */
[CC--:B------:R-:W-:Y:S02]  /*03c0*/  ISETP.GE.U32.AND P1, PT, R17.reuse, R10.reuse, PT ;  /* 0x0000000a1100720c */ /* 0x0c0fe40003f26070 */
[----:B------:R-:W-:Y:S02]  /*03d0*/  ISETP.LT.U32.AND P0, PT, R17, R10, PT ;  /* 0x0000000a1100720c */ /* 0x000fe40003f01070 */
[CC--:B------:R-:W-:Y:S02]  /*03e0*/  ISETP.GE.AND.EX P1, PT, R21.reuse, R11.reuse, PT, P1 ;  /* 0x0000000b1500720c */ /* 0x0c0fe40003f26310 */
[----:B------:R-:W-:Y:S02]  /*03f0*/  ISETP.LT.AND.EX P0, PT, R21, R11, PT, P0 ;  /* 0x0000000b1500720c */ /* 0x000fe40003f01300 */
[----:B------:R-:W-:Y:S02]  /*0400*/  FSEL R14, R6, R8, !P1 ;  /* 0x00000008060e7208 */ /* 0x000fe40004800000 */
[----:B------:R-:W-:-:S02]  /*0410*/  FSEL R15, R7, R9, !P1 ;  /* 0x00000009070f7208 */ /* 0x000fc40004800000 */
[----:B------:R-:W-:Y:S02]  /*0420*/  SEL R12, R17, R10, P0 ;  /* 0x0000000a110c7207 */ /* 0x000fe40000000000 */
[----:B------:R-:W-:-:S07]  /*0430*/  SEL R13, R21, R11, P0 ;  /* 0x0000000b150d7207 */ /* 0x000fce0000000000 */
.L_x_10:
[----:B------:R-:W-:Y:S05]  /*0440*/  BSYNC.RECONVERGENT B3 ;  /* 0x0000000000037941 */ /* 0x000fea0003800200 */
.L_x_9:
[----:B------:R-:W-:Y:S02]  /*0450*/  IMAD.X R3, RZ, RZ, R3, P3 ;  /* 0x000000ffff037224 */ /* 0x000fe400018e0603 */
[----:B------:R-:W-:Y:S01]  /*0460*/  VIADD R19, R19, 0x100 ;  /* 0x0000010013137836 */ /* 0x000fe20000000000 */
[----:B------:R-:W-:Y:S06]  /*0470*/  @P2 BRA `(.L_x_11) ;  /* 0xfffffffc00742947 */ /* 0x000fec000383ffff */
.L_x_8:
[----:B------:R-:W-:Y:S05]  /*0480*/  BSYNC.RECONVERGENT B2 ;  /* 0x0000000000027941 */ /* 0x000fea0003800200 */
.L_x_7:
[----:B------:R-:W0:Y:S01]  /*0490*/  LDC.64 R8, c[0x0][0x380] ;  /* 0x0000e000ff087b82 */ /* 0x000e220000000a00 */
[----:B------:R-:W-:-:S13]  /*04a0*/  ISETP.GE.U32.AND P0, PT, R4, 0x300, PT ;  /* 0x000003000400780c */ /* 0x000fda0003f06070 */
[----:B------:R-:W-:Y:S05]  /*04b0*/  @!P0 BRA `(.L_x_6) ;  /* 0x0000000400908947 */ /* 0x000fea0003800000 */
.L_x_20:
[----:B0-----:R-:W-:-:S05]  /*04c0*/  IMAD.WIDE R20, R19, 0x10, R8 ;  /* 0x0000001013147825 */ /* 0x001fca00078e0208 */
[----:B------:R-:W2:Y:S04]  /*04d0*/  LDG.E.64.CONSTANT R10, desc[UR10][R20.64] ;  /* 0x0000000a140a7981 */ /* 0x000ea8000c1e9b00 */
[----:B------:R-:W3:Y:S04]  /*04e0*/  LDG.E.64.CONSTANT R16, desc[UR10][R20.64+0x8] ;  /* 0x0000080a14107981 */ /* 0x000ee8000c1e9b00 */
[----:B-----5:R0:W5:Y:S04]  /*04f0*/  LDG.E.64.CONSTANT R6, desc[UR10][R20.64+0x1000] ;  /* 0x0010000a14067981 */ /* 0x020168000c1e9b00 */
[----:B------:R0:W5:Y:S01]  /*0500*/  LDG.E.64.CONSTANT R4, desc[UR10][R20.64+0x1008] ;  /* 0x0010080a14047981 */ /* 0x000162000c1e9b00 */
[----:B------:R-:W-:Y:S01]  /*0510*/  BSSY.RECONVERGENT B2, `(.L_x_12) ;  /* 0x0000015000027945 */ /* 0x000fe20003800200 */
[----:B--2---:R-:W-:Y:S01]  /*0520*/  DSETP.GEU.AND P0, PT, R14, R10, PT ;  /* 0x0000000a0e00722a */ /* 0x004fe20003f0e000 */
[----:B------:R-:W-:-:S02]  /*0530*/  IMAD.MOV.U32 R2, RZ, RZ, R10 ;  /* 0x000000ffff027224 */ /* 0x000fc400078e000a */
[----:B------:R-:W-:Y:S02]  /*0540*/  IMAD.MOV.U32 R3, RZ, RZ, R11 ;  /* 0x000000ffff037224 */ /* 0x000fe400078e000b */
[----:B---3--:R-:W-:Y:S02]  /*0550*/  IMAD.MOV.U32 R23, RZ, RZ, R16 ;  /* 0x000000ffff177224 */ /* 0x008fe400078e0010 */
[----:B------:R-:W-:-:S07]  /*0560*/  IMAD.MOV.U32 R25, RZ, RZ, R17 ;  /* 0x000000ffff197224 */ /* 0x000fce00078e0011 */
[----:B0-----:R-:W-:Y:S05]  /*0570*/  @!P0 BRA `(.L_x_13) ;  /* 0x0000000000388947 */ /* 0x001fea0003800000 */
[----:B------:R-:W-:Y:S01]  /*0580*/  DSETP.GT.AND P0, PT, R14, R10, PT ;  /* 0x0000000a0e00722a */ /* 0x000fe20003f04000 */
[----:B------:R-:W-:Y:S02]  /*0590*/  IMAD.MOV.U32 R23, RZ, RZ, R12 ;  /* 0x000000ffff177224 */ /* 0x000fe400078e000c */
[----:B------:R-:W-:Y:S02]  /*05a0*/  IMAD.MOV.U32 R25, RZ, RZ, R13 ;  /* 0x000000ffff197224 */ /* 0x000fe400078e000d */
[----:B------:R-:W-:Y:S02]  /*05b0*/  IMAD.MOV.U32 R2, RZ, RZ, R14 ;  /* 0x000000ffff027224 */ /* 0x000fe400078e000e */
[----:B------:R-:W-:-:S07]  /*05c0*/  IMAD.MOV.U32 R3, RZ, RZ, R15 ;  /* 0x000000ffff037224 */ /* 0x000fce00078e000f */
[----:B------:R-:W-:Y:S05]  /*05d0*/  @P0 BRA `(.L_x_13) ;  /* 0x0000000000200947 */ /* 0x000fea0003800000 */
[CC--:B------:R-:W-:Y:S02]  /*05e0*/  ISETP.LT.U32.AND P1, PT, R12.reuse, R16.reuse, PT ;  /* 0x000000100c00720c */ /* 0x0c0fe40003f21070 */
[CC--:B------:R-:W-:Y:S02]  /*05f0*/  ISETP.GE.U32.AND P0, PT, R12.reuse, R16.reuse, PT ;  /* 0x000000100c00720c */ /* 0x0c0fe40003f06070 */
[CC--:B------:R-:W-:Y:S02]  /*0600*/  ISETP.LT.AND.EX P1, PT, R13.reuse, R17.reuse, PT, P1 ;  /* 0x000000110d00720c */ /* 0x0c0fe40003f21310 */
[CC--:B------:R-:W-:Y:S02]  /*0610*/  ISETP.GE.AND.EX P0, PT, R13.reuse, R17.reuse, PT, P0 ;  /* 0x000000110d00720c */ /* 0x0c0fe40003f06300 */
[----:B------:R-:W-:Y:S02]  /*0620*/  SEL R23, R12, R16, P1 ;  /* 0x000000100c177207 */ /* 0x000fe40000800000 */
[----:B------:R-:W-:-:S02]  /*0630*/  SEL R25, R13, R17, P1 ;  /* 0x000000110d197207 */ /* 0x000fc40000800000 */
[----:B------:R-:W-:Y:S02]  /*0640*/  FSEL R2, R14, R10, !P0 ;  /* 0x0000000a0e027208 */ /* 0x000fe40004000000 */
[----:B------:R-:W-:-:S07]  /*0650*/  FSEL R3, R15, R11, !P0 ;  /* 0x0000000b0f037208 */ /* 0x000fce0004000000 */
.L_x_13:
[----:B------:R-:W-:Y:S05]  /*0660*/  BSYNC.RECONVERGENT B2 ;  /* 0x0000000000027941 */ /* 0x000fea0003800200 */
.L_x_12:
[----:B------:R0:W5:Y:S04]  /*0670*/  LDG.E.64.CONSTANT R14, desc[UR10][R20.64+0x2000] ;  /* 0x0020000a140e7981 */ /* 0x000168000c1e9b00 */
[----:B------:R0:W5:Y:S04]  /*0680*/  LDG.E.64.CONSTANT R12, desc[UR10][R20.64+0x2008] ;  /* 0x0020080a140c7981 */ /* 0x000168000c1e9b00 */
[----:B------:R0:W5:Y:S04]  /*0690*/  LDG.E.64.CONSTANT R10, desc[UR10][R20.64+0x3000] ;  /* 0x0030000a140a7981 */ /* 0x000168000c1e9b00 */
[----:B------:R0:W5:Y:S02]  /*06a0*/  LDG.E.64.CONSTANT R16, desc[UR10][R20.64+0x3008] ;  /* 0x0030080a14107981 */ /* 0x000164000c1e9b00 */
[----:B-----5:R-:W-:Y:S01]  /*06b0*/  DSETP.GEU.AND P0, PT, R2, R6, PT ;  /* 0x000000060200722a */ /* 0x020fe20003f0e000 */
[----:B------:R-:W-:Y:S01]  /*06c0*/  BSSY.RECONVERGENT B2, `(.L_x_14) ;  /* 0x0000014000027945 */ /* 0x000fe20003800200 */
[----:B------:R-:W-:-:S02]  /*06d0*/  IMAD.MOV.U32 R26, RZ, RZ, R6 ;  /* 0x000000ffff1a7224 */ /* 0x000fc400078e0006 */
[----:B------:R-:W-:Y:S02]  /*06e0*/  IMAD.MOV.U32 R27, RZ, RZ, R7 ;  /* 0x000000ffff1b7224 */ /* 0x000fe400078e0007 */
[----:B------:R-:W-:Y:S02]  /*06f0*/  IMAD.MOV.U32 R29, RZ, RZ, R4 ;  /* 0x000000ffff1d7224 */ /* 0x000fe400078e0004 */
[----:B------:R-:W-:-:S06]  /*0700*/  IMAD.MOV.U32 R18, RZ, RZ, R5 ;  /* 0x000000ffff127224 */ /* 0x000fcc00078e0005 */
[----:B0-----:R-:W-:Y:S05]  /*0710*/  @!P0 BRA `(.L_x_15) ;  /* 0x0000000000388947 */ /* 0x001fea0003800000 */
        /* <DEDUP_REMOVED lines=14> */
.L_x_15:
[----:B------:R-:W-:Y:S05]  /*0800*/  BSYNC.RECONVERGENT B2 ;  /* 0x0000000000027941 */ /* 0x000fea0003800200 */
.L_x_14:
[----:B------:R-:W-:Y:S01]  /*0810*/  DSETP.GEU.AND P0, PT, R26, R14, PT ;  /* 0x0000000e1a00722a */ /* 0x000fe20003f0e000 */
[----:B------:R-:W-:Y:S01]  /*0820*/  BSSY.RECONVERGENT B2, `(.L_x_16) ;  /* 0x0000014000027945 */ /* 0x000fe20003800200 */
[----:B------:R-:W-:Y:S02]  /*0830*/  IMAD.MOV.U32 R2, RZ, RZ, R14 ;  /* 0x000000ffff027224 */ /* 0x000fe400078e000e */
[----:B------:R-:W-:Y:S02]  /*0840*/  IMAD.MOV.U32 R3, RZ, RZ, R15 ;  /* 0x000000ffff037224 */ /* 0x000fe400078e000f */
[----:B------:R-:W-:Y:S02]  /*0850*/  IMAD.MOV.U32 R5, RZ, RZ, R12 ;  /* 0x000000ffff057224 */ /* 0x000fe400078e000c */
[----:B------:R-:W-:-:S06]  /*0860*/  IMAD.MOV.U32 R7, RZ, RZ, R13 ;  /* 0x000000ffff077224 */ /* 0x000fcc00078e000d */
        /* <DEDUP_REMOVED lines=15> */
.L_x_17:
[----:B------:R-:W-:Y:S05]  /*0960*/  BSYNC.RECONVERGENT B2 ;  /* 0x0000000000027941 */ /* 0x000fea0003800200 */
.L_x_16:
        /* <DEDUP_REMOVED lines=21> */
.L_x_19:
[----:B------:R-:W-:Y:S05]  /*0ac0*/  BSYNC.RECONVERGENT B2 ;  /* 0x0000000000027941 */ /* 0x000fea0003800200 */
.L_x_18:
[----:B------:R-:W-:-:S05]  /*0ad0*/  VIADD R19, R19, 0x400 ;  /* 0x0000040013137836 */ /* 0x000fca0000000000 */
[----:B------:R-:W-:-:S13]  /*0ae0*/  ISETP.GE.AND P0, PT, R19, UR4, PT ;  /* 0x0000000413007c0c */ /* 0x000fda000bf06270 */
[----:B------:R-:W-:Y:S05]  /*0af0*/  @!P0 BRA `(.L_x_20) ;  /* 0xfffffff800708947 */ /* 0x000fea000383ffff */
.L_x_6:
[----:B------:R-:W-:Y:S05]  /*0b00*/  BSYNC.RECONVERGENT B1 ;  /* 0x0000000000017941 */ /* 0x000fea0003800200 */
.L_x_5:
[----:B------:R-:W2:Y:S02]  /*0b10*/  LDCU UR6, c[0x0][0x390] ;  /* 0x00007200ff0677ac */ /* 0x000ea40008000800 */
[----:B--2---:R-:W-:-:S09]  /*0b20*/  UISETP.GE.AND UP0, UPT, UR6, 0x100, UPT ;  /* 0x000001000600788c */ /* 0x004fd2000bf06270 */
[----:B------:R-:W-:Y:S05]  /*0b30*/  BRA.U !UP0, `(.L_x_21) ;  /* 0x0000001508507547 */ /* 0x000fea000b800000 */
[----:B0-----:R-:W0:Y:S01]  /*0b40*/  S2R R9, SR_LANEID ;  /* 0x0000000000097919 */ /* 0x001e220000000000 */
[----:B------:R-:W-:Y:S01]  /*0b50*/  BSSY.RECONVERGENT B1, `(.L_x_22) ;  /* 0x000001f000017945 */ /* 0x000fe20003800200 */
[----:B-----5:R-:W-:Y:S01]  /*0b60*/  IMAD.MOV.U32 R11, RZ, RZ, R12 ;  /* 0x000000ffff0b7224 */ /* 0x020fe200078e000c */
[----:B------:R2:W3:Y:S01]  /*0b70*/  SHFL.DOWN PT, R4, R14, 0x1, 0x1f ;  /* 0x08201f000e047f89 */ /* 0x0004e200000e0000 */
[----:B------:R-:W-:Y:S02]  /*0b80*/  IMAD.MOV.U32 R16, RZ, RZ, R13 ;  /* 0x000000ffff107224 */ /* 0x000fe400078e000d */
[----:B-1----:R-:W-:Y:S01]  /*0b90*/  IMAD.MOV.U32 R2, RZ, RZ, R14 ;  /* 0x000000ffff027224 */ /* 0x002fe200078e000e */
[----:B------:R2:W1:Y:S01]  /*0ba0*/  SHFL.DOWN PT, R5, R15, 0x1, 0x1f ;  /* 0x08201f000f057f89 */ /* 0x00046200000e0000 */
[----:B------:R-:W-:-:S03]  /*0bb0*/  IMAD.MOV.U32 R3, RZ, RZ, R15 ;  /* 0x000000ffff037224 */ /* 0x000fc600078e000f */
[----:B------:R2:W4:Y:S04]  /*0bc0*/  SHFL.DOWN PT, R7, R12, 0x1, 0x1f ;  /* 0x08201f000c077f89 */ /* 0x00052800000e0000 */
[----:B------:R2:W1:Y:S01]  /*0bd0*/  SHFL.DOWN PT, R17, R13, 0x1, 0x1f ;  /* 0x08201f000d117f89 */ /* 0x00046200000e0000 */
[----:B0-----:R-:W-:-:S13]  /*0be0*/  ISETP.GT.AND P0, PT, R9, 0x1e, PT ;  /* 0x0000001e0900780c */ /* 0x001fda0003f04270 */
[----:B-1234-:R-:W-:Y:S05]  /*0bf0*/  @P0 BRA `(.L_x_23) ;  /* 0x0000000000500947 */ /* 0x01efea0003800000 */
[----:B------:R-:W-:Y:S01]  /*0c00*/  DSETP.GEU.AND P0, PT, R14, R4, PT ;  /* 0x000000040e00722a */ /* 0x000fe20003f0e000 */
[----:B------:R-:W-:Y:S02]  /*0c10*/  IMAD.MOV.U32 R11, RZ, RZ, R7 ;  /* 0x000000ffff0b7224 */ /* 0x000fe400078e0007 */
[----:B------:R-:W-:Y:S02]  /*0c20*/  IMAD.MOV.U32 R16, RZ, RZ, R17 ;  /* 0x000000ffff107224 */ /* 0x000fe400078e0011 */
        /* <DEDUP_REMOVED lines=9> */
[CC--:B------:R-:W-:Y:S02]  /*0cc0*/  ISETP.LT.U32.AND P1, PT, R12.reuse, R7.reuse, PT ;  /* 0x000000070c00720c */ /* 0x0c0fe40003f21070 */
[C---:B------:R-:W-:Y:S02]  /*0cd0*/  ISETP.GE.U32.AND P0, PT, R12.reuse, R7, PT ;  /* 0x000000070c00720c */ /* 0x040fe40003f06070 */
[CC--:B------:R-:W-:Y:S02]  /*0ce0*/  ISETP.LT.AND.EX P1, PT, R13.reuse, R17.reuse, PT, P1 ;  /* 0x000000110d00720c */ /* 0x0c0fe40003f21310 */
[C---:B------:R-:W-:Y:S02]  /*0cf0*/  ISETP.GE.AND.EX P0, PT, R13.reuse, R17, PT, P0 ;  /* 0x000000110d00720c */ /* 0x040fe40003f06300 */
[----:B------:R-:W-:Y:S02]  /*0d00*/  SEL R11, R12, R7, P1 ;  /* 0x000000070c0b7207 */ /* 0x000fe40000800000 */
[----:B------:R-:W-:-:S02]  /*0d10*/  SEL R16, R13, R17, P1 ;  /* 0x000000110d107207 */ /* 0x000fc40000800000 */
[----:B------:R-:W-:Y:S02]  /*0d20*/  FSEL R2, R14, R4, !P0 ;  /* 0x000000040e027208 */ /* 0x000fe40004000000 */
[----:B------:R-:W-:-:S07]  /*0d30*/  FSEL R3, R15, R5, !P0 ;  /* 0x000000050f037208 */ /* 0x000fce0004000000 */
.L_x_23:
[----:B------:R-:W-:Y:S05]  /*0d40*/  BSYNC.RECONVERGENT B1 ;  /* 0x0000000000017941 */ /* 0x000fea0003800200 */
.L_x_22:
[----:B------:R-:W-:Y:S01]  /*0d50*/  ISETP.GT.AND P0, PT, R9, 0x1d, PT ;  /* 0x0000001d0900780c */ /* 0x000fe20003f04270 */
[----:B------:R0:W1:Y:S01]  /*0d60*/  SHFL.DOWN PT, R6, R2, 0x2, 0x1f ;  /* 0x08401f0002067f89 */ /* 0x00006200000e0000 */
[----:B------:R-:W-:Y:S01]  /*0d70*/  BSSY.RECONVERGENT B1, `(.L_x_24) ;  /* 0x000001d000017945 */ /* 0x000fe20003800200 */
[----:B------:R-:W-:Y:S02]  /*0d80*/  IMAD.MOV.U32 R8, RZ, RZ, R11 ;  /* 0x000000ffff087224 */ /* 0x000fe400078e000b */
[----:B------:R0:W2:Y:S01]  /*0d90*/  SHFL.DOWN PT, R7, R3, 0x2, 0x1f ;  /* 0x08401f0003077f89 */ /* 0x0000a200000e0000 */
[----:B------:R-:W-:Y:S02]  /*0da0*/  IMAD.MOV.U32 R10, RZ, RZ, R16 ;  /* 0x000000ffff0a7224 */ /* 0x000fe400078e0010 */
[----:B------:R-:W-:Y:S01]  /*0db0*/  IMAD.MOV.U32 R4, RZ, RZ, R2 ;  /* 0x000000ffff047224 */ /* 0x000fe200078e0002 */
[----:B------:R0:W3:Y:S01]  /*0dc0*/  SHFL.DOWN PT, R12, R11, 0x2, 0x1f ;  /* 0x08401f000b0c7f89 */ /* 0x0000e200000e0000 */
[----:B------:R-:W-:-:S03]  /*0dd0*/  IMAD.MOV.U32 R5, RZ, RZ, R3 ;  /* 0x000000ffff057224 */ /* 0x000fc600078e0003 */
[----:B------:R0:W4:Y:S01]  /*0de0*/  SHFL.DOWN PT, R13, R16, 0x2, 0x1f ;  /* 0x08401f00100d7f89 */ /* 0x00012200000e0000 */
[----:B------:R-:W-:Y:S05]  /*0df0*/  @P0 BRA `(.L_x_25) ;  /* 0x0000000000500947 */ /* 0x000fea0003800000 */
[----:B-12---:R-:W-:Y:S01]  /*0e00*/  DSETP.GEU.AND P0, PT, R2, R6, PT ;  /* 0x000000060200722a */ /* 0x006fe20003f0e000 */
[----:B---3--:R-:W-:Y:S02]  /*0e10*/  IMAD.MOV.U32 R8, RZ, RZ, R12 ;  /* 0x000000ffff087224 */ /* 0x008fe400078e000c */
[----:B----4-:R-:W-:Y:S02]  /*0e20*/  IMAD.MOV.U32 R10, RZ, RZ, R13 ;  /* 0x000000ffff0a7224 */ /* 0x010fe400078e000d */
        /* <DEDUP_REMOVED lines=17> */
.L_x_25:
[----:B------:R-:W-:Y:S05]  /*0f40*/  BSYNC.RECONVERGENT B1 ;  /* 0x0000000000017941 */ /* 0x000fea0003800200 */
.L_x_24:
[----:B------:R-:W-:Y:S01]  /*0f50*/  ISETP.GT.AND P0, PT, R9, 0x1b, PT ;  /* 0x0000001b0900780c */ /* 0x000fe20003f04270 */
[----:B-1----:R1:W1:Y:S01]  /*0f60*/  SHFL.DOWN PT, R6, R4, 0x4, 0x1f ;  /* 0x08801f0004067f89 */ /* 0x00226200000e0000 */
[----:B------:R-:W-:Y:S01]  /*0f70*/  BSSY.RECONVERGENT B1, `(.L_x_26) ;  /* 0x000001d000017945 */ /* 0x000fe20003800200 */
[----:B0-----:R-:W-:Y:S02]  /*0f80*/  IMAD.MOV.U32 R11, RZ, RZ, R8 ;  /* 0x000000ffff0b7224 */ /* 0x001fe400078e0008 */
[----:B--2---:R0:W2:Y:S01]  /*0f90*/  SHFL.DOWN PT, R7, R5, 0x4, 0x1f ;  /* 0x08801f0005077f89 */ /* 0x0040a200000e0000 */
[----:B---3--:R-:W-:Y:S02]  /*0fa0*/  IMAD.MOV.U32 R12, RZ, RZ, R10 ;  /* 0x000000ffff0c7224 */ /* 0x008fe400078e000a */
[----:B------:R-:W-:Y:S01]  /*0fb0*/  IMAD.MOV.U32 R2, RZ, RZ, R4 ;  /* 0x000000ffff027224 */ /* 0x000fe200078e0004 */
[----:B----4-:R0:W3:Y:S01]  /*0fc0*/  SHFL.DOWN PT, R13, R8, 0x4, 0x1f ;  /* 0x08801f00080d7f89 */ /* 0x0100e200000e0000 */
        /* <DEDUP_REMOVED lines=23> */
.L_x_27:
[----:B------:R-:W-:Y:S05]  /*1140*/  BSYNC.RECONVERGENT B1 ;  /* 0x0000000000017941 */ /* 0x000fea0003800200 */
.L_x_26:
[----:B------:R-:W-:Y:S01]  /*1150*/  ISETP.GT.AND P0, PT, R9, 0x17, PT ;  /* 0x000000170900780c */ /* 0x000fe20003f04270 */
[----:B-1----:R1:W1:Y:S01]  /*1160*/  SHFL.DOWN PT, R6, R2, 0x8, 0x1f ;  /* 0x09001f0002067f89 */ /* 0x00226200000e0000 */
[----:B------:R-:W-:Y:S01]  /*1170*/  BSSY.RECONVERGENT B1, `(.L_x_28) ;  /* 0x000001d000017945 */ /* 0x000fe20003800200 */
[----:B0-----:R-:W-:Y:S02]  /*1180*/  IMAD.MOV.U32 R8, RZ, RZ, R11 ;  /* 0x000000ffff087224 */ /* 0x001fe400078e000b */
[----:B--2---:R0:W2:Y:S01]  /*1190*/  SHFL.DOWN PT, R7, R3, 0x8, 0x1f ;  /* 0x09001f0003077f89 */ /* 0x0040a200000e0000 */
[----:B------:R-:W-:Y:S02]  /*11a0*/  IMAD.MOV.U32 R10, RZ, RZ, R12 ;  /* 0x000000ffff0a7224 */ /* 0x000fe400078e000c */
[----:B------:R-:W-:Y:S01]  /*11b0*/  IMAD.MOV.U32 R4, RZ, RZ, R2 ;  /* 0x000000ffff047224 */ /* 0x000fe200078e0002 */
[----:B------:R0:W0:Y:S01]  /*11c0*/  SHFL.DOWN PT, R14, R11, 0x8, 0x1f ;  /* 0x09001f000b0e7f89 */ /* 0x00002200000e0000 */
[----:B------:R-:W-:-:S03]  /*11d0*/  IMAD.MOV.U32 R5, RZ, RZ, R3 ;  /* 0x000000ffff057224 */ /* 0x000fc600078e0003 */
[----:B---3--:R3:W0:Y:S01]  /*11e0*/  SHFL.DOWN PT, R13, R12, 0x8, 0x1f ;  /* 0x09001f000c0d7f89 */ /* 0x00862200000e0000 */
[----:B------:R-:W-:Y:S05]  /*11f0*/  @P0 BRA `(.L_x_29) ;  /* 0x0000000000500947 */ /* 0x000fea0003800000 */
[----:B-12---:R-:W-:Y:S01]  /*1200*/  DSETP.GEU.AND P0, PT, R2, R6, PT ;  /* 0x000000060200722a */ /* 0x006fe20003f0e000 */
[----:B0-----:R-:W-:Y:S02]  /*1210*/  IMAD.MOV.U32 R8, RZ, RZ, R14 ;  /* 0x000000ffff087224 */ /* 0x001fe400078e000e */
        /* <DEDUP_REMOVED lines=18> */
.L_x_29:
[----:B------:R-:W-:Y:S05]  /*1340*/  BSYNC.RECONVERGENT B1 ;  /* 0x0000000000017941 */ /* 0x000fea0003800200 */
.L_x_28:
[----:B------:R-:W-:Y:S01]  /*1350*/  ISETP.GT.AND P0, PT, R9, 0xf, PT ;  /* 0x0000000f0900780c */ /* 0x000fe20003f04270 */
[----:B-1----:R1:W1:Y:S01]  /*1360*/  SHFL.DOWN PT, R2, R4, 0x10, 0x1f ;  /* 0x0a001f0004027f89 */ /* 0x00226200000e0000 */
[----:B------:R-:W-:Y:S01]  /*1370*/  BSSY.RECONVERGENT B1, `(.L_x_30) ;  /* 0x000001d000017945 */ /* 0x000fe20003800200 */
[----:B0-----:R-:W-:Y:S02]  /*1380*/  IMAD.MOV.U32 R14, RZ, RZ, R8 ;  /* 0x000000ffff0e7224 */ /* 0x001fe400078e0008 */
[----:B------:R0:W0:Y:S01]  /*1390*/  SHFL.DOWN PT, R3, R5, 0x10, 0x1f ;  /* 0x0a001f0005037f89 */ /* 0x00002200000e0000 */
[----:B----4-:R-:W-:Y:S02]  /*13a0*/  IMAD.MOV.U32 R15, RZ, RZ, R10 ;  /* 0x000000ffff0f7224 */ /* 0x010fe400078e000a */
[----:B---3--:R-:W-:Y:S01]  /*13b0*/  IMAD.MOV.U32 R12, RZ, RZ, R4 ;  /* 0x000000ffff0c7224 */ /* 0x008fe200078e0004 */
[----:B--2---:R2:W3:Y:S01]  /*13c0*/  SHFL.DOWN PT, R7, R8, 0x10, 0x1f ;  /* 0x0a001f0008077f89 */ /* 0x0044e200000e0000 */
[----:B------:R-:W-:-:S03]  /*13d0*/  IMAD.MOV.U32 R13, RZ, RZ, R5 ;  /* 0x000000ffff0d7224 */ /* 0x000fc600078e0005 */
[----:B------:R2:W4:Y:S01]  /*13e0*/  SHFL.DOWN PT, R11, R10, 0x10, 0x1f ;  /* 0x0a001f000a0b7f89 */ /* 0x00052200000e0000 */
[----:B------:R-:W-:Y:S05]  /*13f0*/  @P0 BRA `(.L_x_31) ;  /* 0x0000000000500947 */ /* 0x000fea0003800000 */
[----:B01----:R-:W-:Y:S01]  /*1400*/  DSETP.GEU.AND P0, PT, R4, R2, PT ;  /* 0x000000020400722a */ /* 0x003fe20003f0e000 */
        /* <DEDUP_REMOVED lines=19> */
.L_x_31:
[----:B------:R-:W-:Y:S05]  /*1540*/  BSYNC.RECONVERGENT B1 ;  /* 0x0000000000017941 */ /* 0x000fea0003800200 */
.L_x_30:
[----:B------:R-:W-:Y:S01]  /*1550*/  ISETP.NE.AND P0, PT, R9, RZ, PT ;  /* 0x000000ff0900720c */ /* 0x000fe20003f05270 */
[----:B------:R-:W-:-:S12]  /*1560*/  BSSY.RECONVERGENT B1, `(.L_x_32) ;  /* 0x000000a000017945 */ /* 0x000fd80003800200 */
[----:B------:R-:W-:Y:S05]  /*1570*/  @P0 BRA `(.L_x_33) ;  /* 0x0000000000200947 */ /* 0x000fea0003800000 */
[----:B-1----:R-:W1:Y:S01]  /*1580*/  S2R R4, SR_CgaCtaId ;  /* 0x0000000000047919 */ /* 0x002e620000008800 */
[----:B0-----:R-:W-:Y:S02]  /*1590*/  MOV R3, 0x400 ;  /* 0x0000040000037802 */ /* 0x001fe40000000f00 */
[----:B------:R-:W-:-:S04]  /*15a0*/  SHF.R.U32.HI R2, RZ, 0x1, R0 ;  /* 0x00000001ff027819 */ /* 0x000fc80000011600 */
[----:B------:R-:W-:Y:S02]  /*15b0*/  LOP3.LUT R2, R2, 0x1f0, RZ, 0xc0, !PT ;  /* 0x000001f002027812 */ /* 0x000fe400078ec0ff */
[----:B-1----:R-:W-:-:S05]  /*15c0*/  LEA R3, R4, R3, 0x18 ;  /* 0x0000000304037211 */ /* 0x002fca00078ec0ff */
[----:B------:R-:W-:-:S05]  /*15d0*/  IMAD.IADD R3, R2, 0x1, R3 ;  /* 0x0000000102037824 */ /* 0x000fca00078e0203 */
[----:B------:R0:W-:Y:S04]  /*15e0*/  STS.64 [R3+0x10], R14 ;  /* 0x0000100e03007388 */ /* 0x0001e80000000a00 */
[----:B------:R0:W-:Y:S02]  /*15f0*/  STS.64 [R3+0x8], R12 ;  /* 0x0000080c03007388 */ /* 0x0001e40000000a00 */
.L_x_33:
[----:B------:R-:W-:Y:S05]  /*1600*/  BSYNC.RECONVERGENT B1 ;  /* 0x0000000000017941 */ /* 0x000fea0003800200 */
.L_x_32:
[----:B------:R-:W-:Y:S01]  /*1610*/  BAR.SYNC.DEFER_BLOCKING 0x0 ;  /* 0x0000000000007b1d */ /* 0x000fe20000010000 */
[----:B------:R-:W-:-:S13]  /*1620*/  ISETP.NE.AND P1, PT, R0, RZ, PT ;  /* 0x000000ff0000720c */ /* 0x000fda0003f25270 */
[----:B------:R-:W-:Y:S05]  /*1630*/  @P1 BRA `(.L_x_34) ;  /* 0x0000005400901947 */ /* 0x000fea0003800000 */
[----:B0-----:R-:W0:Y:S01]  /*1640*/  S2R R3, SR_CgaCtaId ;  /* 0x0000000000037919 */ /* 0x001e220000008800 */
[----:B------:R-:W-:Y:S01]  /*1650*/  MOV R0, 0x400 ;  /* 0x0000040000007802 */ /* 0x000fe20000000f00 */
[----:B------:R-:W-:Y:S03]  /*1660*/  BSSY.RECONVERGENT B1, `(.L_x_35) ;  /* 0x000001a000017945 */ /* 0x000fe60003800200 */
[----:B0-----:R-:W-:-:S05]  /*1670*/  LEA R0, R3, R0, 0x18 ;  /* 0x0000000003007211 */ /* 0x001fca00078ec0ff */
[----:B------:R-:W0:Y:S04]  /*1680*/  LDS.64 R16, [R0+0x18] ;  /* 0x0000180000107984 */ /* 0x000e280000000a00 */
[----:B-1-3--:R-:W1:Y:S04]  /*1690*/  LDS.128 R4, [R0+0x20] ;  /* 0x0000200000047984 */ /* 0x00ae680000000c00 */
[----:B------:R3:W3:Y:S04]  /*16a0*/  LDS.64 R2, [R0+0x80] ;  /* 0x0000800000027984 */ /* 0x0006e80000000a00 */
[----:B--2-4-:R2:W4:Y:S01]  /*16b0*/  LDS.128 R8, [R0+0x30] ;  /* 0x0000300000087984 */ /* 0x0145220000000c00 */
[----:B0-----:R-:W-:Y:S01]  /*16c0*/  DSETP.GEU.AND P0, PT, R12, R16, PT ;  /* 0x000000100c00722a */ /* 0x001fe20003f0e000 */
[----:B------:R-:W-:-:S02]  /*16d0*/  IMAD.MOV.U32 R20, RZ, RZ, R16 ;  /* 0x000000ffff147224 */ /* 0x000fc400078e0010 */
[----:B------:R-:W-:Y:S02]  /*16e0*/  IMAD.MOV.U32 R21, RZ, RZ, R17 ;  /* 0x000000ffff157224 */ /* 0x000fe400078e0011 */
[----:B-1----:R-:W-:Y:S02]  /*16f0*/  IMAD.MOV.U32 R22, RZ, RZ, R4 ;  /* 0x000000ffff167224 */ /* 0x002fe400078e0004 */
[----:B------:R-:W-:-:S07]  /*1700*/  IMAD.MOV.U32 R23, RZ, RZ, R5 ;  /* 0x000000ffff177224 */ /* 0x000fce00078e0005 */
[----:B--234-:R-:W-:Y:S05]  /*1710*/  @!P0 BRA `(.L_x_36) ;  /* 0x0000000000388947 */ /* 0x01cfea0003800000 */
[----:B------:R-:W-:Y:S01]  /*1720*/  DSETP.GEU.AND P0, PT, R16, R12, PT ;  /* 0x0000000c1000722a */ /* 0x000fe20003f0e000 */
[----:B------:R-:W-:Y:S02]  /*1730*/  IMAD.MOV.U32 R20, RZ, RZ, R12 ;  /* 0x000000ffff147224 */ /* 0x000fe400078e000c */
[----:B------:R-:W-:Y:S02]  /*1740*/  IMAD.MOV.U32 R21, RZ, RZ, R13 ;  /* 0x000000ffff157224 */ /* 0x000fe400078e000d */
[----:B------:R-:W-:Y:S02]  /*1750*/  IMAD.MOV.U32 R22, RZ, RZ, R14 ;  /* 0x000000ffff167224 */ /* 0x000fe400078e000e */
[----:B------:R-:W-:-:S07]  /*1760*/  IMAD.MOV.U32 R23, RZ, RZ, R15 ;  /* 0x000000ffff177224 */ /* 0x000fce00078e000f */
[----:B------:R-:W-:Y:S05]  /*1770*/  @!P0 BRA `(.L_x_36) ;  /* 0x0000000000208947 */ /* 0x000fea0003800000 */
        /* <DEDUP_REMOVED lines=8> */
.L_x_36:
[----:B------:R-:W-:Y:S05]  /*1800*/  BSYNC.RECONVERGENT B1 ;  /* 0x0000000000017941 */ /* 0x000fea0003800200 */
.L_x_35:
[----:B------:R0:W1:Y:S01]  /*1810*/  LDS.128 R12, [R0+0x40] ;  /* 0x00004000000c7984 */ /* 0x0000620000000c00 */
[----:B------:R-:W-:Y:S01]  /*1820*/  DSETP.GEU.AND P0, PT, R20, R6, PT ;  /* 0x000000061400722a */ /* 0x000fe20003f0e000 */
[----:B------:R-:W-:Y:S01]  /*1830*/  BSSY.RECONVERGENT B1, `(.L_x_37) ;  /* 0x0000015000017945 */ /* 0x000fe20003800200 */
[----:B------:R-:W-:Y:S01]  /*1840*/  IMAD.MOV.U32 R4, RZ, RZ, R6 ;  /* 0x000000ffff047224 */ /* 0x000fe200078e0006 */
[----:B------:R0:W2:Y:S01]  /*1850*/  LDS.128 R16, [R0+0x50] ;  /* 0x0000500000107984 */ /* 0x0000a20000000c00 */
[----:B------:R-:W-:Y:S02]  /*1860*/  IMAD.MOV.U32 R5, RZ, RZ, R7 ;  /* 0x000000ffff057224 */ /* 0x000fe400078e0007 */
[----:B------:R-:W-:Y:S02]  /*1870*/  IMAD.MOV.U32 R27, RZ, RZ, R8 ;  /* 0x000000ffff1b7224 */ /* 0x000fe400078e0008 */
[----:B------:R-:W-:-:S06]  /*1880*/  IMAD.MOV.U32 R29, RZ, RZ, R9 ;  /* 0x000000ffff1d7224 */ /* 0x000fcc00078e0009 */
[----:B0-----:R-:W-:Y:S05]  /*1890*/  @!P0 BRA `(.L_x_38) ;  /* 0x0000000000388947 */ /* 0x001fea0003800000 */
[----:B------:R-:W-:Y:S01]  /*18a0*/  DSETP.GEU.AND P0, PT, R6, R20, PT ;  /* 0x000000140600722a */ /* 0x000fe20003f0e000 */
[----:B------:R-:W-:Y:S02]  /*18b0*/  IMAD.MOV.U32 R27, RZ, RZ, R22 ;  /* 0x000000ffff1b7224 */ /* 0x000fe400078e0016 */
[----:B------:R-:W-:Y:S02]  /*18c0*/  IMAD.MOV.U32 R29, RZ, RZ, R23 ;  /* 0x000000ffff1d7224 */ /* 0x000fe400078e0017 */
[----:B------:R-:W-:Y:S02]  /*18d0*/  IMAD.MOV.U32 R4, RZ, RZ, R20 ;  /* 0x000000ffff047224 */ /* 0x000fe400078e0014 */
[----:B------:R-:W-:-:S07]  /*18e0*/  IMAD.MOV.U32 R5, RZ, RZ, R21 ;  /* 0x000000ffff057224 */ /* 0x000fce00078e0015 */
[----:B------:R-:W-:Y:S05]  /*18f0*/  @!P0 BRA `(.L_x_38) ;  /* 0x0000000000208947 */ /* 0x000fea0003800000 */
        /* <DEDUP_REMOVED lines=8> */
.L_x_38:
[----:B------:R-:W-:Y:S05]  /*1980*/  BSYNC.RECONVERGENT B1 ;  /* 0x0000000000017941 */ /* 0x000fea0003800200 */
.L_x_37:
[----:B------:R-:W-:Y:S01]  /*1990*/  DSETP.GEU.AND P0, PT, R4, R10, PT ;  /* 0x0000000a0400722a */ /* 0x000fe20003f0e000 */
[----:B------:R-:W-:Y:S01]  /*19a0*/  BSSY.RECONVERGENT B1, `(.L_x_39) ;  /* 0x0000014000017945 */ /* 0x000fe20003800200 */
[----:B------:R-:W-:Y:S02]  /*19b0*/  IMAD.MOV.U32 R20, RZ, RZ, R10 ;  /* 0x000000ffff147224 */ /* 0x000fe400078e000a */
[----:B------:R-:W-:Y:S02]  /*19c0*/  IMAD.MOV.U32 R21, RZ, RZ, R11 ;  /* 0x000000ffff157224 */ /* 0x000fe400078e000b */
[----:B-1----:R-:W-:Y:S02]  /*19d0*/  IMAD.MOV.U32 R25, RZ, RZ, R12 ;  /* 0x000000ffff197224 */ /* 0x002fe400078e000c */
[----:B------:R-:W-:-:S06]  /*19e0*/  IMAD.MOV.U32 R23, RZ, RZ, R13 ;  /* 0x000000ffff177224 */ /* 0x000fcc00078e000d */
[----:B------:R-:W-:Y:S05]  /*19f0*/  @!P0 BRA `(.L_x_40) ;  /* 0x0000000000388947 */ /* 0x000fea0003800000 */
        /* <DEDUP_REMOVED lines=14> */
.L_x_40:
[----:B------:R-:W-:Y:S05]  /*1ae0*/  BSYNC.RECONVERGENT B1 ;  /* 0x0000000000017941 */ /* 0x000fea0003800200 */
.L_x_39:
[----:B------:R0:W1:Y:S01]  /*1af0*/  LDS.128 R8, [R0+0x60] ;  /* 0x0000600000087984 */ /* 0x0000620000000c00 */
[----:B------:R-:W-:Y:S01]  /*1b00*/  DSETP.GEU.AND P0, PT, R20, R14, PT ;  /* 0x0000000e1400722a */ /* 0x000fe20003f0e000 */
[----:B------:R-:W-:Y:S01]  /*1b10*/  BSSY.RECONVERGENT B1, `(.L_x_41) ;  /* 0x0000015000017945 */ /* 0x000fe20003800200 */
[----:B------:R-:W-:Y:S01]  /*1b20*/  IMAD.MOV.U32 R12, RZ, RZ, R14 ;  /* 0x000000ffff0c7224 */ /* 0x000fe200078e000e */
[----:B------:R0:W3:Y:S01]  /*1b30*/  LDS.128 R4, [R0+0x70] ;  /* 0x0000700000047984 */ /* 0x0000e20000000c00 */
[----:B------:R-:W-:Y:S02]  /*1b40*/  IMAD.MOV.U32 R13, RZ, RZ, R15 ;  /* 0x000000ffff0d7224 */ /* 0x000fe400078e000f */
[----:B--2---:R-:W-:Y:S02]  /*1b50*/  IMAD.MOV.U32 R27, RZ, RZ, R16 ;  /* 0x000000ffff1b7224 */ /* 0x004fe400078e0010 */
        /* <DEDUP_REMOVED lines=16> */
.L_x_42:
[----:B------:R-:W-:Y:S05]  /*1c60*/  BSYNC.RECONVERGENT B1 ;  /* 0x0000000000017941 */ /* 0x000fea0003800200 */
.L_x_41:
        /* <DEDUP_REMOVED lines=21> */
.L_x_44:
[----:B------:R-:W-:Y:S05]  /*1dc0*/  BSYNC.RECONVERGENT B1 ;  /* 0x0000000000017941 */ /* 0x000fea0003800200 */
.L_x_43:
[----:B------:R-:W-:Y:S01]  /*1dd0*/  DSETP.GEU.AND P0, PT, R14, R10, PT ;  /* 0x0000000a0e00722a */ /* 0x000fe20003f0e000 */
[----:B------:R-:W-:Y:S01]  /*1de0*/  BSSY.RECONVERGENT B1, `(.L_x_45) ;  /* 0x0000014000017945 */ /* 0x000fe20003800200 */
[----:B------:R-:W-:Y:S02]  /*1df0*/  IMAD.MOV.U32 R8, RZ, RZ, R10 ;  /* 0x000000ffff087224 */ /* 0x000fe400078e000a */
[----:B------:R-:W-:Y:S02]  /*1e00*/  IMAD.MOV.U32 R9, RZ, RZ, R11 ;  /* 0x000000ffff097224 */ /* 0x000fe400078e000b */
[----:B---3--:R-:W-:Y:S02]  /*1e10*/  IMAD.MOV.U32 R17, RZ, RZ, R4 ;  /* 0x000000ffff117224 */ /* 0x008fe400078e0004 */
        /* <DEDUP_REMOVED lines=16> */
.L_x_46:
[----:B------:R-:W-:Y:S05]  /*1f20*/  BSYNC.RECONVERGENT B1 ;  /* 0x0000000000017941 */ /* 0x000fea0003800200 */
.L_x_45:
[----:B------:R-:W-:Y:S01]  /*1f30*/  DSETP.GEU.AND P0, PT, R8, R6, PT ;  /* 0x000000060800722a */ /* 0x000fe20003f0e000 */
[----:B------:R-:W-:Y:S02]  /*1f40*/  IMAD.MOV.U32 R12, RZ, RZ, R6 ;  /* 0x000000ffff0c7224 */ /* 0x000fe400078e0006 */
[----:B------:R-:W-:Y:S02]  /*1f50*/  IMAD.MOV.U32 R13, RZ, RZ, R7 ;  /* 0x000000ffff0d7224 */ /* 0x000fe400078e0007 */
[----:B------:R-:W-:Y:S02]  /*1f60*/  IMAD.MOV.U32 R14, RZ, RZ, R2 ;  /* 0x000000ffff0e7224 */ /* 0x000fe400078e0002 */
[----:B------:R-:W-:-:S07]  /*1f70*/  IMAD.MOV.U32 R15, RZ, RZ, R3 ;  /* 0x000000ffff0f7224 */ /* 0x000fce00078e0003 */
        /* <DEDUP_REMOVED lines=14> */
[----:B------:R-:W-:Y:S01]  /*2060*/  SEL R15, R0, R3, P2 ;  /* 0x00000003000f7207 */ /* 0x000fe20001000000 */
[----:B------:R-:W-:Y:S06]  /*2070*/  BRA `(.L_x_34) ;  /* 0x0000004c00007947 */ /* 0x000fec0003800000 */
.L_x_21:
[----:B-1----:R-:W1:Y:S01]  /*2080*/  S2R R2, SR_LANEID ;  /* 0x0000000000027919 */ /* 0x002e620000000000 */
[----:B------:R-:W-:Y:S01]  /*2090*/  LOP3.LUT R3, R0, 0x3e0, RZ, 0xc0, !PT ;  /* 0x000003e000037812 */ /* 0x000fe200078ec0ff */
[----:B------:R-:W-:Y:S01]  /*20a0*/  BSSY.RECONVERGENT B1, `(.L_x_47) ;  /* 0x0000024000017945 */ /* 0x000fe20003800200 */
[----:B-----5:R-:W-:Y:S02]  /*20b0*/  IMAD.MOV.U32 R18, RZ, RZ, R12 ;  /* 0x000000ffff127224 */ /* 0x020fe400078e000c */
[----:B------:R-:W-:Y:S02]  /*20c0*/  IMAD.MOV.U32 R20, RZ, RZ, R13 ;  /* 0x000000ffff147224 */ /* 0x000fe400078e000d */
[----:B------:R-:W-:Y:S01]  /*20d0*/  VIADD R4, R3, 0x20 ;  /* 0x0000002003047836 */ /* 0x000fe20000000000 */
[----:B------:R-:W-:Y:S01]  /*20e0*/  LOP3.LUT R3, RZ, R3, RZ, 0x33, !PT ;  /* 0x00000003ff037212 */ /* 0x000fe200078e33ff */
[----:B------:R-:W-:Y:S02]  /*20f0*/  IMAD.MOV.U32 R6, RZ, RZ, R14 ;  /* 0x000000ffff067224 */ /* 0x000fe400078e000e */
[----:B------:R-:W-:Y:S01]  /*2100*/  IMAD.MOV.U32 R7, RZ, RZ, R15 ;  /* 0x000000ffff077224 */ /* 0x000fe200078e000f */
[----:B------:R-:W-:Y:S01]  /*2110*/  ISETP.GT.AND P0, PT, R4, UR6, PT ;  /* 0x0000000604007c0c */ /* 0x000fe2000bf04270 */
[----:B------:R-:W-:-:S05]  /*2120*/  VIADD R3, R3, UR6 ;  /* 0x0000000603037c36 */ /* 0x000fca0008000000 */
[----:B------:R-:W-:-:S05]  /*2130*/  SEL R3, R3, 0x1f, P0 ;  /* 0x0000001f03037807 */ /* 0x000fca0000000000 */
[----:B------:R2:W3:Y:S04]  /*2140*/  SHFL.DOWN PT, R4, R14, 0x1, R3 ;  /* 0x082000000e047989 */ /* 0x0004e800000e0003 */
[----:B------:R2:W4:Y:S04]  /*2150*/  SHFL.DOWN PT, R5, R15, 0x1, R3 ;  /* 0x082000000f057989 */ /* 0x00052800000e0003 */
[----:B0-----:R2:W0:Y:S01]  /*2160*/  SHFL.DOWN PT, R9, R12, 0x1, R3 ;  /* 0x082000000c097989 */ /* 0x00142200000e0003 */
[----:B-1----:R-:W-:-:S03]  /*2170*/  ISETP.GE.AND P0, PT, R2, R3, PT ;  /* 0x000000030200720c */ /* 0x002fc60003f06270 */
[----:B------:R2:W1:Y:S10]  /*2180*/  SHFL.DOWN PT, R11, R13, 0x1, R3 ;  /* 0x082000000d0b7989 */ /* 0x00047400000e0003 */
[----:B--2---:R-:W-:Y:S05]  /*2190*/  @P0 BRA `(.L_x_48) ;  /* 0x0000000000500947 */ /* 0x004fea0003800000 */
[----:B---34-:R-:W-:Y:S01]  /*21a0*/  DSETP.GEU.AND P0, PT, R14, R4, PT ;  /* 0x000000040e00722a */ /* 0x018fe20003f0e000 */
[----:B0-----:R-:W-:Y:S02]  /*21b0*/  IMAD.MOV.U32 R18, RZ, RZ, R9 ;  /* 0x000000ffff127224 */ /* 0x001fe400078e0009 */
[----:B-1----:R-:W-:Y:S02]  /*21c0*/  IMAD.MOV.U32 R20, RZ, RZ, R11 ;  /* 0x000000ffff147224 */ /* 0x002fe400078e000b */
        /* <DEDUP_REMOVED lines=17> */
.L_x_48:
[----:B------:R-:W-:Y:S05]  /*22e0*/  BSYNC.RECONVERGENT B1 ;  /* 0x0000000000017941 */ /* 0x000fea0003800200 */
.L_x_47:
[----:B---3--:R-:W-:Y:S01]  /*22f0*/  VIADD R4, R2, 0x2 ;  /* 0x0000000202047836 */ /* 0x008fe20000000000 */
[----:B------:R2:W3:Y:S01]  /*2300*/  SHFL.DOWN PT, R8, R6, 0x2, R3 ;  /* 0x0840000006087989 */ /* 0x0004e200000e0003 */
[----:B------:R-:W-:Y:S01]  /*2310*/  BSSY.RECONVERGENT B1, `(.L_x_49) ;  /* 0x000001e000017945 */ /* 0x000fe20003800200 */
[----:B------:R-:W-:Y:S02]  /*2320*/  IMAD.MOV.U32 R10, RZ, RZ, R18 ;  /* 0x000000ffff0a7224 */ /* 0x000fe400078e0012 */
[----:B------:R-:W-:Y:S01]  /*2330*/  ISETP.GT.AND P0, PT, R4, R3, PT ;  /* 0x000000030400720c */ /* 0x000fe20003f04270 */
[----:B0-----:R2:W0:Y:S01]  /*2340*/  SHFL.DOWN PT, R9, R7, 0x2, R3 ;  /* 0x0840000007097989 */ /* 0x00142200000e0003 */
[----:B------:R-:W-:Y:S02]  /*2350*/  IMAD.MOV.U32 R16, RZ, RZ, R20 ;  /* 0x000000ffff107224 */ /* 0x000fe400078e0014 */
[----:B------:R-:W-:Y:S01]  /*2360*/  IMAD.MOV.U32 R4, RZ, RZ, R6 ;  /* 0x000000ffff047224 */ /* 0x000fe200078e0006 */
[----:B-1----:R2:W1:Y:S01]  /*2370*/  SHFL.DOWN PT, R11, R18, 0x2, R3 ;  /* 0x08400000120b7989 */ /* 0x00246200000e0003 */
[----:B----4-:R-:W-:-:S03]  /*2380*/  IMAD.MOV.U32 R5, RZ, RZ, R7 ;  /* 0x000000ffff057224 */ /* 0x010fc600078e0007 */
[----:B------:R2:W4:Y:S04]  /*2390*/  SHFL.DOWN PT, R13, R20, 0x2, R3 ;  /* 0x08400000140d7989 */ /* 0x00052800000e0003 */
[----:B------:R-:W-:Y:S05]  /*23a0*/  @P0 BRA `(.L_x_50) ;  /* 0x0000000000500947 */ /* 0x000fea0003800000 */
[----:B0--3--:R-:W-:Y:S01]  /*23b0*/  DSETP.GEU.AND P0, PT, R6, R8, PT ;  /* 0x000000080600722a */ /* 0x009fe20003f0e000 */
[----:B-1----:R-:W-:Y:S02]  /*23c0*/  IMAD.MOV.U32 R10, RZ, RZ, R11 ;  /* 0x000000ffff0a7224 */ /* 0x002fe400078e000b */
        /* <DEDUP_REMOVED lines=18> */
.L_x_50:
[----:B------:R-:W-:Y:S05]  /*24f0*/  BSYNC.RECONVERGENT B1 ;  /* 0x0000000000017941 */ /* 0x000fea0003800200 */
.L_x_49:
[----:B--2---:R-:W-:Y:S01]  /*2500*/  VIADD R6, R2, 0x4 ;  /* 0x0000000402067836 */ /* 0x004fe20000000000 */
[----:B---3--:R2:W3:Y:S01]  /*2510*/  SHFL.DOWN PT, R8, R4, 0x4, R3 ;  /* 0x0880000004087989 */ /* 0x0084e200000e0003 */
[----:B------:R-:W-:Y:S01]  /*2520*/  BSSY.RECONVERGENT B1, `(.L_x_51) ;  /* 0x000001e000017945 */ /* 0x000fe20003800200 */
[----:B------:R-:W-:Y:S02]  /*2530*/  IMAD.MOV.U32 R12, RZ, RZ, R10 ;  /* 0x000000ffff0c7224 */ /* 0x000fe400078e000a */
[----:B------:R-:W-:Y:S01]  /*2540*/  ISETP.GT.AND P0, PT, R6, R3, PT ;  /* 0x000000030600720c */ /* 0x000fe20003f04270 */
[----:B0-----:R2:W0:Y:S01]  /*2550*/  SHFL.DOWN PT, R9, R5, 0x4, R3 ;  /* 0x0880000005097989 */ /* 0x00142200000e0003 */
[----:B------:R-:W-:Y:S02]  /*2560*/  IMAD.MOV.U32 R14, RZ, RZ, R16 ;  /* 0x000000ffff0e7224 */ /* 0x000fe400078e0010 */
[----:B------:R-:W-:Y:S01]  /*2570*/  IMAD.MOV.U32 R6, RZ, RZ, R4 ;  /* 0x000000ffff067224 */ /* 0x000fe200078e0004 */
[----:B-1----:R2:W1:Y:S01]  /*2580*/  SHFL.DOWN PT, R11, R10, 0x4, R3 ;  /* 0x088000000a0b7989 */ /* 0x00246200000e0003 */
[----:B------:R-:W-:-:S03]  /*2590*/  IMAD.MOV.U32 R7, RZ, RZ, R5 ;  /* 0x000000ffff077224 */ /* 0x000fc600078e0005 */
[----:B----4-:R2:W4:Y:S04]  /*25a0*/  SHFL.DOWN PT, R13, R16, 0x4, R3 ;  /* 0x08800000100d7989 */ /* 0x01052800000e0003 */
        /* <DEDUP_REMOVED lines=21> */
.L_x_52:
[----:B------:R-:W-:Y:S05]  /*2700*/  BSYNC.RECONVERGENT B1 ;  /* 0x0000000000017941 */ /* 0x000fea0003800200 */
.L_x_51:
        /* <DEDUP_REMOVED lines=32> */
.L_x_54:
[----:B------:R-:W-:Y:S05]  /*2910*/  BSYNC.RECONVERGENT B1 ;  /* 0x0000000000017941 */ /* 0x000fea0003800200 */
.L_x_53:
[----:B---3--:R-:W-:Y:S01]  /*2920*/  VIADD R8, R2, 0x10 ;  /* 0x0000001002087836 */ /* 0x008fe20000000000 */
[----:B--2---:R2:W3:Y:S01]  /*2930*/  SHFL.DOWN PT, R6, R4, 0x10, R3 ;  /* 0x0a00000004067989 */ /* 0x0044e200000e0003 */
[----:B------:R-:W-:Y:S01]  /*2940*/  BSSY.RECONVERGENT B1, `(.L_x_55) ;  /* 0x000001e000017945 */ /* 0x000fe20003800200 */
[----:B------:R-:W-:Y:S02]  /*2950*/  IMAD.MOV.U32 R14, RZ, RZ, R10 ;  /* 0x000000ffff0e7224 */ /* 0x000fe400078e000a */
[----:B------:R-:W-:Y:S01]  /*2960*/  ISETP.GT.AND P0, PT, R8, R3, PT ;  /* 0x000000030800720c */ /* 0x000fe20003f04270 */
[----:B------:R2:W2:Y:S01]  /*2970*/  SHFL.DOWN PT, R7, R5, 0x10, R3 ;  /* 0x0a00000005077989 */ /* 0x0004a200000e0003 */
[----:B------:R-:W-:Y:S02]  /*2980*/  IMAD.MOV.U32 R15, RZ, RZ, R16 ;  /* 0x000000ffff0f7224 */ /* 0x000fe400078e0010 */
[----:B------:R-:W-:Y:S01]  /*2990*/  IMAD.MOV.U32 R12, RZ, RZ, R4 ;  /* 0x000000ffff0c7224 */ /* 0x000fe200078e0004 */
[----:B0-----:R0:W0:Y:S01]  /*29a0*/  SHFL.DOWN PT, R9, R10, 0x10, R3 ;  /* 0x0a0000000a097989 */ /* 0x00102200000e0003 */
[----:B----4-:R-:W-:-:S03]  /*29b0*/  IMAD.MOV.U32 R13, RZ, RZ, R5 ;  /* 0x000000ffff0d7224 */ /* 0x010fc600078e0005 */
[----:B-1----:R1:W4:Y:S04]  /*29c0*/  SHFL.DOWN PT, R11, R16, 0x10, R3 ;  /* 0x0a000000100b7989 */ /* 0x00232800000e0003 */
[----:B------:R-:W-:Y:S05]  /*29d0*/  @P0 BRA `(.L_x_56) ;  /* 0x0000000000500947 */ /* 0x000fea0003800000 */
[----:B--23--:R-:W-:Y:S01]  /*29e0*/  DSETP.GEU.AND P0, PT, R4, R6, PT ;  /* 0x000000060400722a */ /* 0x00cfe20003f0e000 */
[----:B0-----:R-:W-:Y:S02]  /*29f0*/  IMAD.MOV.U32 R14, RZ, RZ, R9 ;  /* 0x000000ffff0e7224 */ /* 0x001fe400078e0009 */
        /* <DEDUP_REMOVED lines=18> */
.L_x_56:
[----:B------:R-:W-:Y:S05]  /*2b20*/  BSYNC.RECONVERGENT B1 ;  /* 0x0000000000017941 */ /* 0x000fea0003800200 */
.L_x_55:
[----:B------:R-:W-:Y:S01]  /*2b30*/  ISETP.NE.AND P0, PT, R2, RZ, PT ;  /* 0x000000ff0200720c */ /* 0x000fe20003f05270 */
[----:B------:R-:W-:-:S12]  /*2b40*/  BSSY.RECONVERGENT B1, `(.L_x_57) ;  /* 0x000000a000017945 */ /* 0x000fd80003800200 */
[----:B------:R-:W-:Y:S05]  /*2b50*/  @P0 BRA `(.L_x_58) ;  /* 0x0000000000200947 */ /* 0x000fea0003800000 */
[----:B--2---:R-:W2:Y:S01]  /*2b60*/  S2R R4, SR_CgaCtaId ;  /* 0x0000000000047919 */ /* 0x004ea20000008800 */
[----:B01----:R-:W-:Y:S02]  /*2b70*/  MOV R3, 0x400 ;  /* 0x0000040000037802 */ /* 0x003fe40000000f00 */
[----:B------:R-:W-:-:S04]  /*2b80*/  SHF.R.U32.HI R2, RZ, 0x1, R0 ;  /* 0x00000001ff027819 */ /* 0x000fc80000011600 */
[----:B------:R-:W-:Y:S02]  /*2b90*/  LOP3.LUT R2, R2, 0x1f0, RZ, 0xc0, !PT ;  /* 0x000001f002027812 */ /* 0x000fe400078ec0ff */
[----:B--2---:R-:W-:-:S05]  /*2ba0*/  LEA R3, R4, R3, 0x18 ;  /* 0x0000000304037211 */ /* 0x004fca00078ec0ff */
[----:B------:R-:W-:-:S05]  /*2bb0*/  IMAD.IADD R3, R2, 0x1, R3 ;  /* 0x0000000102037824 */ /* 0x000fca00078e0203 */
[----:B------:R0:W-:Y:S04]  /*2bc0*/  STS.64 [R3+0x10], R14 ;  /* 0x0000100e03007388 */ /* 0x0001e80000000a00 */
[----:B------:R0:W-:Y:S02]  /*2bd0*/  STS.64 [R3+0x8], R12 ;  /* 0x0000080c03007388 */ /* 0x0001e40000000a00 */
.L_x_58:
[----:B------:R-:W-:Y:S05]  /*2be0*/  BSYNC.RECONVERGENT B1 ;  /* 0x0000000000017941 */ /* 0x000fea0003800200 */
.L_x_57:
[----:B------:R-:W-:Y:S01]  /*2bf0*/  BAR.SYNC.DEFER_BLOCKING 0x0 ;  /* 0x0000000000007b1d */ /* 0x000fe20000010000 */
[----:B------:R-:W-:-:S13]  /*2c00*/  ISETP.NE.AND P1, PT, R0, RZ, PT ;  /* 0x000000ff0000720c */ /* 0x000fda0003f25270 */
[----:B------:R-:W-:Y:S05]  /*2c10*/  @P1 BRA `(.L_x_34) ;  /* 0x0000004000181947 */ /* 0x000fea0003800000 */
[----:B------:R-:W-:Y:S01]  /*2c20*/  UISETP.GE.AND UP0, UPT, UR6, 0x21, UPT ;  /* 0x000000210600788c */ /* 0x000fe2000bf06270 */
[----:B----4-:R-:W-:Y:S02]  /*2c30*/  IMAD.MOV.U32 R11, RZ, RZ, R14 ;  /* 0x000000ffff0b7224 */ /* 0x010fe400078e000e */
[----:B------:R-:W-:Y:S02]  /*2c40*/  IMAD.MOV.U32 R8, RZ, RZ, R15 ;  /* 0x000000ffff087224 */ /* 0x000fe400078e000f */
[----:B------:R-:W-:Y:S02]  /*2c50*/  IMAD.MOV.U32 R2, RZ, RZ, R12 ;  /* 0x000000ffff027224 */ /* 0x000fe400078e000c */
[----:B012---:R-:W-:Y:S02]  /*2c60*/  IMAD.MOV.U32 R3, RZ, RZ, R13 ;  /* 0x000000ffff037224 */ /* 0x007fe400078e000d */
[----:B------:R-:W-:Y:S05]  /*2c70*/  BRA.U !UP0, `(.L_x_59) ;  /* 0x00000001086c7547 */ /* 0x000fea000b800000 */
[----:B------:R-:W0:Y:S01]  /*2c80*/  S2UR UR5, SR_CgaCtaId ;  /* 0x00000000000579c3 */ /* 0x000e220000008800 */
[----:B------:R-:W-:Y:S01]  /*2c90*/  UMOV UR4, 0x400 ;  /* 0x0000040000047882 */ /* 0x000fe20000000000 */
[----:B------:R-:W-:Y:S01]  /*2ca0*/  BSSY.RECONVERGENT B1, `(.L_x_59) ;  /* 0x0000018000017945 */ /* 0x000fe20003800200 */
[----:B0-----:R-:W-:-:S09]  /*2cb0*/  ULEA UR4, UR5, UR4, 0x18 ;  /* 0x0000000405047291 */ /* 0x001fd2000f8ec0ff */
[----:B------:R-:W0:Y:S04]  /*2cc0*/  LDS.64 R4, [UR4+0x18] ;  /* 0x00001804ff047984 */ /* 0x000e280008000a00 */
[----:B---3--:R-:W1:Y:S01]  /*2cd0*/  LDS.64 R6, [UR4+0x20] ;  /* 0x00002004ff067984 */ /* 0x008e620008000a00 */
[----:B0-----:R-:W-:Y:S01]  /*2ce0*/  DSETP.GEU.AND P0, PT, R12, R4, PT ;  /* 0x000000040c00722a */ /* 0x001fe20003f0e000 */
[----:B------:R-:W-:Y:S02]  /*2cf0*/  IMAD.MOV.U32 R2, RZ, RZ, R4 ;  /* 0x000000ffff027224 */ /* 0x000fe400078e0004 */
[----:B------:R-:W-:Y:S02]  /*2d00*/  IMAD.MOV.U32 R3, RZ, RZ, R5 ;  /* 0x000000ffff037224 */ /* 0x000fe400078e0005 */
[----:B-1----:R-:W-:-:S02]  /*2d10*/  IMAD.MOV.U32 R11, RZ, RZ, R6 ;  /* 0x000000ffff0b7224 */ /* 0x002fc400078e0006 */
        /* <DEDUP_REMOVED lines=16> */
.L_x_60:
[----:B------:R-:W-:Y:S05]  /*2e20*/  BSYNC.RECONVERGENT B1 ;  /* 0x0000000000017941 */ /* 0x000fea0003800200 */
.L_x_59:
[----:B------:R-:W-:Y:S01]  /*2e30*/  UISETP.GE.AND UP0, UPT, UR6, 0x41, UPT ;  /* 0x000000410600788c */ /* 0x000fe2000bf06270 */
[----:B------:R-:W-:Y:S02]  /*2e40*/  IMAD.MOV.U32 R9, RZ, RZ, R11 ;  /* 0x000000ffff097224 */ /* 0x000fe400078e000b */
[----:B------:R-:W-:Y:S02]  /*2e50*/  IMAD.MOV.U32 R0, RZ, RZ, R8 ;  /* 0x000000ffff007224 */ /* 0x000fe400078e0008 */
[----:B------:R-:W-:Y:S02]  /*2e60*/  IMAD.MOV.U32 R4, RZ, RZ, R2 ;  /* 0x000000ffff047224 */ /* 0x000fe400078e0002 */
[----:B------:R-:W-:Y:S02]  /*2e70*/  IMAD.MOV.U32 R5, RZ, RZ, R3 ;  /* 0x000000ffff057224 */ /* 0x000fe400078e0003 */
[----:B------:R-:W-:Y:S05]  /*2e80*/  BRA.U !UP0, `(.L_x_61) ;  /* 0x00000001086c7547 */ /* 0x000fea000b800000 */
[----:B------:R-:W0:Y:S01]  /*2e90*/  S2UR UR5, SR_CgaCtaId ;  /* 0x00000000000579c3 */ /* 0x000e220000008800 */
[----:B------:R-:W-:Y:S01]  /*2ea0*/  UMOV UR4, 0x400 ;  /* 0x0000040000047882 */ /* 0x000fe20000000000 */
[----:B------:R-:W-:Y:S01]  /*2eb0*/  BSSY.RECONVERGENT B1, `(.L_x_61) ;  /* 0x0000018000017945 */ /* 0x000fe20003800200 */
[----:B0-----:R-:W-:-:S09]  /*2ec0*/  ULEA UR4, UR5, UR4, 0x18 ;  /* 0x0000000405047291 */ /* 0x001fd2000f8ec0ff */
[----:B---3--:R-:W0:Y:S04]  /*2ed0*/  LDS.64 R6, [UR4+0x28] ;  /* 0x00002804ff067984 */ /* 0x008e280008000a00 */
[----:B------:R-:W1:Y:S01]  /*2ee0*/  LDS.64 R12, [UR4+0x30] ;  /* 0x00003004ff0c7984 */ /* 0x000e620008000a00 */
        /* <DEDUP_REMOVED lines=20> */
.L_x_62:
[----:B------:R-:W-:Y:S05]  /*3030*/  BSYNC.RECONVERGENT B1 ;  /* 0x0000000000017941 */ /* 0x000fea0003800200 */
.L_x_61:
        /* <DEDUP_REMOVED lines=32> */
.L_x_64:
[----:B------:R-:W-:Y:S05]  /*3240*/  BSYNC.RECONVERGENT B1 ;  /* 0x0000000000017941 */ /* 0x000fea0003800200 */
.L_x_63:
        /* <DEDUP_REMOVED lines=32> */
.L_x_66:
[----:B------:R-:W-:Y:S05]  /*3450*/  BSYNC.RECONVERGENT B1 ;  /* 0x0000000000017941 */ /* 0x000fea0003800200 */
.L_x_65:
        /* <DEDUP_REMOVED lines=32> */
.L_x_68:
[----:B------:R-:W-:Y:S05]  /*3660*/  BSYNC.RECONVERGENT B1 ;  /* 0x0000000000017941 */ /* 0x000fea0003800200 */
.L_x_67:
        /* <DEDUP_REMOVED lines=32> */
.L_x_70:
[----:B------:R-:W-:Y:S05]  /*3870*/  BSYNC.RECONVERGENT B1 ;  /* 0x0000000000017941 */ /* 0x000fea0003800200 */
.L_x_69:
[----:B------:R-:W-:Y:S01]  /*3880*/  UISETP.GE.AND UP0, UPT, UR6, 0xe1, UPT ;  /* 0x000000e10600788c */ /* 0x000fe2000bf06270 */
[----:B------:R-:W-:Y:S02]  /*3890*/  IMAD.MOV.U32 R14, RZ, RZ, R9 ;  /* 0x000000ffff0e7224 */ /* 0x000fe400078e0009 */
[----:B------:R-:W-:Y:S02]  /*38a0*/  IMAD.MOV.U32 R15, RZ, RZ, R0 ;  /* 0x000000ffff0f7224 */ /* 0x000fe400078e0000 */
[----:B------:R-:W-:Y:S02]  /*38b0*/  IMAD.MOV.U32 R12, RZ, RZ, R4 ;  /* 0x000000ffff0c7224 */ /* 0x000fe400078e0004 */
[----:B------:R-:W-:Y:S02]  /*38c0*/  IMAD.MOV.U32 R13, RZ, RZ, R5 ;  /* 0x000000ffff0d7224 */ /* 0x000fe400078e0005 */
[----:B------:R-:W-:Y:S05]  /*38d0*/  BRA.U !UP0, `(.L_x_34) ;  /* 0x0000003108e87547 */ /* 0x000fea000b800000 */
[----:B------:R-:W0:Y:S01]  /*38e0*/  S2UR UR5, SR_CgaCtaId ;  /* 0x00000000000579c3 */ /* 0x000e220000008800 */
[----:B------:R-:W-:Y:S02]  /*38f0*/  UMOV UR4, 0x400 ;  /* 0x0000040000047882 */ /* 0x000fe40000000000 */
        /* <DEDUP_REMOVED lines=24> */
.L_x_2:
[----:B------:R-:W1:Y:S01]  /*3a80*/  S2R R0, SR_TID.X ;  /* 0x0000000000007919 */ /* 0x000e620000002100 */
[----:B------:R-:W1:Y:S02]  /*3a90*/  LDC.64 R2, c[0x0][0x380] ;  /* 0x0000e000ff027b82 */ /* 0x000e640000000a00 */
[----:B-1----:R-:W-:-:S05]  /*3aa0*/  IMAD.WIDE.U32 R2, R0, 0x10, R2 ;  /* 0x0000001000027825 */ /* 0x002fca00078e0002 */
[----:B0-----:R-:W2:Y:S04]  /*3ab0*/  LDG.E.64.CONSTANT R18, desc[UR10][R2.64] ;  /* 0x0000000a02127981 */ /* 0x001ea8000c1e9b00 */
[----:B------:R-:W2:Y:S04]  /*3ac0*/  LDG.E.64.CONSTANT R16, desc[UR10][R2.64+0x1000] ;  /* 0x0010000a02107981 */ /* 0x000ea8000c1e9b00 */
[----:B------:R-:W3:Y:S04]  /*3ad0*/  LDG.E.64.CONSTANT R20, desc[UR10][R2.64+0x8] ;  /* 0x0000080a02147981 */ /* 0x000ee8000c1e9b00 */
[----:B------:R-:W3:Y:S04]  /*3ae0*/  LDG.E.64.CONSTANT R14, desc[UR10][R2.64+0x1008] ;  /* 0x0010080a020e7981 */ /* 0x000ee8000c1e9b00 */
[----:B------:R-:W4:Y:S04]  /*3af0*/  LDG.E.64.CONSTANT R12, desc[UR10][R2.64+0x2000] ;  /* 0x0020000a020c7981 */ /* 0x000f28000c1e9b00 */
[----:B------:R-:W5:Y:S04]  /*3b00*/  LDG.E.64.CONSTANT R10, desc[UR10][R2.64+0x2008] ;  /* 0x0020080a020a7981 */ /* 0x000f68000c1e9b00 */
[----:B------:R-:W5:Y:S04]  /*3b10*/  LDG.E.64.CONSTANT R6, desc[UR10][R2.64+0x3000] ;  /* 0x0030000a02067981 */ /* 0x000f68000c1e9b00 */
[----:B------:R-:W5:Y:S04]  /*3b20*/  LDG.E.64.CONSTANT R4, desc[UR10][R2.64+0x3008] ;  /* 0x0030080a02047981 */ /* 0x000f68000c1e9b00 */
[----:B------:R-:W5:Y:S04]  /*3b30*/  LDG.E.64.CONSTANT R28, desc[UR10][R2.64+0x4000] ;  /* 0x0040000a021c7981 */ /* 0x000f68000c1e9b00 */
[----:B------:R-:W5:Y:S01]  /*3b40*/  LDG.E.64.CONSTANT R8, desc[UR10][R2.64+0x4008] ;  /* 0x0040080a02087981 */ /* 0x000f62000c1e9b00 */
[----:B------:R-:W-:Y:S01]  /*3b50*/  UISETP.GE.U32.AND UP0, UPT, UR8, 0xa00, UPT ;  /* 0x00000a000800788c */ /* 0x000fe2000bf06070 */
[----:B------:R-:W-:Y:S01]  /*3b60*/  UMOV UR9, 0x500 ;  /* 0x0000050000097882 */ /* 0x000fe20000000000 */
[----:B------:R-:W-:Y:S01]  /*3b70*/  UMOV UR4, URZ ;  /* 0x000000ff00047c82 */ /* 0x000fe20008000000 */
[----:B--2---:R-:W-:-:S14]  /*3b80*/  DSETP.GEU.AND P2, PT, R18, R16, PT ;  /* 0x000000101200722a */ /* 0x004fdc0003f4e000 */
[----:B---3--:R-:W-:-:S04]  /*3b90*/  @P2 ISETP.GE.U32.AND P0, PT, R20, R14, PT ;  /* 0x0000000e1400220c */ /* 0x008fc80003f06070 */
[----:B------:R-:W-:-:S13]  /*3ba0*/  @P2 ISETP.GE.AND.EX P0, PT, R21, R15, PT, P0 ;  /* 0x0000000f1500220c */ /* 0x000fda0003f06300 */
[----:B------:R-:W-:-:S06]  /*3bb0*/  @P2 DSETP.LT.OR P0, PT, R16, R18, !P0 ;  /* 0x000000121000222a */ /* 0x000fcc0004701400 */
[----:B------:R-:W-:Y:S02]  /*3bc0*/  @P2 FSEL R18, R18, R16, P0 ;  /* 0x0000001012122208 */ /* 0x000fe40000000000 */
[----:B------:R-:W-:Y:S02]  /*3bd0*/  @P2 FSEL R19, R19, R17, P0 ;  /* 0x0000001113132208 */ /* 0x000fe40000000000 */
[----:B------:R-:W-:Y:S01]  /*3be0*/  @P2 SEL R14, R20, R14, P0 ;  /* 0x0000000e140e2207 */ /* 0x000fe20000000000 */
[----:B------:R-:W-:Y:S01]  /*3bf0*/  @P2 IMAD.MOV.U32 R16, RZ, RZ, R18 ;  /* 0x000000ffff102224 */ /* 0x000fe200078e0012 */
[----:B------:R-:W-:Y:S01]  /*3c00*/  @P2 SEL R15, R21, R15, P0 ;  /* 0x0000000f150f2207 */ /* 0x000fe20000000000 */
[----:B------:R-:W-:-:S06]  /*3c10*/  @P2 IMAD.MOV.U32 R17, RZ, RZ, R19 ;  /* 0x000000ffff112224 */ /* 0x000fcc00078e0013 */
[----:B----4-:R-:W-:-:S14]  /*3c20*/  DSETP.GEU.AND P1, PT, R16, R12, PT ;  /* 0x0000000c1000722a */ /* 0x010fdc0003f2e000 */
[----:B-----5:R-:W-:-:S04]  /*3c30*/  @P1 ISETP.GE.U32.AND P0, PT, R14, R10, PT ;  /* 0x0000000a0e00120c */ /* 0x020fc80003f06070 */
[----:B------:R-:W-:-:S13]  /*3c40*/  @P1 ISETP.GE.AND.EX P0, PT, R15, R11, PT, P0 ;  /* 0x0000000b0f00120c */ /* 0x000fda0003f06300 */
[----:B------:R-:W-:-:S06]  /*3c50*/  @P1 DSETP.GT.OR P0, PT, R16, R12, !P0 ;  /* 0x0000000c1000122a */ /* 0x000fcc0004704400 */
[----:B------:R-:W-:Y:S02]  /*3c60*/  @P1 FSEL R16, R16, R12, P0 ;  /* 0x0000000c10101208 */ /* 0x000fe40000000000 */
[----:B------:R-:W-:Y:S02]  /*3c70*/  @P1 FSEL R17, R17, R13, P0 ;  /* 0x0000000d11111208 */ /* 0x000fe40000000000 */
[----:B------:R-:W-:Y:S01]  /*3c80*/  @P1 SEL R10, R14, R10, P0 ;  /* 0x0000000a0e0a1207 */ /* 0x000fe20000000000 */
[----:B------:R-:W-:Y:S01]  /*3c90*/  @P1 IMAD.MOV.U32 R12, RZ, RZ, R16 ;  /* 0x000000ffff0c1224 */ /* 0x000fe200078e0010 */
[----:B------:R-:W-:Y:S01]  /*3ca0*/  @P1 SEL R11, R15, R11, P0 ;  /* 0x0000000b0f0b1207 */ /* 0x000fe20000000000 */
[----:B------:R-:W-:-:S06]  /*3cb0*/  @P1 IMAD.MOV.U32 R13, RZ, RZ, R17 ;  /* 0x000000ffff0d1224 */ /* 0x000fcc00078e0011 */
[----:B------:R-:W-:-:S14]  /*3cc0*/  DSETP.GEU.AND P2, PT, R12, R6, PT ;  /* 0x000000060c00722a */ /* 0x000fdc0003f4e000 */
[----:B------:R-:W-:-:S04]  /*3cd0*/  @P2 ISETP.GE.U32.AND P0, PT, R10, R4, PT ;  /* 0x000000040a00220c */ /* 0x000fc80003f06070 */
        /* <DEDUP_REMOVED lines=17> */
[----:B------:R-:W-:Y:S01]  /*3df0*/  @P1 IMAD.MOV.U32 R29, RZ, RZ, R7 ;  /* 0x000000ffff1d1224 */ /* 0x000fe200078e0007 */
[----:B------:R-:W-:Y:S06]  /*3e00*/  BRA.U !UP0, `(.L_x_71) ;  /* 0x0000000d08987547 */ /* 0x000fec000b800000 */
[----:B------:R-:W-:-:S04]  /*3e10*/  UIADD3 UR9, UP0, UPT, UR8, -0xa00, URZ ;  /* 0xfffff60008097890 */ /* 0x000fc8000ff1e0ff */
[----:B------:R-:W-:Y:S02]  /*3e20*/  ULEA.HI.X.SX32 UR8, UR8, 0xffffffff, 0x1, UP0 ;  /* 0xffffffff08087891 */ /* 0x000fe400080f0eff */
[----:B------:R-:W-:Y:S02]  /*3e30*/  UIMAD.WIDE.U32 UR12, UR9, -0x33333333, URZ ;  /* 0xcccccccd090c78a5 */ /* 0x000fe4000f8e00ff */
[----:B------:R-:W-:Y:S02]  /*3e40*/  UIMAD.WIDE.U32 UR4, UR8, -0x33333333, URZ ;  /* 0xcccccccd080478a5 */ /* 0x000fe4000f8e00ff */
[----:B------:R-:W-:Y:S02]  /*3e50*/  UISETP.GE.U32.AND UP1, UPT, UR9, 0x500, UPT ;  /* 0x000005000900788c */ /* 0x000fe4000bf26070 */
[----:B------:R-:W-:Y:S02]  /*3e60*/  UIMAD.WIDE.U32 UR4, UP0, UR9, -0x33333334, UR4 ;  /* 0xcccccccc090478a5 */ /* 0x000fe4000f800004 */
[----:B------:R-:W-:-:S02]  /*3e70*/  UISETP.GE.U32.AND.EX UP1, UPT, UR8, URZ, UPT, UP1 ;  /* 0x000000ff0800728c */ /* 0x000fc4000bf26110 */
[----:B------:R-:W-:Y:S02]  /*3e80*/  UIADD3.X UR7, UPT, UPT, URZ, URZ, URZ, UP0, !UPT ;  /* 0x000000ffff077290 */ /* 0x000fe400087fe4ff */
[----:B------:R-:W-:Y:S01]  /*3e90*/  UIADD3 URZ, UP0, UPT, UR13, UR4, URZ ;  /* 0x000000040dff7290 */ /* 0x000fe2000ff1e0ff */
[----:B------:R-:W-:Y:S01]  /*3ea0*/  UMOV UR6, UR5 ;  /* 0x0000000500067c82 */ /* 0x000fe20008000000 */
[----:B------:R-:W-:Y:S02]  /*3eb0*/  UMOV UR9, 0x500 ;  /* 0x0000050000097882 */ /* 0x000fe40000000000 */
[----:B------:R-:W-:-:S04]  /*3ec0*/  UIMAD.WIDE.U32.X UR6, UR8, -0x33333334, UR6, UP0 ;  /* 0xcccccccc080678a5 */ /* 0x000fc800080e0406 */
[----:B------:R-:W-:-:S04]  /*3ed0*/  USHF.R.U64 UR5, UR6, 0xa, UR7 ;  /* 0x0000000a06057899 */ /* 0x000fc80008001207 */
[----:B------:R-:W-:-:S04]  /*3ee0*/  ULOP3.LUT UR4, UR5, 0x1, URZ, 0xc0, !UPT ;  /* 0x0000000105047892 */ /* 0x000fc8000f8ec0ff */
[----:B------:R-:W-:-:S03]  /*3ef0*/  UISETP.NE.U32.AND UP0, UPT, UR4, 0x1, UPT ;  /* 0x000000010400788c */ /* 0x000fc6000bf05070 */
[----:B------:R-:W-:Y:S01]  /*3f00*/  UMOV UR4, URZ ;  /* 0x000000ff00047c82 */ /* 0x000fe20008000000 */
[----:B------:R-:W-:Y:S01]  /*3f10*/  UISETP.NE.U32.AND.EX UP0, UPT, URZ, URZ, UPT, UP0 ;  /* 0x000000ffff00728c */ /* 0x000fe2000bf05100 */
[----:B------:R-:W-:Y:S10]  /*3f20*/  BRA.U !UP1, `(.L_x_72) ;  /* 0x0000000909307547 */ /* 0x000ff4000b800000 */
[----:B------:R-:W0:Y:S01]  /*3f30*/  LDCU.64 UR8, c[0x0][0x380] ;  /* 0x00007000ff0877ac */ /* 0x000e220008000a00 */
[----:B------:R-:W-:Y:S01]  /*3f40*/  UIADD3 UR5, UP1, UPT, UR5, 0x1, URZ ;  /* 0x0000000105057890 */ /* 0x000fe2000ff3e0ff */
[----:B------:R-:W-:-:S03]  /*3f50*/  UMOV UR4, URZ ;  /* 0x000000ff00047c82 */ /* 0x000fc60008000000 */
[----:B------:R-:W-:Y:S02]  /*3f60*/  ULEA.HI.X UR6, UR7, URZ, URZ, 0x16, UP1 ;  /* 0x000000ff07067291 */ /* 0x000fe400088fb4ff */
[----:B------:R-:W-:Y:S02]  /*3f70*/  ULOP3.LUT UR5, UR5, 0xfffffffe, URZ, 0xc0, !UPT ;  /* 0xfffffffe05057892 */ /* 0x000fe4000f8ec0ff */
[----:B------:R-:W-:Y:S01]  /*3f80*/  ULOP3.LUT UR6, UR6, 0x7fffff, URZ, 0xc0, !UPT ;  /* 0x007fffff06067892 */ /* 0x000fe2000f8ec0ff */
[----:B0-----:R-:W-:-:S04]  /*3f90*/  LEA R4, P0, R0, UR8, 0x4 ;  /* 0x0000000800047c11 */ /* 0x001fc8000f8020ff */
[----:B------:R-:W-:Y:S02]  /*3fa0*/  IADD3 R4, P1, PT, R4, 0xe008, RZ ;  /* 0x0000e00804047810 */ /* 0x000fe40007f3e0ff */
[----:B------:R-:W-:Y:S01]  /*3fb0*/  LEA.HI.X R0, R0, UR9, RZ, 0x4, P0 ;  /* 0x0000000900007c11 */ /* 0x000fe200080f24ff */
[----:B------:R-:W-:-:S04]  /*3fc0*/  UMOV UR9, 0x500 ;  /* 0x0000050000097882 */ /* 0x000fc80000000000 */
[----:B------:R-:W-:-:S07]  /*3fd0*/  IMAD.X R5, RZ, RZ, R0, P1 ;  /* 0x000000ffff057224 */ /* 0x000fce00008e0600 */
.L_x_73:
[----:B------:R-:W2:Y:S04]  /*3fe0*/  LDG.E.64.CONSTANT R12, desc[UR10][R4.64+-0x9008] ;  /* 0xff6ff80a040c7981 */ /* 0x000ea8000c1e9b00 */
[----:B------:R-:W3:Y:S04]  /*3ff0*/  LDG.E.64.CONSTANT R16, desc[UR10][R4.64+-0x9000] ;  /* 0xff70000a04107981 */ /* 0x000ee8000c1e9b00 */
[----:B------:R-:W4:Y:S04]  /*4000*/  LDG.E.64.CONSTANT R18, desc[UR10][R4.64+-0x8008] ;  /* 0xff7ff80a04127981 */ /* 0x000f28000c1e9b00 */
[----:B------:R-:W5:Y:S04]  /*4010*/  LDG.E.64.CONSTANT R20, desc[UR10][R4.64+-0x8000] ;  /* 0xff80000a04147981 */ /* 0x000f68000c1e9b00 */
[----:B------:R-:W5:Y:S04]  /*4020*/  LDG.E.64.CONSTANT R22, desc[UR10][R4.64+-0x7008] ;  /* 0xff8ff80a04167981 */ /* 0x000f68000c1e9b00 */
[----:B------:R-:W5:Y:S04]  /*4030*/  LDG.E.64.CONSTANT R24, desc[UR10][R4.64+-0x7000] ;  /* 0xff90000a04187981 */ /* 0x000f68000c1e9b00 */
[----:B------:R-:W5:Y:S04]  /*4040*/  LDG.E.64.CONSTANT R26, desc[UR10][R4.64+-0x6008] ;  /* 0xff9ff80a041a7981 */ /* 0x000f68000c1e9b00 */
[----:B------:R-:W5:Y:S04]  /*4050*/  LDG.E.64.CONSTANT R6, desc[UR10][R4.64+-0x6000] ;  /* 0xffa0000a04067981 */ /* 0x000f68000c1e9b00 */
[----:B------:R-:W5:Y:S01]  /*4060*/  LDG.E.64.CONSTANT R14, desc[UR10][R4.64+-0x4000] ;  /* 0xffc0000a040e7981 */ /* 0x000f62000c1e9b00 */
[----:B--2---:R-:W-:-:S14]  /*4070*/  DSETP.GEU.AND P2, PT, R28, R12, PT ;  /* 0x0000000c1c00722a */ /* 0x004fdc0003f4e000 */
[----:B---3--:R-:W-:-:S04]  /*4080*/  @P2 ISETP.GE.U32.AND P0, PT, R8, R16, PT ;  /* 0x000000100800220c */ /* 0x008fc80003f06070 */
[----:B------:R-:W-:-:S13]  /*4090*/  @P2 ISETP.GE.AND.EX P0, PT, R9, R17, PT, P0 ;  /* 0x000000110900220c */ /* 0x000fda0003f06300 */
[----:B------:R-:W-:-:S06]  /*40a0*/  @P2 DSETP.GT.OR P0, PT, R28, R12, !P0 ;  /* 0x0000000c1c00222a */ /* 0x000fcc0004704400 */
[----:B------:R-:W-:Y:S02]  /*40b0*/  @P2 FSEL R11, R29, R13, P0 ;  /* 0x0000000d1d0b2208 */ /* 0x000fe40000000000 */
[----:B------:R-:W-:Y:S02]  /*40c0*/  @P2 FSEL R0, R28, R12, P0 ;  /* 0x0000000c1c002208 */ /* 0x000fe40000000000 */
[----:B------:R-:W2:Y:S01]  /*40d0*/  LDG.E.64.CONSTANT R28, desc[UR10][R4.64+-0x5008] ;  /* 0xffaff80a041c7981 */ /* 0x000ea2000c1e9b00 */
[----:B------:R-:W-:Y:S02]  /*40e0*/  @P2 IMAD.MOV.U32 R13, RZ, RZ, R11 ;  /* 0x000000ffff0d2224 */ /* 0x000fe400078e000b */
[----:B------:R-:W-:Y:S01]  /*40f0*/  @P2 IMAD.MOV.U32 R12, RZ, RZ, R0 ;  /* 0x000000ffff0c2224 */ /* 0x000fe200078e0000 */
[----:B------:R-:W3:Y:S05]  /*4100*/  LDG.E.64.CONSTANT R10, desc[UR10][R4.64+-0x5000] ;  /* 0xffb0000a040a7981 */ /* 0x000eea000c1e9b00 */
[----:B----4-:R-:W-:Y:S01]  /*4110*/  DSETP.GEU.AND P1, PT, R12, R18, PT ;  /* 0x000000120c00722a */ /* 0x010fe20003f2e000 */
[----:B------:R-:W-:-:S02]  /*4120*/  @P2 SEL R16, R8, R16, P0 ;  /* 0x0000001008102207 */ /* 0x000fc40000000000 */
[----:B------:R-:W-:-:S11]  /*4130*/  @P2 SEL R17, R9, R17, P0 ;  /* 0x0000001109112207 */ /* 0x000fd60000000000 */
[----:B-----5:R-:W-:-:S04]  /*4140*/  @P1 ISETP.GE.U32.AND P0, PT, R16, R20, PT ;  /* 0x000000141000120c */ /* 0x020fc80003f06070 */
[----:B------:R-:W-:-:S13]  /*4150*/  @P1 ISETP.GE.AND.EX P0, PT, R17, R21, PT, P0 ;  /* 0x000000151100120c */ /* 0x000fda0003f06300 */
[----:B------:R-:W-:-:S06]  /*4160*/  @P1 DSETP.GT.OR P0, PT, R12, R18, !P0 ;  /* 0x000000120c00122a */ /* 0x000fcc0004704400 */
[----:B------:R-:W-:Y:S02]  /*4170*/  @P1 FSEL R0, R12, R18, P0 ;  /* 0x000000120c001208 */ /* 0x000fe40000000000 */
[----:B------:R-:W-:Y:S02]  /*4180*/  @P1 FSEL R9, R13, R19, P0 ;  /* 0x000000130d091208 */ /* 0x000fe40000000000 */
[----:B------:R-:W4:Y:S01]  /*4190*/  LDG.E.64.CONSTANT R12, desc[UR10][R4.64+-0x4008] ;  /* 0xffbff80a040c7981 */ /* 0x000f22000c1e9b00 */
[----:B------:R-:W-:Y:S02]  /*41a0*/  @P1 IMAD.MOV.U32 R18, RZ, RZ, R0 ;  /* 0x000000ffff121224 */ /* 0x000fe400078e0000 */
[----:B------:R-:W-:Y:S01]  /*41b0*/  @P1 IMAD.MOV.U32 R19, RZ, RZ, R9 ;  /* 0x000000ffff131224 */ /* 0x000fe200078e0009 */
[----:B------:R-:W-:Y:S01]  /*41c0*/  @P1 SEL R20, R16, R20, P0 ;  /* 0x0000001410141207 */ /* 0x000fe20000000000 */
[----:B------:R-:W5:Y:S04]  /*41d0*/  LDG.E.64.CONSTANT R8, desc[UR10][R4.64] ;  /* 0x0000000a04087981 */ /* 0x000f68000c1e9b00 */
[----:B------:R-:W-:Y:S01]  /*41e0*/  DSETP.GEU.AND P2, PT, R18, R22, PT ;  /* 0x000000161200722a */ /* 0x000fe20003f4e000 */
[----:B------:R-:W-:-:S02]  /*41f0*/  @P1 SEL R21, R17, R21, P0 ;  /* 0x0000001511151207 */ /* 0x000fc40000000000 */
[----:B------:R-:W5:Y:S11]  /*4200*/  LDG.E.64.CONSTANT R16, desc[UR10][R4.64+-0x3008] ;  /* 0xffcff80a04107981 */ /* 0x000f76000c1e9b00 */
[----:B------:R-:W-:-:S04]  /*4210*/  @P2 ISETP.GE.U32.AND P0, PT, R20, R24, PT ;  /* 0x000000181400220c */ /* 0x000fc80003f06070 */
[----:B------:R-:W-:-:S13]  /*4220*/  @P2 ISETP.GE.AND.EX P0, PT, R21, R25, PT, P0 ;  /* 0x000000191500220c */ /* 0x000fda0003f06300 */
[----:B------:R-:W-:-:S06]  /*4230*/  @P2 DSETP.GT.OR P0, PT, R18, R22, !P0 ;  /* 0x000000161200222a */ /* 0x000fcc0004704400 */
[----:B------:R-:W-:Y:S02]  /*4240*/  @P2 FSEL R0, R18, R22, P0 ;  /* 0x0000001612002208 */ /* 0x000fe40000000000 */
[----:B------:R-:W-:-:S03]  /*4250*/  @P2 FSEL R19, R19, R23, P0 ;  /* 0x0000001713132208 */ /* 0x000fc60000000000 */
[----:B------:R-:W-:Y:S02]  /*4260*/  @P2 IMAD.MOV.U32 R22, RZ, RZ, R0 ;  /* 0x000000ffff162224 */ /* 0x000fe400078e0000 */
[----:B------:R-:W-:Y:S02]  /*4270*/  @P2 IMAD.MOV.U32 R23, RZ, RZ, R19 ;  /* 0x000000ffff172224 */ /* 0x000fe400078e0013 */
[----:B------:R-:W5:Y:S04]  /*4280*/  LDG.E.64.CONSTANT R18, desc[UR10][R4.64+-0x3000] ;  /* 0xffd0000a04127981 */ /* 0x000f68000c1e9b00 */
[----:B------:R-:W-:Y:S01]  /*4290*/  DSETP.GEU.AND P1, PT, R22, R26, PT ;  /* 0x0000001a1600722a */ /* 0x000fe20003f2e000 */
[----:B------:R-:W-:Y:S02]  /*42a0*/  @P2 SEL R24, R20, R24, P0 ;  /* 0x0000001814182207 */ /* 0x000fe40000000000 */
[----:B------:R-:W-:-:S02]  /*42b0*/  @P2 SEL R25, R21, R25, P0 ;  /* 0x0000001915192207 */ /* 0x000fc40000000000 */
[----:B------:R-:W5:Y:S09]  /*42c0*/  LDG.E.64.CONSTANT R20, desc[UR10][R4.64+-0x2008] ;  /* 0xffdff80a04147981 */ /* 0x000f72000c1e9b00 */
[----:B------:R-:W-:-:S04]  /*42d0*/  @P1 ISETP.GE.U32.AND P0, PT, R24, R6, PT ;  /* 0x000000061800120c */ /* 0x000fc80003f06070 */
[----:B------:R-:W-:-:S13]  /*42e0*/  @P1 ISETP.GE.AND.EX P0, PT, R25, R7, PT, P0 ;  /* 0x000000071900120c */ /* 0x000fda0003f06300 */
[----:B------:R-:W-:-:S06]  /*42f0*/  @P1 DSETP.GT.OR P0, PT, R22, R26, !P0 ;  /* 0x0000001a1600122a */ /* 0x000fcc0004704400 */
[----:B------:R-:W-:Y:S02]  /*4300*/  @P1 FSEL R0, R22, R26, P0 ;  /* 0x0000001a16001208 */ /* 0x000fe40000000000 */
[----:B------:R-:W-:-:S03]  /*4310*/  @P1 FSEL R23, R23, R27, P0 ;  /* 0x0000001b17171208 */ /* 0x000fc60000000000 */
[----:B------:R-:W-:Y:S02]  /*4320*/  @P1 IMAD.MOV.U32 R26, RZ, RZ, R0 ;  /* 0x000000ffff1a1224 */ /* 0x000fe400078e0000 */
[----:B------:R-:W-:Y:S02]  /*4330*/  @P1 IMAD.MOV.U32 R27, RZ, RZ, R23 ;  /* 0x000000ffff1b1224 */ /* 0x000fe400078e0017 */
[----:B------:R-:W5:Y:S01]  /*4340*/  LDG.E.64.CONSTANT R22, desc[UR10][R4.64+-0x2000] ;  /* 0xffe0000a04167981 */ /* 0x000f62000c1e9b00 */
[----:B------:R-:W-:Y:S02]  /*4350*/  @P1 SEL R6, R24, R6, P0 ;  /* 0x0000000618061207 */ /* 0x000fe40000000000 */
[----:B------:R-:W-:Y:S02]  /*4360*/  @P1 SEL R7, R25, R7, P0 ;  /* 0x0000000719071207 */ /* 0x000fe40000000000 */
[----:B------:R-:W5:Y:S01]  /*4370*/  LDG.E.64.CONSTANT R24, desc[UR10][R4.64+-0x1008] ;  /* 0xffeff80a04187981 */ /* 0x000f62000c1e9b00 */
[----:B--2---:R-:W-:-:S14]  /*4380*/  DSETP.GEU.AND P2, PT, R26, R28, PT ;  /* 0x0000001c1a00722a */ /* 0x004fdc0003f4e000 */
[----:B---3--:R-:W-:-:S04]  /*4390*/  @P2 ISETP.GE.U32.AND P0, PT, R6, R10, PT ;  /* 0x0000000a0600220c */ /* 0x008fc80003f06070 */
[----:B------:R-:W-:-:S13]  /*43a0*/  @P2 ISETP.GE.AND.EX P0, PT, R7, R11, PT, P0 ;  /* 0x0000000b0700220c */ /* 0x000fda0003f06300 */
[----:B------:R-:W-:-:S06]  /*43b0*/  @P2 DSETP.GT.OR P0, PT, R26, R28, !P0 ;  /* 0x0000001c1a00222a */ /* 0x000fcc0004704400 */
[----:B------:R-:W-:Y:S02]  /*43c0*/  @P2 FSEL R0, R26, R28, P0 ;  /* 0x0000001c1a002208 */ /* 0x000fe40000000000 */
[----:B------:R-:W-:-:S03]  /*43d0*/  @P2 FSEL R27, R27, R29, P0 ;  /* 0x0000001d1b1b2208 */ /* 0x000fc60000000000 */
[----:B------:R-:W-:Y:S02]  /*43e0*/  @P2 IMAD.MOV.U32 R28, RZ, RZ, R0 ;  /* 0x000000ffff1c2224 */ /* 0x000fe400078e0000 */
[----:B------:R-:W-:Y:S02]  /*43f0*/  @P2 IMAD.MOV.U32 R29, RZ, RZ, R27 ;  /* 0x000000ffff1d2224 */ /* 0x000fe400078e001b */
[----:B------:R-:W2:Y:S04]  /*4400*/  LDG.E.64.CONSTANT R26, desc[UR10][R4.64+-0x1000] ;  /* 0xfff0000a041a7981 */ /* 0x000ea8000c1e9b00 */
[----:B----4-:R-:W-:Y:S01]  /*4410*/  DSETP.GEU.AND P1, PT, R28, R12, PT ;  /* 0x0000000c1c00722a */ /* 0x010fe20003f2e000 */
[----:B------:R-:W-:Y:S02]  /*4420*/  @P2 SEL R10, R6, R10, P0 ;  /* 0x0000000a060a2207 */ /* 0x000fe40000000000 */
[----:B------:R-:W-:-:S11]  /*4430*/  @P2 SEL R11, R7, R11, P0 ;  /* 0x0000000b070b2207 */ /* 0x000fd60000000000 */
[----:B------:R-:W-:-:S04]  /*4440*/  @P1 ISETP.GE.U32.AND P0, PT, R10, R14, PT ;  /* 0x0000000e0a00120c */ /* 0x000fc80003f06070 */
[----:B------:R-:W-:-:S13]  /*4450*/  @P1 ISETP.GE.AND.EX P0, PT, R11, R15, PT, P0 ;  /* 0x0000000f0b00120c */ /* 0x000fda0003f06300 */
[----:B------:R-:W-:-:S06]  /*4460*/  @P1 DSETP.GT.OR P0, PT, R28, R12, !P0 ;  /* 0x0000000c1c00122a */ /* 0x000fcc0004704400 */
[----:B------:R-:W-:Y:S02]  /*4470*/  @P1 FSEL R0, R28, R12, P0 ;  /* 0x0000000c1c001208 */ /* 0x000fe40000000000 */
[----:B------:R-:W-:Y:S02]  /*4480*/  @P1 FSEL R7, R29, R13, P0 ;  /* 0x0000000d1d071208 */ /* 0x000fe40000000000 */
[----:B------:R-:W3:Y:S01]  /*4490*/  LDG.E.64.CONSTANT R28, desc[UR10][R4.64+-0x8] ;  /* 0xfffff80a041c7981 */ /* 0x000ee2000c1e9b00 */
[----:B------:R-:W-:Y:S02]  /*44a0*/  @P1 IMAD.MOV.U32 R12, RZ, RZ, R0 ;  /* 0x000000ffff0c1224 */ /* 0x000fe400078e0000 */
[----:B------:R-:W-:-:S06]  /*44b0*/  @P1 IMAD.MOV.U32 R13, RZ, RZ, R7 ;  /* 0x000000ffff0d1224 */ /* 0x000fcc00078e0007 */
[----:B-----5:R-:W-:Y:S01]  /*44c0*/  DSETP.GEU.AND P2, PT, R12, R16, PT ;  /* 0x000000100c00722a */ /* 0x020fe20003f4e000 */
[----:B------:R-:W-:Y:S02]  /*44d0*/  @P1 SEL R14, R10, R14, P0 ;  /* 0x0000000e0a0e1207 */ /* 0x000fe40000000000 */
[----:B------:R-:W-:-:S11]  /*44e0*/  @P1 SEL R15, R11, R15, P0 ;  /* 0x0000000f0b0f1207 */ /* 0x000fd60000000000 */
[----:B------:R-:W-:-:S04]  /*44f0*/  @P2 ISETP.GE.U32.AND P0, PT, R14, R18, PT ;  /* 0x000000120e00220c */ /* 0x000fc80003f06070 */
[----:B------:R-:W-:-:S13]  /*4500*/  @P2 ISETP.GE.AND.EX P0, PT, R15, R19, PT, P0 ;  /* 0x000000130f00220c */ /* 0x000fda0003f06300 */
[----:B------:R-:W-:-:S06]  /*4510*/  @P2 DSETP.GT.OR P0, PT, R12, R16, !P0 ;  /* 0x000000100c00222a */ /* 0x000fcc0004704400 */
[----:B------:R-:W-:Y:S02]  /*4520*/  @P2 FSEL R0, R12, R16, P0 ;  /* 0x000000100c002208 */ /* 0x000fe40000000000 */
[----:B------:R-:W-:-:S03]  /*4530*/  @P2 FSEL R13, R13, R17, P0 ;  /* 0x000000110d0d2208 */ /* 0x000fc60000000000 */
[----:B------:R-:W-:Y:S02]  /*4540*/  @P2 IMAD.MOV.U32 R16, RZ, RZ, R0 ;  /* 0x000000ffff102224 */ /* 0x000fe400078e0000 */
[----:B------:R-:W-:-:S06]  /*4550*/  @P2 IMAD.MOV.U32 R17, RZ, RZ, R13 ;  /* 0x000000ffff112224 */ /* 0x000fcc00078e000d */
[----:B------:R-:W-:Y:S01]  /*4560*/  DSETP.GEU.AND P1, PT, R16, R20, PT ;  /* 0x000000141000722a */ /* 0x000fe20003f2e000 */
        /* <DEDUP_REMOVED lines=11> */
[----:B------:R-:W-:Y:S01]  /*4620*/  @P1 SEL R23, R19, R23, P0 ;  /* 0x0000001713171207 */ /* 0x000fe20000000000 */
[----:B------:R-:W-:-:S04]  /*4630*/  UIADD3 UR5, UP1, UPT, UR5, -0x2, URZ ;  /* 0xfffffffe05057890 */ /* 0x000fc8000ff3e0ff */
[----:B------:R-:W-:Y:S02]  /*4640*/  UIADD3.X UR6, UPT, UPT, UR6, -0x1, URZ, UP1, !UPT ;  /* 0xffffffff06067890 */ /* 0x000fe40008ffe4ff */
[----:B------:R-:W-:-:S04]  /*4650*/  UISETP.NE.U32.AND UP1, UPT, UR5, URZ, UPT ;  /* 0x000000ff0500728c */ /* 0x000fc8000bf25070 */
[----:B------:R-:W-:Y:S02]  /*4660*/  UISETP.NE.AND.EX UP1, UPT, UR6, URZ, UPT, UP1 ;  /* 0x000000ff0600728c */ /* 0x000fe4000bf25310 */
[----:B------:R-:W-:-:S04]  /*4670*/  UIADD3 UR9, UP2, UPT, UR9, 0xa00, URZ ;  /* 0x00000a0009097890 */ /* 0x000fc8000ff5e0ff */
[----:B------:R-:W-:Y:S01]  /*4680*/  UIADD3.X UR4, UPT, UPT, URZ, UR4, URZ, UP2, !UPT ;  /* 0x00000004ff047290 */ /* 0x000fe200097fe4ff */
[----:B--2---:R-:W-:-:S04]  /*4690*/  @P2 ISETP.GE.U32.AND P0, PT, R22, R26, PT ;  /* 0x0000001a1600220c */ /* 0x004fc80003f06070 */
[----:B------:R-:W-:-:S13]  /*46a0*/  @P2 ISETP.GE.AND.EX P0, PT, R23, R27, PT, P0 ;  /* 0x0000001b1700220c */ /* 0x000fda0003f06300 */
[----:B------:R-:W-:-:S06]  /*46b0*/  @P2 DSETP.GT.OR P0, PT, R20, R24, !P0 ;  /* 0x000000181400222a */ /* 0x000fcc0004704400 */
[----:B------:R-:W-:Y:S02]  /*46c0*/  @P2 FSEL R0, R20, R24, P0 ;  /* 0x0000001814002208 */ /* 0x000fe40000000000 */
[----:B------:R-:W-:-:S03]  /*46d0*/  @P2 FSEL R21, R21, R25, P0 ;  /* 0x0000001915152208 */ /* 0x000fc60000000000 */
[----:B------:R-:W-:Y:S02]  /*46e0*/  @P2 IMAD.MOV.U32 R24, RZ, RZ, R0 ;  /* 0x000000ffff182224 */ /* 0x000fe400078e0000 */
[----:B------:R-:W-:Y:S01]  /*46f0*/  @P2 IMAD.MOV.U32 R25, RZ, RZ, R21 ;  /* 0x000000ffff192224 */ /* 0x000fe200078e0015 */
[----:B------:R-:W-:-:S05]  /*4700*/  @P2 SEL R26, R22, R26, P0 ;  /* 0x0000001a161a2207 */ /* 0x000fca0000000000 */
[----:B---3--:R-:W-:Y:S01]  /*4710*/  DSETP.GEU.AND P1, PT, R24, R28, PT ;  /* 0x0000001c1800722a */ /* 0x008fe20003f2e000 */
[----:B------:R-:W-:-:S13]  /*4720*/  @P2 SEL R27, R23, R27, P0 ;  /* 0x0000001b171b2207 */ /* 0x000fda0000000000 */
[----:B------:R-:W-:-:S04]  /*4730*/  @P1 ISETP.GE.U32.AND P0, PT, R26, R8, PT ;  /* 0x000000081a00120c */ /* 0x000fc80003f06070 */
[----:B------:R-:W-:Y:S02]  /*4740*/  @P1 ISETP.GE.AND.EX P0, PT, R27, R9, PT, P0 ;  /* 0x000000091b00120c */ /* 0x000fe40003f06300 */
[----:B------:R-:W-:-:S11]  /*4750*/  IADD3 R4, P2, PT, R4, 0xa000, RZ ;  /* 0x0000a00004047810 */ /* 0x000fd60007f5e0ff */
[----:B------:R-:W-:Y:S01]  /*4760*/  @P1 DSETP.GT.OR P0, PT, R24, R28, !P0 ;  /* 0x0000001c1800122a */ /* 0x000fe20004704400 */
[----:B------:R-:W-:-:S05]  /*4770*/  IMAD.X R5, RZ, RZ, R5, P2 ;  /* 0x000000ffff057224 */ /* 0x000fca00010e0605 */
[----:B------:R-:W-:Y:S02]  /*4780*/  @P1 FSEL R0, R24, R28, P0 ;  /* 0x0000001c18001208 */ /* 0x000fe40000000000 */
[----:B------:R-:W-:Y:S02]  /*4790*/  @P1 FSEL R25, R25, R29, P0 ;  /* 0x0000001d19191208 */ /* 0x000fe40000000000 */
[----:B------:R-:W-:Y:S01]  /*47a0*/  @P1 SEL R8, R26, R8, P0 ;  /* 0x000000081a081207 */ /* 0x000fe20000000000 */
[----:B------:R-:W-:Y:S01]  /*47b0*/  @P1 IMAD.MOV.U32 R28, RZ, RZ, R0 ;  /* 0x000000ffff1c1224 */ /* 0x000fe200078e0000 */
[----:B------:R-:W-:Y:S01]  /*47c0*/  @P1 SEL R9, R27, R9, P0 ;  /* 0x000000091b091207 */ /* 0x000fe20000000000 */
[----:B------:R-:W-:Y:S01]  /*47d0*/  @P1 IMAD.MOV.U32 R29, RZ, RZ, R25 ;  /* 0x000000ffff1d1224 */ /* 0x000fe200078e0019 */
[----:B------:R-:W-:Y:S06]  /*47e0*/  BRA.U UP1, `(.L_x_73) ;  /* 0xfffffff501fc7547 */ /* 0x000fec000b83ffff */
.L_x_72:
[----:B------:R-:W-:Y:S05]  /*47f0*/  BRA.U !UP0, `(.L_x_71) ;  /* 0x00000005081c7547 */ /* 0x000fea000b800000 */
[----:B------:R-:W-:Y:S02]  /*4800*/  IMAD.U32 R25, RZ, RZ, UR9 ;  /* 0x00000009ff197e24 */ /* 0x000fe4000f8e00ff */
[----:B------:R-:W-:Y:S02]  /*4810*/  IMAD.U32 R5, RZ, RZ, UR9 ;  /* 0x00000009ff057e24 */ /* 0x000fe4000f8e00ff */
[----:B------:R-:W-:Y:S01]  /*4820*/  IMAD.U32 R0, RZ, RZ, UR4 ;  /* 0x00000004ff007e24 */ /* 0x000fe2000f8e00ff */
[----:B------:R-:W-:-:S04]  /*4830*/  LEA R24, P0, R25, R2, 0x4 ;  /* 0x0000000219187211 */ /* 0x000fc800078020ff */
[----:B------:R-:W-:-:S05]  /*4840*/  LEA.HI.X R25, R5, R3, R0, 0x4, P0 ;  /* 0x0000000305197211 */ /* 0x000fca00000f2400 */
        /* <DEDUP_REMOVED lines=8> */
[----:B------:R-:W5:Y:S04]  /*48d0*/  LDG.E.64.CONSTANT R2, desc[UR10][R24.64+0x4000] ;  /* 0x0040000a18027981 */ /* 0x000f68000c1e9b00 */
[----:B------:R-:W5:Y:S01]  /*48e0*/  LDG.E.64.CONSTANT R6, desc[UR10][R24.64+0x4008] ;  /* 0x0040080a18067981 */ /* 0x000f62000c1e9b00 */
[----:B------:R-:W-:-:S04]  /*48f0*/  UIADD3 UR9, UP0, UPT, UR9, 0x500, URZ ;  /* 0x0000050009097890 */ /* 0x000fc8000ff1e0ff */
[----:B------:R-:W-:Y:S01]  /*4900*/  UIADD3.X UR4, UPT, UPT, URZ, UR4, URZ, UP0, !UPT ;  /* 0x00000004ff047290 */ /* 0x000fe200087fe4ff */
[----:B--2---:R-:W-:-:S14]  /*4910*/  DSETP.GEU.AND P2, PT, R28, R22, PT ;  /* 0x000000161c00722a */ /* 0x004fdc0003f4e000 */
[----:B---3--:R-:W-:-:S04]  /*4920*/  @P2 ISETP.GE.U32.AND P0, PT, R8, R20, PT ;  /* 0x000000140800220c */ /* 0x008fc80003f06070 */
        /* <DEDUP_REMOVED lines=47> */
[----:B------:R-:W-:Y:S02]  /*4c20*/  @P2 IMAD.MOV.U32 R3, RZ, RZ, R11 ;  /* 0x000000ffff032224 */ /* 0x000fe400078e000b */
[----:B------:R-:W-:Y:S02]  /*4c30*/  IMAD.MOV.U32 R8, RZ, RZ, R6 ;  /* 0x000000ffff087224 */ /* 0x000fe400078e0006 */
[----:B------:R-:W-:-:S02]  /*4c40*/  IMAD.MOV.U32 R9, RZ, RZ, R7 ;  /* 0x000000ffff097224 */ /* 0x000fc400078e0007 */
[----:B------:R-:W-:Y:S02]  /*4c50*/  IMAD.MOV.U32 R28, RZ, RZ, R2 ;  /* 0x000000ffff1c7224 */ /* 0x000fe400078e0002 */
[----:B------:R-:W-:-:S07]  /*4c60*/  IMAD.MOV.U32 R29, RZ, RZ, R3 ;  /* 0x000000ffff1d7224 */ /* 0x000fce00078e0003 */
.L_x_71:
[----:B------:R-:W0:Y:S01]  /*4c70*/  LDCU UR6, c[0x0][0x390] ;  /* 0x00007200ff0677ac */ /* 0x000e220008000800 */
[----:B------:R-:W1:Y:S01]  /*4c80*/  S2R R0, SR_TID.X ;  /* 0x0000000000007919 */ /* 0x000e620000002100 */
[----:B0-----:R-:W-:Y:S02]  /*4c90*/  USHF.R.S32.HI UR5, URZ, 0x1f, UR6 ;  /* 0x0000001fff057899 */ /* 0x001fe40008011406 */
[----:B------:R-:W-:-:S04]  /*4ca0*/  UISETP.GE.U32.AND UP0, UPT, UR9, UR6, UPT ;  /* 0x000000060900728c */ /* 0x000fc8000bf06070 */
[----:B------:R-:W-:-:S09]  /*4cb0*/  UISETP.GE.AND.EX UP0, UPT, UR4, UR5, UPT, UP0 ;  /* 0x000000050400728c */ /* 0x000fd2000bf06300 */
[----:B-1----:R-:W-:Y:S05]  /*4cc0*/  BRA.U UP0, `(.L_x_74) ;  /* 0x0000000900a07547 */ /* 0x002fea000b800000 */
[----:B------:R-:W-:Y:S01]  /*4cd0*/  UIADD3 UR5, UPT, UPT, -UR9, UR6, URZ ;  /* 0x0000000609057290 */ /* 0x000fe2000fffe1ff */
[----:B------:R-:W-:Y:S05]  /*4ce0*/  BSSY.RECONVERGENT B1, `(.L_x_74) ;  /* 0x00000a6000017945 */ /* 0x000fea0003800200 */
[----:B------:R-:W-:-:S13]  /*4cf0*/  ISETP.GE.AND P0, PT, R0, UR5, PT ;  /* 0x0000000500007c0c */ /* 0x000fda000bf06270 */
[----:B------:R-:W-:Y:S05]  /*4d00*/  @P0 BRA `(.L_x_75) ;  /* 0x00000008008c0947 */ /* 0x000fea0003800000 */
[----:B------:R-:W-:Y:S01]  /*4d10*/  IMAD.U32 R3, RZ, RZ, UR6 ;  /* 0x00000006ff037e24 */ /* 0x000fe2000f8e00ff */
[----:B------:R-:W-:Y:S01]  /*4d20*/  LOP3.LUT R2, RZ, R0, RZ, 0x33, !PT ;  /* 0x00000000ff027212 */ /* 0x000fe200078e33ff */
[----:B------:R-:W-:Y:S01]  /*4d30*/  BSSY.RECONVERGENT B2, `(.L_x_76) ;  /* 0x0000032000027945 */ /* 0x000fe20003800200 */
[----:B------:R-:W-:Y:S02]  /*4d40*/  IMAD.MOV.U32 R16, RZ, RZ, R0 ;  /* 0x000000ffff107224 */ /* 0x000fe400078e0000 */
[----:B------:R-:W-:-:S04]  /*4d50*/  IADD3 R14, PT, PT, R3, -UR9, R2 ;  /* 0x80000009030e7c10 */ /* 0x000fc8000fffe002 */
[----:B------:R-:W-:-:S04]  /*4d60*/  LOP3.LUT R2, R14, 0x300, RZ, 0xc0, !PT ;  /* 0x000003000e027812 */ /* 0x000fc800078ec0ff */
[----:B------:R-:W-:-:S13]  /*4d70*/  ISETP.NE.AND P0, PT, R2, 0x300, PT ;  /* 0x000003000200780c */ /* 0x000fda0003f05270 */
[----:B------:R-:W-:Y:S05]  /*4d80*/  @!P0 BRA `(.L_x_77) ;  /* 0x0000000000b08947 */ /* 0x000fea0003800000 */
[----:B------:R-:W0:Y:S01]  /*4d90*/  LDCU.64 UR12, c[0x0][0x380] ;  /* 0x00007000ff0c77ac */ /* 0x000e220008000a00 */
[----:B------:R-:W-:Y:S01]  /*4da0*/  IADD3 R5, P0, PT, R0, UR9, RZ ;  /* 0x0000000900057c10 */ /* 0x000fe2000ff1e0ff */
[----:B------:R-:W-:Y:S01]  /*4db0*/  IMAD.MOV.U32 R16, RZ, RZ, R0 ;  /* 0x000000ffff107224 */ /* 0x000fe200078e0000 */
[----:B------:R-:W-:-:S03]  /*4dc0*/  LEA.HI R2, R14, 0x1, RZ, 0x18 ;  /* 0x000000010e027811 */ /* 0x000fc600078fc0ff */
[----:B------:R-:W-:Y:S01]  /*4dd0*/  IMAD.X R4, RZ, RZ, UR4, P0 ;  /* 0x00000004ff047e24 */ /* 0x000fe200080e06ff */
[----:B------:R-:W-:-:S05]  /*4de0*/  LOP3.LUT R2, R2, 0x3, RZ, 0xc0, !PT ;  /* 0x0000000302027812 */ /* 0x000fca00078ec0ff */
[----:B------:R-:W-:Y:S01]  /*4df0*/  IMAD.MOV R12, RZ, RZ, -R2 ;  /* 0x000000ffff0c7224 */ /* 0x000fe200078e0a02 */
[----:B0-----:R-:W-:-:S04]  /*4e00*/  LEA R13, P1, R5, UR12, 0x4 ;  /* 0x0000000c050d7c11 */ /* 0x001fc8000f8220ff */
[----:B------:R-:W-:-:S09]  /*4e10*/  LEA.HI.X R5, R5, UR13, R4, 0x4, P1 ;  /* 0x0000000d05057c11 */ /* 0x000fd200088f2404 */
.L_x_80:
[----:B------:R-:W-:-:S05]  /*4e20*/  IMAD.MOV.U32 R4, RZ, RZ, R13 ;  /* 0x000000ffff047224 */ /* 0x000fca00078e000d */
[----:B------:R-:W2:Y:S04]  /*4e30*/  LDG.E.64.CONSTANT R6, desc[UR10][R4.64] ;  /* 0x0000000a04067981 */ /* 0x000ea8000c1e9b00 */
[----:B------:R-:W3:Y:S01]  /*4e40*/  LDG.E.64.CONSTANT R2, desc[UR10][R4.64+0x8] ;  /* 0x0000080a04027981 */ /* 0x000ee2000c1e9b00 */
[----:B------:R-:W-:Y:S01]  /*4e50*/  VIADD R12, R12, 0x1 ;  /* 0x000000010c0c7836 */ /* 0x000fe20000000000 */
[----:B------:R-:W-:Y:S01]  /*4e60*/  BSSY.RECONVERGENT B3, `(.L_x_78) ;  /* 0x000001b000037945 */ /* 0x000fe20003800200 */
[----:B------:R-:W-:Y:S01]  /*4e70*/  IMAD.MOV.U32 R15, RZ, RZ, R8 ;  /* 0x000000ffff0f7224 */ /* 0x000fe200078e0008 */
        /* <DEDUP_REMOVED lines=25> */
.L_x_79:
[----:B------:R-:W-:Y:S05]  /*5010*/  BSYNC.RECONVERGENT B3 ;  /* 0x0000000000037941 */ /* 0x000fea0003800200 */
.L_x_78:
[----:B------:R-:W-:Y:S02]  /*5020*/  IMAD.X R5, RZ, RZ, R5, P3 ;  /* 0x000000ffff057224 */ /* 0x000fe400018e0605 */
[----:B------:R-:W-:Y:S01]  /*5030*/  VIADD R16, R16, 0x100 ;  /* 0x0000010010107836 */ /* 0x000fe20000000000 */
[----:B------:R-:W-:Y:S06]  /*5040*/  @P2 BRA `(.L_x_80) ;  /* 0xfffffffc00742947 */ /* 0x000fec000383ffff */
.L_x_77:
[----:B------:R-:W-:Y:S05]  /*5050*/  BSYNC.RECONVERGENT B2 ;  /* 0x0000000000027941 */ /* 0x000fea0003800200 */
.L_x_76:
[----:B------:R-:W-:-:S13]  /*5060*/  ISETP.GE.U32.AND P0, PT, R14, 0x300, PT ;  /* 0x000003000e00780c */ /* 0x000fda0003f06070 */
[----:B------:R-:W-:Y:S05]  /*5070*/  @!P0 BRA `(.L_x_75) ;  /* 0x0000000400b08947 */ /* 0x000fea0003800000 */
[----:B------:R-:W0:Y:S01]  /*5080*/  LDCU.64 UR12, c[0x0][0x380] ;  /* 0x00007000ff0c77ac */ /* 0x000e220008000a00 */
[----:B------:R-:W-:-:S05]  /*5090*/  IADD3 R11, P0, PT, R16, UR9, RZ ;  /* 0x00000009100b7c10 */ /* 0x000fca000ff1e0ff */
[----:B------:R-:W-:Y:S01]  /*50a0*/  IMAD.X R2, RZ, RZ, UR4, P0 ;  /* 0x00000004ff027e24 */ /* 0x000fe200080e06ff */
[----:B0-----:R-:W-:-:S04]  /*50b0*/  LEA R10, P1, R11, UR12, 0x4 ;  /* 0x0000000c0b0a7c11 */ /* 0x001fc8000f8220ff */
[----:B------:R-:W-:Y:S02]  /*50c0*/  IADD3 R10, P0, PT, R10, 0x3008, RZ ;  /* 0x000030080a0a7810 */ /* 0x000fe40007f1e0ff */
[----:B------:R-:W-:-:S05]  /*50d0*/  LEA.HI.X R11, R11, UR13, R2, 0x4, P1 ;  /* 0x0000000d0b0b7c11 */ /* 0x000fca00088f2402 */
[----:B------:R-:W-:-:S07]  /*50e0*/  IMAD.X R11, RZ, RZ, R11, P0 ;  /* 0x000000ffff0b7224 */ /* 0x000fce00000e060b */
.L_x_89:
[----:B------:R-:W2:Y:S04]  /*50f0*/  LDG.E.64.CONSTANT R12, desc[UR10][R10.64+-0x3008] ;  /* 0xffcff80a0a0c7981 */ /* 0x000ea8000c1e9b00 */
[----:B------:R-:W3:Y:S04]  /*5100*/  LDG.E.64.CONSTANT R14, desc[UR10][R10.64+-0x3000] ;  /* 0xffd0000a0a0e7981 */ /* 0x000ee8000c1e9b00 */
[----:B------:R0:W5:Y:S04]  /*5110*/  LDG.E.64.CONSTANT R6, desc[UR10][R10.64+-0x2008] ;  /* 0xffdff80a0a067981 */ /* 0x000168000c1e9b00 */
        /* <DEDUP_REMOVED lines=22> */
.L_x_82:
[----:B------:R-:W-:Y:S05]  /*5280*/  BSYNC.RECONVERGENT B2 ;  /* 0x0000000000027941 */ /* 0x000fea0003800200 */
.L_x_81:
        /* <DEDUP_REMOVED lines=25> */
.L_x_84:
[----:B------:R-:W-:Y:S05]  /*5420*/  BSYNC.RECONVERGENT B2 ;  /* 0x0000000000027941 */ /* 0x000fea0003800200 */
.L_x_83:
        /* <DEDUP_REMOVED lines=21> */
.L_x_86:
[----:B------:R-:W-:Y:S05]  /*5580*/  BSYNC.RECONVERGENT B2 ;  /* 0x0000000000027941 */ /* 0x000fea0003800200 */
.L_x_85:
        /* <DEDUP_REMOVED lines=21> */
.L_x_88:
[----:B------:R-:W-:Y:S05]  /*56e0*/  BSYNC.RECONVERGENT B2 ;  /* 0x0000000000027941 */ /* 0x000fea0003800200 */
.L_x_87:
[----:B------:R-:W-:Y:S01]  /*56f0*/  VIADD R16, R16, 0x400 ;  /* 0x0000040010107836 */ /* 0x000fe20000000000 */
[----:B------:R-:W-:-:S04]  /*5700*/  IADD3 R10, P1, PT, R10, 0x4000, RZ ;  /* 0x000040000a0a7810 */ /* 0x000fc80007f3e0ff */
[----:B------:R-:W-:Y:S01]  /*5710*/  ISETP.GE.AND P0, PT, R16, UR5, PT ;  /* 0x0000000510007c0c */ /* 0x000fe2000bf06270 */
[----:B------:R-:W-:-:S12]  /*5720*/  IMAD.X R11, RZ, RZ, R11, P1 ;  /* 0x000000ffff0b7224 */ /* 0x000fd800008e060b */
[----:B------:R-:W-:Y:S05]  /*5730*/  @!P0 BRA `(.L_x_89) ;  /* 0xfffffff8006c8947 */ /* 0x000fea000383ffff */
.L_x_75:
[----:B------:R-:W-:Y:S05]  /*5740*/  BSYNC.RECONVERGENT B1 ;  /* 0x0000000000017941 */ /* 0x000fea0003800200 */
.L_x_74:
[----:B------:R-:W0:Y:S01]  /*5750*/  S2R R10, SR_LANEID ;  /* 0x00000000000a7919 */ /* 0x000e220000000000 */
[----:B------:R-:W-:Y:S01]  /*5760*/  BSSY.RECONVERGENT B1, `(.L_x_90) ;  /* 0x000001f000017945 */ /* 0x000fe20003800200 */
[----:B------:R-:W-:Y:S01]  /*5770*/  IMAD.MOV.U32 R11, RZ, RZ, R8 ;  /* 0x000000ffff0b7224 */ /* 0x000fe200078e0008 */
[----:B------:R1:W2:Y:S01]  /*5780*/  SHFL.DOWN PT, R4, R28, 0x1, 0x1f ;  /* 0x08201f001c047f89 */ /* 0x0002a200000e0000 */
[----:B------:R-:W-:Y:S02]  /*5790*/  IMAD.MOV.U32 R12, RZ, RZ, R9 ;  /* 0x000000ffff0c7224 */ /* 0x000fe400078e0009 */
[----:B------:R-:W-:Y:S01]  /*57a0*/  IMAD.MOV.U32 R2, RZ, RZ, R28 ;  /* 0x000000ffff027224 */ /* 0x000fe200078e001c */
[----:B------:R1:W3:Y:S01]  /*57b0*/  SHFL.DOWN PT, R5, R29, 0x1, 0x1f ;  /* 0x08201f001d057f89 */ /* 0x0002e200000e0000 */
        /* <DEDUP_REMOVED lines=25> */
.L_x_91:
[----:B------:R-:W-:Y:S05]  /*5950*/  BSYNC.RECONVERGENT B1 ;  /* 0x0000000000017941 */ /* 0x000fea0003800200 */
.L_x_90:
        /* <DEDUP_REMOVED lines=31> */
.L_x_93:
[----:B------:R-:W-:Y:S05]  /*5b50*/  BSYNC.RECONVERGENT B1 ;  /* 0x0000000000017941 */ /* 0x000fea0003800200 */
.L_x_92:
[----:B------:R-:W-:Y:S01]  /*5b60*/  ISETP.GT.AND P0, PT, R10, 0x1b, PT ;  /* 0x0000001b0a00780c */ /* 0x000fe20003f04270 */
[----:B-1----:R1:W1:Y:S01]  /*5b70*/  SHFL.DOWN PT, R6, R4, 0x4, 0x1f ;  /* 0x08801f0004067f89 */ /* 0x00226200000e0000 */
[----:B------:R-:W-:Y:S01]  /*5b80*/  BSSY.RECONVERGENT B1, `(.L_x_94) ;  /* 0x000001d000017945 */ /* 0x000fe20003800200 */
[----:B0-----:R-:W-:Y:S02]  /*5b90*/  IMAD.MOV.U32 R11, RZ, RZ, R8 ;  /* 0x000000ffff0b7224 */ /* 0x001fe400078e0008 */
[----:B--2---:R0:W2:Y:S01]  /*5ba0*/  SHFL.DOWN PT, R7, R5, 0x4, 0x1f ;  /* 0x08801f0005077f89 */ /* 0x0040a200000e0000 */
[----:B------:R-:W-:Y:S02]  /*5bb0*/  IMAD.MOV.U32 R12, RZ, RZ, R9 ;  /* 0x000000ffff0c7224 */ /* 0x000fe400078e0009 */
[----:B------:R-:W-:Y:S01]  /*5bc0*/  IMAD.MOV.U32 R2, RZ, RZ, R4 ;  /* 0x000000ffff027224 */ /* 0x000fe200078e0004 */
[----:B----4-:R0:W4:Y:S01]  /*5bd0*/  SHFL.DOWN PT, R13, R8, 0x4, 0x1f ;  /* 0x08801f00080d7f89 */ /* 0x01012200000e0000 */
[----:B------:R-:W-:-:S03]  /*5be0*/  IMAD.MOV.U32 R3, RZ, RZ, R5 ;  /* 0x000000ffff037224 */ /* 0x000fc600078e0005 */
[----:B---3--:R0:W3:Y:S01]  /*5bf0*/  SHFL.DOWN PT, R14, R9, 0x4, 0x1f ;  /* 0x08801f00090e7f89 */ /* 0x0080e200000e0000 */
[----:B------:R-:W-:Y:S05]  /*5c00*/  @P0 BRA `(.L_x_95) ;  /* 0x0000000000500947 */ /* 0x000fea0003800000 */
[----:B-12---:R-:W-:Y:S01]  /*5c10*/  DSETP.GEU.AND P0, PT, R4, R6, PT ;  /* 0x000000060400722a */ /* 0x006fe20003f0e000 */
[----:B----4-:R-:W-:Y:S02]  /*5c20*/  IMAD.MOV.U32 R11, RZ, RZ, R13 ;  /* 0x000000ffff0b7224 */ /* 0x010fe400078e000d */
        /* <DEDUP_REMOVED lines=18> */
.L_x_95:
[----:B------:R-:W-:Y:S05]  /*5d50*/  BSYNC.RECONVERGENT B1 ;  /* 0x0000000000017941 */ /* 0x000fea0003800200 */
.L_x_94:
[----:B------:R-:W-:Y:S01]  /*5d60*/  ISETP.GT.AND P0, PT, R10, 0x17, PT ;  /* 0x000000170a00780c */ /* 0x000fe20003f04270 */
[----:B-1----:R1:W1:Y:S01]  /*5d70*/  SHFL.DOWN PT, R6, R2, 0x8, 0x1f ;  /* 0x09001f0002067f89 */ /* 0x00226200000e0000 */
[----:B------:R-:W-:Y:S01]  /*5d80*/  BSSY.RECONVERGENT B1, `(.L_x_96) ;  /* 0x000001d000017945 */ /* 0x000fe20003800200 */
[----:B0-----:R-:W-:Y:S02]  /*5d90*/  IMAD.MOV.U32 R8, RZ, RZ, R11 ;  /* 0x000000ffff087224 */ /* 0x001fe400078e000b */
[----:B--2---:R0:W2:Y:S01]  /*5da0*/  SHFL.DOWN PT, R7, R3, 0x8, 0x1f ;  /* 0x09001f0003077f89 */ /* 0x0040a200000e0000 */
[----:B------:R-:W-:Y:S02]  /*5db0*/  IMAD.MOV.U32 R9, RZ, RZ, R12 ;  /* 0x000000ffff097224 */ /* 0x000fe400078e000c */
[----:B------:R-:W-:Y:S01]  /*5dc0*/  IMAD.MOV.U32 R4, RZ, RZ, R2 ;  /* 0x000000ffff047224 */ /* 0x000fe200078e0002 */
[----:B---3--:R0:W3:Y:S01]  /*5dd0*/  SHFL.DOWN PT, R14, R11, 0x8, 0x1f ;  /* 0x09001f000b0e7f89 */ /* 0x0080e200000e0000 */
[----:B------:R-:W-:-:S03]  /*5de0*/  IMAD.MOV.U32 R5, RZ, RZ, R3 ;  /* 0x000000ffff057224 */ /* 0x000fc600078e0003 */
[----:B----4-:R0:W4:Y:S01]  /*5df0*/  SHFL.DOWN PT, R13, R12, 0x8, 0x1f ;  /* 0x09001f000c0d7f89 */ /* 0x01012200000e0000 */
        /* <DEDUP_REMOVED lines=21> */
.L_x_97:
[----:B------:R-:W-:Y:S05]  /*5f50*/  BSYNC.RECONVERGENT B1 ;  /* 0x0000000000017941 */ /* 0x000fea0003800200 */
.L_x_96:
[----:B------:R-:W-:Y:S01]  /*5f60*/  ISETP.GT.AND P0, PT, R10, 0xf, PT ;  /* 0x0000000f0a00780c */ /* 0x000fe20003f04270 */
[----:B-1----:R1:W1:Y:S01]  /*5f70*/  SHFL.DOWN PT, R2, R4, 0x10, 0x1f ;  /* 0x0a001f0004027f89 */ /* 0x00226200000e0000 */
[----:B------:R-:W-:Y:S01]  /*5f80*/  BSSY.RECONVERGENT B1, `(.L_x_98) ;  /* 0x000001d000017945 */ /* 0x000fe20003800200 */
[----:B---3--:R-:W-:Y:S02]  /*5f90*/  IMAD.MOV.U32 R14, RZ, RZ, R8 ;  /* 0x000000ffff0e7224 */ /* 0x008fe400078e0008 */
[----:B0-----:R0:W3:Y:S01]  /*5fa0*/  SHFL.DOWN PT, R3, R5, 0x10, 0x1f ;  /* 0x0a001f0005037f89 */ /* 0x0010e200000e0000 */
[----:B------:R-:W-:Y:S02]  /*5fb0*/  IMAD.MOV.U32 R15, RZ, RZ, R9 ;  /* 0x000000ffff0f7224 */ /* 0x000fe400078e0009 */
[----:B------:R-:W-:Y:S01]  /*5fc0*/  IMAD.MOV.U32 R12, RZ, RZ, R4 ;  /* 0x000000ffff0c7224 */ /* 0x000fe200078e0004 */
[----:B--2---:R0:W2:Y:S01]  /*5fd0*/  SHFL.DOWN PT, R7, R8, 0x10, 0x1f ;  /* 0x0a001f0008077f89 */ /* 0x0040a200000e0000 */
[----:B----4-:R-:W-:-:S03]  /*5fe0*/  IMAD.MOV.U32 R13, RZ, RZ, R5 ;  /* 0x000000ffff0d7224 */ /* 0x010fc600078e0005 */
[----:B------:R0:W4:Y:S01]  /*5ff0*/  SHFL.DOWN PT, R6, R9, 0x10, 0x1f ;  /* 0x0a001f0009067f89 */ /* 0x00012200000e0000 */
[----:B------:R-:W-:Y:S05]  /*6000*/  @P0 BRA `(.L_x_99) ;  /* 0x0000000000500947 */ /* 0x000fea0003800000 */
[----:B-1-3--:R-:W-:Y:S01]  /*6010*/  DSETP.GEU.AND P0, PT, R4, R2, PT ;  /* 0x000000020400722a */ /* 0x00afe20003f0e000 */
[----:B--2---:R-:W-:Y:S02]  /*6020*/  IMAD.MOV.U32 R14, RZ, RZ, R7 ;  /* 0x000000ffff0e7224 */ /* 0x004fe400078e0007 */
        /* <DEDUP_REMOVED lines=18> */
.L_x_99:
[----:B------:R-:W-:Y:S05]  /*6150*/  BSYNC.RECONVERGENT B1 ;  /* 0x0000000000017941 */ /* 0x000fea0003800200 */
.L_x_98:
[----:B------:R-:W-:Y:S01]  /*6160*/  ISETP.NE.AND P0, PT, R10, RZ, PT ;  /* 0x000000ff0a00720c */ /* 0x000fe20003f05270 */
[----:B------:R-:W-:-:S12]  /*6170*/  BSSY.RECONVERGENT B1, `(.L_x_100) ;  /* 0x000000a000017945 */ /* 0x000fd80003800200 */
[----:B------:R-:W-:Y:S05]  /*6180*/  @P0 BRA `(.L_x_101) ;  /* 0x0000000000200947 */ /* 0x000fea0003800000 */
[----:B-1----:R-:W1:Y:S01]  /*6190*/  S2R R4, SR_CgaCtaId ;  /* 0x0000000000047919 */ /* 0x002e620000008800 */
[----:B---3--:R-:W-:Y:S02]  /*61a0*/  MOV R3, 0x400 ;  /* 0x0000040000037802 */ /* 0x008fe40000000f00 */
[----:B------:R-:W-:-:S04]  /*61b0*/  SHF.R.U32.HI R2, RZ, 0x1, R0 ;  /* 0x00000001ff027819 */ /* 0x000fc80000011600 */
[----:B------:R-:W-:Y:S02]  /*61c0*/  LOP3.LUT R2, R2, 0x1f0, RZ, 0xc0, !PT ;  /* 0x000001f002027812 */ /* 0x000fe400078ec0ff */
[----:B-1----:R-:W-:-:S05]  /*61d0*/  LEA R3, R4, R3, 0x18 ;  /* 0x0000000304037211 */ /* 0x002fca00078ec0ff */
[----:B------:R-:W-:-:S05]  /*61e0*/  IMAD.IADD R3, R2, 0x1, R3 ;  /* 0x0000000102037824 */ /* 0x000fca00078e0203 */
[----:B------:R1:W-:Y:S04]  /*61f0*/  STS.64 [R3+0x10], R14 ;  /* 0x0000100e03007388 */ /* 0x0003e80000000a00 */
[----:B------:R1:W-:Y:S02]  /*6200*/  STS.64 [R3+0x8], R12 ;  /* 0x0000080c03007388 */ /* 0x0003e40000000a00 */
.L_x_101:
[----:B------:R-:W-:Y:S05]  /*6210*/  BSYNC.RECONVERGENT B1 ;  /* 0x0000000000017941 */ /* 0x000fea0003800200 */
.L_x_100:
[----:B------:R-:W-:Y:S01]  /*6220*/  BAR.SYNC.DEFER_BLOCKING 0x0 ;  /* 0x0000000000007b1d */ /* 0x000fe20000010000 */
[----:B------:R-:W-:-:S13]  /*6230*/  ISETP.NE.AND P1, PT, R0, RZ, PT ;  /* 0x000000ff0000720c */ /* 0x000fda0003f25270 */
[----:B------:R-:W-:Y:S05]  /*6240*/  @P1 BRA `(.L_x_34) ;  /* 0x00000008008c1947 */ /* 0x000fea0003800000 */
[----:B-1-3--:R-:W1:Y:S01]  /*6250*/  S2R R3, SR_CgaCtaId ;  /* 0x0000000000037919 */ /* 0x00ae620000008800 */
[----:B------:R-:W-:Y:S01]  /*6260*/  MOV R0, 0x400 ;  /* 0x0000040000007802 */ /* 0x000fe20000000f00 */
[----:B------:R-:W-:Y:S03]  /*6270*/  BSSY.RECONVERGENT B1, `(.L_x_102) ;  /* 0x000001a000017945 */ /* 0x000fe60003800200 */
[----:B-1----:R-:W-:-:S05]  /*6280*/  LEA R0, R3, R0, 0x18 ;  /* 0x0000000003007211 */ /* 0x002fca00078ec0ff */
[----:B------:R-:W1:Y:S04]  /*6290*/  LDS.64 R16, [R0+0x18] ;  /* 0x0000180000107984 */ /* 0x000e680000000a00 */
[----:B0-2-4-:R-:W0:Y:S04]  /*62a0*/  LDS.128 R4, [R0+0x20] ;  /* 0x0000200000047984 */ /* 0x015e280000000c00 */
[----:B------:R2:W3:Y:S04]  /*62b0*/  LDS.64 R2, [R0+0x80] ;  /* 0x0000800000027984 */ /* 0x0004e80000000a00 */
[----:B------:R2:W4:Y:S01]  /*62c0*/  LDS.128 R8, [R0+0x30] ;  /* 0x0000300000087984 */ /* 0x0005220000000c00 */
[----:B-1----:R-:W-:Y:S01]  /*62d0*/  DSETP.GEU.AND P0, PT, R12, R16, PT ;  /* 0x000000100c00722a */ /* 0x002fe20003f0e000 */
[----:B------:R-:W-:-:S02]  /*62e0*/  IMAD.MOV.U32 R20, RZ, RZ, R16 ;  /* 0x000000ffff147224 */ /* 0x000fc400078e0010 */
[----:B------:R-:W-:Y:S02]  /*62f0*/  IMAD.MOV.U32 R21, RZ, RZ, R17 ;  /* 0x000000ffff157224 */ /* 0x000fe400078e0011 */
[----:B0-----:R-:W-:Y:S02]  /*6300*/  IMAD.MOV.U32 R23, RZ, RZ, R4 ;  /* 0x000000ffff177224 */ /* 0x001fe400078e0004 */
        /* <DEDUP_REMOVED lines=16> */
.L_x_103:
[----:B------:R-:W-:Y:S05]  /*6410*/  BSYNC.RECONVERGENT B1 ;  /* 0x0000000000017941 */ /* 0x000fea0003800200 */
.L_x_102:
        /* <DEDUP_REMOVED lines=23> */
.L_x_105:
[----:B------:R-:W-:Y:S05]  /*6590*/  BSYNC.RECONVERGENT B1 ;  /* 0x0000000000017941 */ /* 0x000fea0003800200 */
.L_x_104:
        /* <DEDUP_REMOVED lines=21> */
.L_x_107:
[----:B------:R-:W-:Y:S05]  /*66f0*/  BSYNC.RECONVERGENT B1 ;  /* 0x0000000000017941 */ /* 0x000fea0003800200 */
.L_x_106:
        /* <DEDUP_REMOVED lines=23> */
.L_x_109:
[----:B------:R-:W-:Y:S05]  /*6870*/  BSYNC.RECONVERGENT B1 ;  /* 0x0000000000017941 */ /* 0x000fea0003800200 */
.L_x_108:
        /* <DEDUP_REMOVED lines=21> */
.L_x_111:
[----:B------:R-:W-:Y:S05]  /*69d0*/  BSYNC.RECONVERGENT B1 ;  /* 0x0000000000017941 */ /* 0x000fea0003800200 */
.L_x_110:
        /* <DEDUP_REMOVED lines=21> */
.L_x_113:
[----:B------:R-:W-:Y:S05]  /*6b30*/  BSYNC.RECONVERGENT B1 ;  /* 0x0000000000017941 */ /* 0x000fea0003800200 */
.L_x_112:
        /* <DEDUP_REMOVED lines=20> */
.L_x_34:
[----:B------:R-:W-:Y:S05]  /*6c80*/  BSYNC.RECONVERGENT B0 ;  /* 0x0000000000007941 */ /* 0x000fea0003800200 */
.L_x_1:
[----:B------:R-:W-:Y:S05]  /*6c90*/  @P1 EXIT ;  /* 0x000000000000194d */ /* 0x000fea0003800000 */
[----:B0123--:R-:W0:Y:S02]  /*6ca0*/  LDC.64 R2, c[0x0][0x388] ;  /* 0x0000e200ff027b82 */ /* 0x00fe240000000a00 */
[----:B0-----:R-:W-:Y:S04]  /*6cb0*/  STG.E.64 desc[UR10][R2.64], R12 ;  /* 0x0000000c02007986 */ /* 0x001fe8000c101b0a */
[----:B------:R-:W-:Y:S01]  /*6cc0*/  STG.E.64 desc[UR10][R2.64+0x8], R14 ;  /* 0x0000080e02007986 */ /* 0x000fe2000c101b0a */
[----:B------:R-:W-:Y:S05]  /*6cd0*/  EXIT ;  /* 0x000000000000794d */ /* 0x000fea0003800000 */
.L_x_114:
        /* <DEDUP_REMOVED lines=10> */
.L_x_728:


//--------------------- .text._ZN6thrust24THRUST_300001_SM_1000_NS8cuda_cub4core6detail13_kernel_agentINS1_8__reduce10DrainAgentIlEEJN3cub18CUB_300001_SM_10009GridQueueIyEElEEEvDpT0_ --------------------------
	.section	.text._ZN6thrust24THRUST_300001_SM_1000_NS8cuda_cub4core6detail13_kernel_agentINS1_8__reduce10DrainAgentIlEEJN3cub18CUB_300001_SM_10009GridQueueIyEElEEEvDpT0_,"ax",@progbits
	.align	128
        .global         _ZN6thrust24THRUST_300001_SM_1000_NS8cuda_cub4core6detail13_kernel_agentINS1_8__reduce10DrainAgentIlEEJN3cub18CUB_300001_SM_10009GridQueueIyEElEEEvDpT0_
        .type           _ZN6thrust24THRUST_300001_SM_1000_NS8cuda_cub4core6detail13_kernel_agentINS1_8__reduce10DrainAgentIlEEJN3cub18CUB_300001_SM_10009GridQueueIyEElEEEvDpT0_,@function
        .size           _ZN6thrust24THRUST_300001_SM_1000_NS8cuda_cub4core6detail13_kernel_agentINS1_8__reduce10DrainAgentIlEEJN3cub18CUB_300001_SM_10009GridQueueIyEElEEEvDpT0_,(.L_x_729 - _ZN6thrust24THRUST_300001_SM_1000_NS8cuda_cub4core6detail13_kernel_agentINS1_8__reduce10DrainAgentIlEEJN3cub18CUB_300001_SM_10009GridQueueIyEElEEEvDpT0_)
        .other          _ZN6thrust24THRUST_300001_SM_1000_NS8cuda_cub4core6detail13_kernel_agentINS1_8__reduce10DrainAgentIlEEJN3cub18CUB_300001_SM_10009GridQueueIyEElEEEvDpT0_,@"STO_CUDA_ENTRY STV_DEFAULT"
_ZN6thrust24THRUST_300001_SM_1000_NS8cuda_cub4core6detail13_kernel_agentINS1_8__reduce10DrainAgentIlEEJN3cub18CUB_300001_SM_10009GridQueueIyEElEEEvDpT0_:
.text._ZN6thrust24THRUST_300001_SM_1000_NS8cuda_cub4core6detail13_kernel_agentINS1_8__reduce10DrainAgentIlEEJN3cub18CUB_300001_SM_10009GridQueueIyEElEEEvDpT0_:
[----:B------:R-:W-:Y:S08]  /*0000*/  LDC R1, c[0x0][0x37c] ;  /* 0x0000df00ff017b82 */ /* 0x000ff00000000800 */
[----:B------:R-:W0:Y:S01]  /*0010*/  LDC.64 R2, c[0x0][0x380] ;  /* 0x0000e000ff027b82 */ /* 0x000e220000000a00 */
[----:B------:R-:W0:Y:S07]  /*0020*/  LDCU.64 UR4, c[0x0][0x358] ;  /* 0x00006b00ff0477ac */ /* 0x000e2e0008000a00 */
[----:B------:R-:W1:Y:S01]  /*0030*/  LDC.64 R4, c[0x0][0x388] ;  /* 0x0000e200ff047b82 */ /* 0x000e620000000a00 */
[----:B0-----:R-:W-:Y:S04]  /*0040*/  STG.E.64 desc[UR4][R2.64+0x8], RZ ;  /* 0x000008ff02007986 */ /* 0x001fe8000c101b04 */
[----:B-1----:R-:W-:Y:S01]  /*0050*/  STG.E.64 desc[UR4][R2.64], R4 ;  /* 0x0000000402007986 */ /* 0x002fe2000c101b04 */
[----:B------:R-:W-:Y:S05]  /*0060*/  EXIT ;  /* 0x000000000000794d */ /* 0x000fea0003800000 */
.L_x_115:
        /* <DEDUP_REMOVED lines=9> */
.L_x_729:


//--------------------- .text._ZN6thrust24THRUST_300001_SM_1000_NS8cuda_cub4core6detail13_kernel_agentINS1_8__reduce11ReduceAgentINS0_12zip_iteratorIN4cuda3std3__45tupleIJNS0_10device_ptrIdEENS0_17counting_iteratorIlNS0_11use_defaultESF_SF_EEEEEEEPNSB_IJdlEEESJ_lNS1_9__extrema9arg_max_fIdlNSA_4lessIdEEEEEEJSI_SK_lN3cub18CUB_300001_SM_100013GridEvenShareIlEENSS_9GridQueueIyEESP_EEEvDpT0_ --------------------------
	.section	.text._ZN6thrust24THRUST_300001_SM_1000_NS8cuda_cub4core6detail13_kernel_agentINS1_8__reduce11ReduceAgentINS0_12zip_iteratorIN4cuda3std3__45tupleIJNS0_10device_ptrIdEENS0_17counting_iteratorIlNS0_11use_defaultESF_SF_EEEEEEEPNSB_IJdlEEESJ_lNS1_9__extrema9arg_max_fIdlNSA_4lessIdEEEEEEJSI_SK_lN3cub18CUB_300001_SM_100013GridEvenShareIlEENSS_9GridQueueIyEESP_EEEvDpT0_,"ax",@progbits
	.align	128
        .global         _ZN6thrust24THRUST_300001_SM_1000_NS8cuda_cub4core6detail13_kernel_agentINS1_8__reduce11ReduceAgentINS0_12zip_iteratorIN4cuda3std3__45tupleIJNS0_10device_ptrIdEENS0_17counting_iteratorIlNS0_11use_defaultESF_SF_EEEEEEEPNSB_IJdlEEESJ_lNS1_9__extrema9arg_max_fIdlNSA_4lessIdEEEEEEJSI_SK_lN3cub18CUB_300001_SM_100013GridEvenShareIlEENSS_9GridQueueIyEESP_EEEvDpT0_
        .type           _ZN6thrust24THRUST_300001_SM_1000_NS8cuda_cub4core6detail13_kernel_agentINS1_8__reduce11ReduceAgentINS0_12zip_iteratorIN4cuda3std3__45tupleIJNS0_10device_ptrIdEENS0_17counting_iteratorIlNS0_11use_defaultESF_SF_EEEEEEEPNSB_IJdlEEESJ_lNS1_9__extrema9arg_max_fIdlNSA_4lessIdEEEEEEJSI_SK_lN3cub18CUB_300001_SM_100013GridEvenShareIlEENSS_9GridQueueIyEESP_EEEvDpT0_,@function
        .size           _ZN6thrust24THRUST_300001_SM_1000_NS8cuda_cub4core6detail13_kernel_agentINS1_8__reduce11ReduceAgentINS0_12zip_iteratorIN4cuda3std3__45tupleIJNS0_10device_ptrIdEENS0_17counting_iteratorIlNS0_11use_defaultESF_SF_EEEEEEEPNSB_IJdlEEESJ_lNS1_9__extrema9arg_max_fIdlNSA_4lessIdEEEEEEJSI_SK_lN3cub18CUB_300001_SM_100013GridEvenShareIlEENSS_9GridQueueIyEESP_EEEvDpT0_,(.L_x_730 - _ZN6thrust24THRUST_300001_SM_1000_NS8cuda_cub4core6detail13_kernel_agentINS1_8__reduce11ReduceAgentINS0_12zip_iteratorIN4cuda3std3__45tupleIJNS0_10device_ptrIdEENS0_17counting_iteratorIlNS0_11use_defaultESF_SF_EEEEEEEPNSB_IJdlEEESJ_lNS1_9__extrema9arg_max_fIdlNSA_4lessIdEEEEEEJSI_SK_lN3cub18CUB_300001_SM_100013GridEvenShareIlEENSS_9GridQueueIyEESP_EEEvDpT0_)
        .other          _ZN6thrust24THRUST_300001_SM_1000_NS8cuda_cub4core6detail13_kernel_agentINS1_8__reduce11ReduceAgentINS0_12zip_iteratorIN4cuda3std3__45tupleIJNS0_10device_ptrIdEENS0_17counting_iteratorIlNS0_11use_defaultESF_SF_EEEEEEEPNSB_IJdlEEESJ_lNS1_9__extrema9arg_max_fIdlNSA_4lessIdEEEEEEJSI_SK_lN3cub18CUB_300001_SM_100013GridEvenShareIlEENSS_9GridQueueIyEESP_EEEvDpT0_,@"STO_CUDA_ENTRY STV_DEFAULT"
_ZN6thrust24THRUST_300001_SM_1000_NS8cuda_cub4core6detail13_kernel_agentINS1_8__reduce11ReduceAgentINS0_12zip_iteratorIN4cuda3std3__45tupleIJNS0_10device_ptrIdEENS0_17counting_iteratorIlNS0_11use_defaultESF_SF_EEEEEEEPNSB_IJdlEEESJ_lNS1_9__extrema9arg_max_fIdlNSA_4lessIdEEEEEEJSI_SK_lN3cub18CUB_300001_SM_100013GridEvenShareIlEENSS_9GridQueueIyEESP_EEEvDpT0_:
.text._ZN6thrust24THRUST_300001_SM_1000_NS8cuda_cub4core6detail13_kernel_agentINS1_8__reduce11ReduceAgentINS0_12zip_iteratorIN4cuda3std3__45tupleIJNS0_10device_ptrIdEENS0_17counting_iteratorIlNS0_11use_defaultESF_SF_EEEEEEEPNSB_IJdlEEESJ_lNS1_9__extrema9arg_max_fIdlNSA_4lessIdEEEEEEJSI_SK_lN3cub18CUB_300001_SM_100013GridEvenShareIlEENSS_9GridQueueIyEESP_EEEvDpT0_:
[----:B------:R-:W-:Y:S01]  /*0000*/  LDC R1, c[0x0][0x37c] ;  /* 0x0000df00ff017b82 */ /* 0x000fe20000000800 */
[----:B------:R-:W0:Y:S01]  /*0010*/  S2R R0, SR_CTAID.X ;  /* 0x0000000000007919 */ /* 0x000e220000002500 */
[----:B------:R-:W1:Y:S01]  /*0020*/  LDCU.64 UR4, c[0x0][0x398] ;  /* 0x00007300ff0477ac */ /* 0x000e620008000a00 */
[----:B------:R-:W-:Y:S01]  /*0030*/  BSSY.RECONVERGENT B0, `(.L_x_116) ;  /* 0x0000689000007945 */ /* 0x000fe20003800200 */
[----:B------:R-:W2:Y:S01]  /*0040*/  LDCU UR6, c[0x0][0x370] ;  /* 0x00006e00ff0677ac */ /* 0x000ea20008000800 */
[----:B------:R-:W3:Y:S01]  /*0050*/  LDCU.64 UR10, c[0x0][0x358] ;  /* 0x00006b00ff0a77ac */ /* 0x000ee20008000a00 */
[----:B-1----:R-:W-:Y:S02]  /*0060*/  IMAD.U32 R25, RZ, RZ, UR4 ;  /* 0x00000004ff197e24 */ /* 0x002fe4000f8e00ff */
[----:B------:R-:W-:Y:S01]  /*0070*/  IMAD.U32 R16, RZ, RZ, UR5 ;  /* 0x00000005ff107e24 */ /* 0x000fe2000f8e00ff */
[----:B--2---:R-:W-:Y:S01]  /*0080*/  UIMAD UR6, UR6, 0x500, URZ ;  /* 0x00000500060678a4 */ /* 0x004fe2000f8e02ff */
[----:B0-----:R-:W-:-:S05]  /*0090*/  IMAD R8, R0, 0x500, RZ ;  /* 0x0000050000087824 */ /* 0x001fca00078e02ff */
[----:B------:R-:W-:-:S04]  /*00a0*/  IADD3 R2, P1, PT, R8, 0x500, RZ ;  /* 0x0000050008027810 */ /* 0x000fc80007f3e0ff */
[----:B------:R-:W-:Y:S01]  /*00b0*/  ISETP.GT.U32.AND P0, PT, R2, R25, PT ;  /* 0x000000190200720c */ /* 0x000fe20003f04070 */
[----:B------:R-:W-:-:S05]  /*00c0*/  IMAD.X R3, RZ, RZ, RZ, P1 ;  /* 0x000000ffff037224 */ /* 0x000fca00008e06ff */
[----:B------:R-:W-:-:S13]  /*00d0*/  ISETP.GT.AND.EX P0, PT, R3, R16, PT, P0 ;  /* 0x000000100300720c */ /* 0x000fda0003f04300 */
[----:B---3--:R-:W-:Y:S05]  /*00e0*/  @!P0 BRA `(.L_x_117) ;  /* 0x0000003800e48947 */ /* 0x008fea0003800000 */
[----:B------:R-:W0:Y:S01]  /*00f0*/  S2R R10, SR_TID.X ;  /* 0x00000000000a7919 */ /* 0x000e220000002100 */
[----:B------:R-:W-:Y:S01]  /*0100*/  IMAD.IADD R9, R25, 0x1, -R8 ;  /* 0x0000000119097824 */ /* 0x000fe200078e0a08 */
[----:B------:R-:W-:Y:S01]  /*0110*/  BSSY.RECONVERGENT B1, `(.L_x_118) ;  /* 0x000000f000017945 */ /* 0x000fe20003800200 */
[----:B------:R-:W-:Y:S02]  /*0120*/  CS2R R20, SRZ ;  /* 0x0000000000147805 */ /* 0x000fe4000001ff00 */
[----:B------:R-:W-:Y:S02]  /*0130*/  CS2R R14, SRZ ;  /* 0x00000000000e7805 */ /* 0x000fe4000001ff00 */
[----:B0-----:R-:W-:Y:S01]  /*0140*/  ISETP.GE.AND P0, PT, R10, R9, PT ;  /* 0x000000090a00720c */ /* 0x001fe20003f06270 */
[----:B------:R-:W-:-:S12]  /*0150*/  IMAD.MOV.U32 R6, RZ, RZ, R10 ;  /* 0x000000ffff067224 */ /* 0x000fd800078e000a */
[----:B------:R-:W-:Y:S05]  /*0160*/  @P0 BRA `(.L_x_119) ;  /* 0x0000000000240947 */ /* 0x000fea0003800000 */
[----:B------:R-:W0:Y:S01]  /*0170*/  LDCU.128 UR4, c[0x0][0x380] ;  /* 0x00007000ff0477ac */ /* 0x000e220008000c00 */
[----:B------:R-:W-:-:S05]  /*0180*/  IADD3 R21, P0, PT, R8, R10, RZ ;  /* 0x0000000a08157210 */ /* 0x000fca0007f1e0ff */
[----:B------:R-:W-:Y:S01]  /*0190*/  IMAD.X R20, RZ, RZ, RZ, P0 ;  /* 0x000000ffff147224 */ /* 0x000fe200000e06ff */
[----:B0-----:R-:W-:-:S04]  /*01a0*/  LEA R14, P1, R21, UR4, 0x3 ;  /* 0x00000004150e7c11 */ /* 0x001fc8000f8218ff */
[----:B------:R-:W-:-:S06]  /*01b0*/  LEA.HI.X R15, R21, UR5, R20, 0x3, P1 ;  /* 0x00000005150f7c11 */ /* 0x000fcc00088f1c14 */
[----:B------:R-:W5:Y:S01]  /*01c0*/  LDG.E.64 R14, desc[UR10][R14.64] ;  /* 0x0000000a0e0e7981 */ /* 0x000f62000c1e1b00 */
[----:B------:R-:W-:Y:S01]  /*01d0*/  IADD3 R21, P0, PT, R21, UR6, RZ ;  /* 0x0000000615157c10 */ /* 0x000fe2000ff1e0ff */
[----:B------:R-:W-:-:S03]  /*01e0*/  VIADD R6, R10, 0x100 ;  /* 0x000001000a067836 */ /* 0x000fc60000000000 */
[----:B------:R-:W-:-:S09]  /*01f0*/  IADD3.X R20, PT, PT, R20, UR7, RZ, P0, !PT ;  /* 0x0000000714147c10 */ /* 0x000fd200087fe4ff */
.L_x_119:
[----:B------:R-:W-:Y:S05]  /*0200*/  BSYNC.RECONVERGENT B1 ;  /* 0x0000000000017941 */ /* 0x000fea0003800200 */
.L_x_118:
[----:B------:R-:W-:Y:S01]  /*0210*/  ISETP.GE.AND P0, PT, R6, R9, PT ;  /* 0x000000090600720c */ /* 0x000fe20003f06270 */
[----:B------:R-:W-:-:S12]  /*0220*/  BSSY.RECONVERGENT B1, `(.L_x_120) ;  /* 0x00000af000017945 */ /* 0x000fd80003800200 */
[----:B------:R-:W-:Y:S05]  /*0230*/  @P0 BRA `(.L_x_121) ;  /* 0x0000000800b40947 */ /* 0x000fea0003800000 */
[----:B------:R-:W-:Y:S01]  /*0240*/  LOP3.LUT R2, RZ, R6, RZ, 0x33, !PT ;  /* 0x00000006ff027212 */ /* 0x000fe200078e33ff */
[----:B------:R-:W-:Y:S03]  /*0250*/  BSSY.RECONVERGENT B2, `(.L_x_122) ;  /* 0x0000034000027945 */ /* 0x000fe60003800200 */
[----:B------:R-:W-:-:S04]  /*0260*/  IADD3 R25, PT, PT, -R8, R25, R2 ;  /* 0x0000001908197210 */ /* 0x000fc80007ffe102 */
[----:B------:R-:W-:-:S04]  /*0270*/  LOP3.LUT R2, R25, 0x300, RZ, 0xc0, !PT ;  /* 0x0000030019027812 */ /* 0x000fc800078ec0ff */
[----:B------:R-:W-:-:S13]  /*0280*/  ISETP.NE.AND P0, PT, R2, 0x300, PT ;  /* 0x000003000200780c */ /* 0x000fda0003f05270 */
[----:B------:R-:W-:Y:S05]  /*0290*/  @!P0 BRA `(.L_x_123) ;  /* 0x0000000000bc8947 */ /* 0x000fea0003800000 */
[----:B------:R-:W0:Y:S01]  /*02a0*/  LDCU.128 UR4, c[0x0][0x380] ;  /* 0x00007000ff0477ac */ /* 0x000e220008000c00 */
[----:B------:R-:W-:Y:S02]  /*02b0*/  IADD3 R12, P0, PT, R8, R6, RZ ;  /* 0x00000006080c7210 */ /* 0x000fe40007f1e0ff */
[----:B------:R-:W-:-:S03]  /*02c0*/  LEA.HI R2, R25, 0x1, RZ, 0x18 ;  /* 0x0000000119027811 */ /* 0x000fc600078fc0ff */
[----:B------:R-:W-:Y:S01]  /*02d0*/  IMAD.X R3, RZ, RZ, RZ, P0 ;  /* 0x000000ffff037224 */ /* 0x000fe200000e06ff */
[----:B------:R-:W-:-:S05]  /*02e0*/  LOP3.LUT R2, R2, 0x3, RZ, 0xc0, !PT ;  /* 0x0000000302027812 */ /* 0x000fca00078ec0ff */
[----:B------:R-:W-:Y:S01]  /*02f0*/  IMAD.MOV R7, RZ, RZ, -R2 ;  /* 0x000000ffff077224 */ /* 0x000fe200078e0a02 */
[C---:B0-----:R-:W-:Y:S02]  /*0300*/  IADD3 R13, P1, PT, R12.reuse, UR6, RZ ;  /* 0x000000060c0d7c10 */ /* 0x041fe4000ff3e0ff */
[C---:B------:R-:W-:Y:S02]  /*0310*/  LEA R11, P2, R12.reuse, UR4, 0x3 ;  /* 0x000000040c0b7c11 */ /* 0x040fe4000f8418ff */
[----:B------:R-:W-:Y:S02]  /*0320*/  IADD3.X R16, PT, PT, R3, UR7, RZ, P1, !PT ;  /* 0x0000000703107c10 */ /* 0x000fe40008ffe4ff */
[----:B------:R-:W-:-:S09]  /*0330*/  LEA.HI.X R12, R12, UR5, R3, 0x3, P2 ;  /* 0x000000050c0c7c11 */ /* 0x000fd200090f1c03 */
.L_x_126:
[----:B------:R-:W-:Y:S02]  /*0340*/  IMAD.MOV.U32 R2, RZ, RZ, R11 ;  /* 0x000000ffff027224 */ /* 0x000fe400078e000b */
[----:B------:R-:W-:-:S06]  /*0350*/  IMAD.MOV.U32 R3, RZ, RZ, R12 ;  /* 0x000000ffff037224 */ /* 0x000fcc00078e000c */
[----:B------:R-:W2:Y:S01]  /*0360*/  LDG.E.64 R2, desc[UR10][R2.64] ;  /* 0x0000000a02027981 */ /* 0x000ea2000c1e1b00 */
[----:B------:R-:W-:Y:S01]  /*0370*/  VIADD R7, R7, 0x1 ;  /* 0x0000000107077836 */ /* 0x000fe20000000000 */
[----:B------:R-:W-:Y:S01]  /*0380*/  BSSY.RECONVERGENT B3, `(.L_x_124) ;  /* 0x000001b000037945 */ /* 0x000fe20003800200 */
[----:B------:R-:W-:Y:S01]  /*0390*/  IMAD.MOV.U32 R18, RZ, RZ, R21 ;  /* 0x000000ffff127224 */ /* 0x000fe200078e0015 */
[----:B------:R-:W-:Y:S01]  /*03a0*/  IADD3 R11, P3, PT, R11, 0x800, RZ ;  /* 0x000008000b0b7810 */ /* 0x000fe20007f7e0ff */
[----:B------:R-:W-:Y:S01]  /*03b0*/  IMAD.MOV.U32 R17, RZ, RZ, R20 ;  /* 0x000000ffff117224 */ /* 0x000fe200078e0014 */
[----:B------:R-:W-:Y:S01]  /*03c0*/  ISETP.NE.AND P2, PT, R7, RZ, PT ;  /* 0x000000ff0700720c */ /* 0x000fe20003f45270 */
[----:B-----5:R-:W-:Y:S02]  /*03d0*/  IMAD.MOV.U32 R4, RZ, RZ, R14 ;  /* 0x000000ffff047224 */ /* 0x020fe400078e000e */
[----:B------:R-:W-:Y:S02]  /*03e0*/  IMAD.MOV.U32 R5, RZ, RZ, R15 ;  /* 0x000000ffff057224 */ /* 0x000fe400078e000f */
[----:B------:R-:W-:-:S02]  /*03f0*/  IMAD.MOV.U32 R21, RZ, RZ, R13 ;  /* 0x000000ffff157224 */ /* 0x000fc400078e000d */
[----:B------:R-:W-:Y:S01]  /*0400*/  IMAD.MOV.U32 R20, RZ, RZ, R16 ;  /* 0x000000ffff147224 */ /* 0x000fe200078e0010 */
[----:B--2---:R-:W-:Y:S01]  /*0410*/  DSETP.GEU.AND P0, PT, R14, R2, PT ;  /* 0x000000020e00722a */ /* 0x004fe20003f0e000 */
[----:B------:R-:W-:Y:S02]  /*0420*/  IMAD.MOV.U32 R14, RZ, RZ, R2 ;  /* 0x000000ffff0e7224 */ /* 0x000fe400078e0002 */
[----:B------:R-:W-:-:S11]  /*0430*/  IMAD.MOV.U32 R15, RZ, RZ, R3 ;  /* 0x000000ffff0f7224 */ /* 0x000fd600078e0003 */
        /* <DEDUP_REMOVED lines=15> */
.L_x_125:
[----:B------:R-:W-:Y:S05]  /*0530*/  BSYNC.RECONVERGENT B3 ;  /* 0x0000000000037941 */ /* 0x000fea0003800200 */
.L_x_124:
[----:B------:R-:W-:Y:S01]  /*0540*/  IADD3 R13, P0, PT, R13, 0x100, RZ ;  /* 0x000001000d0d7810 */ /* 0x000fe20007f1e0ff */
[----:B------:R-:W-:Y:S02]  /*0550*/  VIADD R6, R6, 0x100 ;  /* 0x0000010006067836 */ /* 0x000fe40000000000 */
[----:B------:R-:W-:Y:S02]  /*0560*/  IMAD.X R12, RZ, RZ, R12, P3 ;  /* 0x000000ffff0c7224 */ /* 0x000fe400018e060c */
[----:B------:R-:W-:Y:S01]  /*0570*/  IMAD.X R16, RZ, RZ, R16, P0 ;  /* 0x000000ffff107224 */ /* 0x000fe200000e0610 */
[----:B------:R-:W-:Y:S07]  /*0580*/  @P2 BRA `(.L_x_126) ;  /* 0xfffffffc006c2947 */ /* 0x000fee000383ffff */
.L_x_123:
[----:B------:R-:W-:Y:S05]  /*0590*/  BSYNC.RECONVERGENT B2 ;  /* 0x0000000000027941 */ /* 0x000fea0003800200 */
.L_x_122:
[----:B------:R-:W-:-:S13]  /*05a0*/  ISETP.GE.U32.AND P0, PT, R25, 0x300, PT ;  /* 0x000003001900780c */ /* 0x000fda0003f06070 */
[----:B------:R-:W-:Y:S05]  /*05b0*/  @!P0 BRA `(.L_x_121) ;  /* 0x0000000400d48947 */ /* 0x000fea0003800000 */
[----:B------:R-:W0:Y:S01]  /*05c0*/  LDC.64 R4, c[0x0][0x380] ;  /* 0x0000e000ff047b82 */ /* 0x000e220000000a00 */
[----:B------:R-:W-:-:S07]  /*05d0*/  VIADD R11, R6, 0x200 ;  /* 0x00000200060b7836 */ /* 0x000fce0000000000 */
[----:B------:R-:W1:Y:S02]  /*05e0*/  LDC.64 R2, c[0x0][0x388] ;  /* 0x0000e200ff027b82 */ /* 0x000e640000000a00 */
.L_x_135:
[----:B------:R-:W-:-:S05]  /*05f0*/  VIADD R7, R11, 0xfffffe00 ;  /* 0xfffffe000b077836 */ /* 0x000fca0000000000 */
[----:B------:R-:W-:-:S04]  /*0600*/  IADD3 R13, P0, PT, R8, R7, RZ ;  /* 0x00000007080d7210 */ /* 0x000fc80007f1e0ff */
[----:B------:R-:W-:Y:S02]  /*0610*/  LEA.HI.X.SX32 R12, R7, RZ, 0x1, P0 ;  /* 0x000000ff070c7211 */ /* 0x000fe400000f0eff */
[----:B0-----:R-:W-:-:S04]  /*0620*/  LEA R16, P0, R13, R4, 0x3 ;  /* 0x000000040d107211 */ /* 0x001fc800078018ff */
[----:B------:R-:W-:-:S05]  /*0630*/  LEA.HI.X R17, R13, R5, R12, 0x3, P0 ;  /* 0x000000050d117211 */ /* 0x000fca00000f1c0c */
[----:B------:R-:W2:Y:S04]  /*0640*/  LDG.E.64 R18, desc[UR10][R16.64] ;  /* 0x0000000a10127981 */ /* 0x000ea8000c1e1b00 */
[----:B-----5:R0:W5:Y:S01]  /*0650*/  LDG.E.64 R6, desc[UR10][R16.64+0x800] ;  /* 0x0008000a10067981 */ /* 0x020162000c1e1b00 */
[----:B-1----:R-:W-:Y:S01]  /*0660*/  IADD3 R24, P1, PT, R13, R2, RZ ;  /* 0x000000020d187210 */ /* 0x002fe20007f3e0ff */
[----:B------:R-:W-:Y:S04]  /*0670*/  BSSY.RECONVERGENT B2, `(.L_x_127) ;  /* 0x0000016000027945 */ /* 0x000fe80003800200 */
[----:B------:R-:W-:-:S02]  /*0680*/  IMAD.X R25, R12, 0x1, R3, P1 ;  /* 0x000000010c197824 */ /* 0x000fc400008e0603 */
[----:B------:R-:W-:Y:S02]  /*0690*/  IMAD.MOV.U32 R23, RZ, RZ, R24 ;  /* 0x000000ffff177224 */ /* 0x000fe400078e0018 */
[----:B------:R-:W-:Y:S01]  /*06a0*/  IMAD.MOV.U32 R22, RZ, RZ, R25 ;  /* 0x000000ffff167224 */ /* 0x000fe200078e0019 */
[----:B--2---:R-:W-:Y:S01]  /*06b0*/  DSETP.GEU.AND P0, PT, R14, R18, PT ;  /* 0x000000120e00722a */ /* 0x004fe20003f0e000 */
[----:B------:R-:W-:Y:S02]  /*06c0*/  IMAD.MOV.U32 R12, RZ, RZ, R18 ;  /* 0x000000ffff0c7224 */ /* 0x000fe400078e0012 */
[----:B------:R-:W-:-:S11]  /*06d0*/  IMAD.MOV.U32 R13, RZ, RZ, R19 ;  /* 0x000000ffff0d7224 */ /* 0x000fd600078e0013 */
        /* <DEDUP_REMOVED lines=15> */
.L_x_128:
[----:B------:R-:W-:Y:S05]  /*07d0*/  BSYNC.RECONVERGENT B2 ;  /* 0x0000000000027941 */ /* 0x000fea0003800200 */
.L_x_127:
[----:B------:R0:W5:Y:S04]  /*07e0*/  LDG.E.64 R14, desc[UR10][R16.64+0x1000] ;  /* 0x0010000a100e7981 */ /* 0x000168000c1e1b00 */
[----:B------:R0:W5:Y:S02]  /*07f0*/  LDG.E.64 R18, desc[UR10][R16.64+0x1800] ;  /* 0x0018000a10127981 */ /* 0x000164000c1e1b00 */
[----:B-----5:R-:W-:Y:S01]  /*0800*/  DSETP.GEU.AND P0, PT, R12, R6, PT ;  /* 0x000000060c00722a */ /* 0x020fe20003f0e000 */
[----:B------:R-:W-:Y:S01]  /*0810*/  VIADD R21, R11, 0xffffff00 ;  /* 0xffffff000b157836 */ /* 0x000fe20000000000 */
[----:B------:R-:W-:Y:S04]  /*0820*/  BSSY.RECONVERGENT B2, `(.L_x_129) ;  /* 0x0000017000027945 */ /* 0x000fe80003800200 */
[----:B------:R-:W-:-:S02]  /*0830*/  SHF.R.S32.HI R20, RZ, 0x1f, R21 ;  /* 0x0000001fff147819 */ /* 0x000fc40000011415 */
[----:B------:R-:W-:Y:S01]  /*0840*/  IADD3 R26, P1, P2, R21, R2, R8 ;  /* 0x00000002151a7210 */ /* 0x000fe20007a3e008 */
[----:B------:R-:W-:-:S03]  /*0850*/  IMAD.MOV.U32 R21, RZ, RZ, R7 ;  /* 0x000000ffff157224 */ /* 0x000fc600078e0007 */
[----:B------:R-:W-:Y:S01]  /*0860*/  IADD3.X R27, PT, PT, R20, R3, RZ, P1, P2 ;  /* 0x00000003141b7210 */ /* 0x000fe20000fe44ff */
[----:B------:R-:W-:Y:S02]  /*0870*/  IMAD.MOV.U32 R24, RZ, RZ, R26 ;  /* 0x000000ffff187224 */ /* 0x000fe400078e001a */
[----:B------:R-:W-:Y:S02]  /*0880*/  IMAD.MOV.U32 R20, RZ, RZ, R6 ;  /* 0x000000ffff147224 */ /* 0x000fe400078e0006 */
[----:B------:R-:W-:Y:S01]  /*0890*/  IMAD.MOV.U32 R25, RZ, RZ, R27 ;  /* 0x000000ffff197224 */ /* 0x000fe200078e001b */
[----:B0-----:R-:W-:Y:S06]  /*08a0*/  @!P0 BRA `(.L_x_130) ;  /* 0x0000000000388947 */ /* 0x001fec0003800000 */
        /* <DEDUP_REMOVED lines=14> */
.L_x_130:
[----:B------:R-:W-:Y:S05]  /*0990*/  BSYNC.RECONVERGENT B2 ;  /* 0x0000000000027941 */ /* 0x000fea0003800200 */
.L_x_129:
[----:B------:R-:W-:Y:S01]  /*09a0*/  DSETP.GEU.AND P0, PT, R20, R14, PT ;  /* 0x0000000e1400722a */ /* 0x000fe20003f0e000 */
[----:B------:R-:W-:Y:S01]  /*09b0*/  SHF.R.S32.HI R6, RZ, 0x1f, R11 ;  /* 0x0000001fff067819 */ /* 0x000fe2000001140b */
[----:B------:R-:W-:Y:S01]  /*09c0*/  BSSY.RECONVERGENT B2, `(.L_x_131) ;  /* 0x0000017000027945 */ /* 0x000fe20003800200 */
[C---:B------:R-:W-:Y:S01]  /*09d0*/  IADD3 R23, P1, P2, R11.reuse, R2, R8 ;  /* 0x000000020b177210 */ /* 0x040fe20007a3e008 */
[----:B------:R-:W-:Y:S02]  /*09e0*/  VIADD R17, R11, 0x100 ;  /* 0x000001000b117836 */ /* 0x000fe40000000000 */
[----:B------:R-:W-:Y:S01]  /*09f0*/  IMAD.MOV.U32 R7, RZ, RZ, R15 ;  /* 0x000000ffff077224 */ /* 0x000fe200078e000f */
[----:B------:R-:W-:Y:S01]  /*0a00*/  IADD3.X R16, PT, PT, R6, R3, RZ, P1, P2 ;  /* 0x0000000306107210 */ /* 0x000fe20000fe44ff */
[----:B------:R-:W-:Y:S02]  /*0a10*/  IMAD.MOV.U32 R12, RZ, RZ, R23 ;  /* 0x000000ffff0c7224 */ /* 0x000fe400078e0017 */
[----:B------:R-:W-:-:S02]  /*0a20*/  IMAD.MOV.U32 R6, RZ, RZ, R14 ;  /* 0x000000ffff067224 */ /* 0x000fc400078e000e */
[----:B------:R-:W-:Y:S02]  /*0a30*/  IMAD.MOV.U32 R13, RZ, RZ, R16 ;  /* 0x000000ffff0d7224 */ /* 0x000fe400078e0010 */
        /* <DEDUP_REMOVED lines=15> */
.L_x_132:
[----:B------:R-:W-:Y:S05]  /*0b30*/  BSYNC.RECONVERGENT B2 ;  /* 0x0000000000027941 */ /* 0x000fea0003800200 */
.L_x_131:
[----:B------:R-:W-:Y:S01]  /*0b40*/  DSETP.GEU.AND P0, PT, R6, R18, PT ;  /* 0x000000120600722a */ /* 0x000fe20003f0e000 */
[----:B------:R-:W-:Y:S01]  /*0b50*/  SHF.R.S32.HI R14, RZ, 0x1f, R17 ;  /* 0x0000001fff0e7819 */ /* 0x000fe20000011411 */
[----:B------:R-:W-:Y:S01]  /*0b60*/  BSSY.RECONVERGENT B2, `(.L_x_133) ;  /* 0x0000016000027945 */ /* 0x000fe20003800200 */
[----:B------:R-:W-:Y:S01]  /*0b70*/  IADD3 R17, P1, P2, R17, R2, R8 ;  /* 0x0000000211117210 */ /* 0x000fe20007a3e008 */
[----:B------:R-:W-:-:S03]  /*0b80*/  IMAD.MOV.U32 R15, RZ, RZ, R19 ;  /* 0x000000ffff0f7224 */ /* 0x000fc600078e0013 */
[----:B------:R-:W-:Y:S01]  /*0b90*/  IADD3.X R16, PT, PT, R14, R3, RZ, P1, P2 ;  /* 0x000000030e107210 */ /* 0x000fe20000fe44ff */
[----:B------:R-:W-:Y:S02]  /*0ba0*/  IMAD.MOV.U32 R21, RZ, RZ, R17 ;  /* 0x000000ffff157224 */ /* 0x000fe400078e0011 */
[----:B------:R-:W-:Y:S02]  /*0bb0*/  IMAD.MOV.U32 R14, RZ, RZ, R18 ;  /* 0x000000ffff0e7224 */ /* 0x000fe400078e0012 */
        /* <DEDUP_REMOVED lines=16> */
.L_x_134:
[----:B------:R-:W-:Y:S05]  /*0cc0*/  BSYNC.RECONVERGENT B2 ;  /* 0x0000000000027941 */ /* 0x000fea0003800200 */
.L_x_133:
[C---:B------:R-:W-:Y:S02]  /*0cd0*/  VIADD R6, R11.reuse, 0x200 ;  /* 0x000002000b067836 */ /* 0x040fe40000000000 */
[----:B------:R-:W-:-:S03]  /*0ce0*/  VIADD R11, R11, 0x400 ;  /* 0x000004000b0b7836 */ /* 0x000fc60000000000 */
[----:B------:R-:W-:-:S13]  /*0cf0*/  ISETP.GE.AND P0, PT, R6, R9, PT ;  /* 0x000000090600720c */ /* 0x000fda0003f06270 */
[----:B------:R-:W-:Y:S05]  /*0d00*/  @!P0 BRA `(.L_x_135) ;  /* 0xfffffff800388947 */ /* 0x000fea000383ffff */
.L_x_121:
[----:B------:R-:W-:Y:S05]  /*0d10*/  BSYNC.RECONVERGENT B1 ;  /* 0x0000000000017941 */ /* 0x000fea0003800200 */
.L_x_120:
[----:B------:R-:W-:-:S13]  /*0d20*/  ISETP.GE.AND P0, PT, R9, 0x100, PT ;  /* 0x000001000900780c */ /* 0x000fda0003f06270 */
[----:B------:R-:W-:Y:S05]  /*0d30*/  @!P0 BRA `(.L_x_136) ;  /* 0x0000001400508947 */ /* 0x000fea0003800000 */
[----:B------:R-:W0:Y:S01]  /*0d40*/  S2R R11, SR_LANEID ;  /* 0x00000000000b7919 */ /* 0x000e220000000000 */
[----:B------:R-:W-:Y:S01]  /*0d50*/  BSSY.RECONVERGENT B1, `(.L_x_137) ;  /* 0x000001f000017945 */ /* 0x000fe20003800200 */
[----:B------:R-:W-:Y:S01]  /*0d60*/  IMAD.MOV.U32 R12, RZ, RZ, R21 ;  /* 0x000000ffff0c7224 */ /* 0x000fe200078e0015 */
[----:B-----5:R1:W2:Y:S01]  /*0d70*/  SHFL.DOWN PT, R4, R14, 0x1, 0x1f ;  /* 0x08201f000e047f89 */ /* 0x0202a200000e0000 */
        /* <DEDUP_REMOVED lines=9> */
[----:B------:R-:W-:Y:S01]  /*0e10*/  IMAD.MOV.U32 R12, RZ, RZ, R6 ;  /* 0x000000ffff0c7224 */ /* 0x000fe200078e0006 */
[----:B------:R-:W-:Y:S01]  /*0e20*/  MOV R13, R7 ;  /* 0x00000007000d7202 */ /* 0x000fe20000000f00 */
[----:B------:R-:W-:Y:S02]  /*0e30*/  IMAD.MOV.U32 R2, RZ, RZ, R4 ;  /* 0x000000ffff027224 */ /* 0x000fe400078e0004 */
[----:B------:R-:W-:-:S09]  /*0e40*/  IMAD.MOV.U32 R3, RZ, RZ, R5 ;  /* 0x000000ffff037224 */ /* 0x000fd200078e0005 */
        /* <DEDUP_REMOVED lines=15> */
.L_x_138:
[----:B------:R-:W-:Y:S05]  /*0f40*/  BSYNC.RECONVERGENT B1 ;  /* 0x0000000000017941 */ /* 0x000fea0003800200 */
.L_x_137:
        /* <DEDUP_REMOVED lines=31> */
.L_x_140:
[----:B------:R-:W-:Y:S05]  /*1140*/  BSYNC.RECONVERGENT B1 ;  /* 0x0000000000017941 */ /* 0x000fea0003800200 */
.L_x_139:
[----:B------:R-:W-:Y:S01]  /*1150*/  ISETP.GT.AND P0, PT, R11, 0x1b, PT ;  /* 0x0000001b0b00780c */ /* 0x000fe20003f04270 */
[----:B-1----:R1:W1:Y:S01]  /*1160*/  SHFL.DOWN PT, R6, R4, 0x4, 0x1f ;  /* 0x08801f0004067f89 */ /* 0x00226200000e0000 */
[----:B------:R-:W-:Y:S01]  /*1170*/  BSSY.RECONVERGENT B1, `(.L_x_141) ;  /* 0x000001d000017945 */ /* 0x000fe20003800200 */
[----:B----4-:R-:W-:Y:S02]  /*1180*/  IMAD.MOV.U32 R14, RZ, RZ, R8 ;  /* 0x000000ffff0e7224 */ /* 0x010fe400078e0008 */
[----:B--2---:R2:W4:Y:S01]  /*1190*/  SHFL.DOWN PT, R7, R5, 0x4, 0x1f ;  /* 0x08801f0005077f89 */ /* 0x00452200000e0000 */
[----:B---3--:R-:W-:Y:S02]  /*11a0*/  IMAD.MOV.U32 R15, RZ, RZ, R9 ;  /* 0x000000ffff0f7224 */ /* 0x008fe400078e0009 */
[----:B0-----:R-:W-:Y:S01]  /*11b0*/  IMAD.MOV.U32 R2, RZ, RZ, R4 ;  /* 0x000000ffff027224 */ /* 0x001fe200078e0004 */
[----:B------:R2:W0:Y:S01]  /*11c0*/  SHFL.DOWN PT, R13, R8, 0x4, 0x1f ;  /* 0x08801f00080d7f89 */ /* 0x00042200000e0000 */
[----:B------:R-:W-:-:S03]  /*11d0*/  IMAD.MOV.U32 R3, RZ, RZ, R5 ;  /* 0x000000ffff037224 */ /* 0x000fc600078e0005 */
[----:B------:R2:W3:Y:S01]  /*11e0*/  SHFL.DOWN PT, R12, R9, 0x4, 0x1f ;  /* 0x08801f00090c7f89 */ /* 0x0004e200000e0000 */
[----:B------:R-:W-:Y:S05]  /*11f0*/  @P0 BRA `(.L_x_142) ;  /* 0x0000000000500947 */ /* 0x000fea0003800000 */
[----:B-1--4-:R-:W-:Y:S01]  /*1200*/  DSETP.GEU.AND P0, PT, R4, R6, PT ;  /* 0x000000060400722a */ /* 0x012fe20003f0e000 */
[----:B0-----:R-:W-:Y:S02]  /*1210*/  IMAD.MOV.U32 R14, RZ, RZ, R13 ;  /* 0x000000ffff0e7224 */ /* 0x001fe400078e000d */
        /* <DEDUP_REMOVED lines=18> */
.L_x_142:
[----:B------:R-:W-:Y:S05]  /*1340*/  BSYNC.RECONVERGENT B1 ;  /* 0x0000000000017941 */ /* 0x000fea0003800200 */
.L_x_141:
[----:B------:R-:W-:Y:S01]  /*1350*/  ISETP.GT.AND P0, PT, R11, 0x17, PT ;  /* 0x000000170b00780c */ /* 0x000fe20003f04270 */
[----:B-1----:R1:W1:Y:S01]  /*1360*/  SHFL.DOWN PT, R4, R2, 0x8, 0x1f ;  /* 0x09001f0002047f89 */ /* 0x00226200000e0000 */
[----:B------:R-:W-:Y:S01]  /*1370*/  BSSY.RECONVERGENT B1, `(.L_x_143) ;  /* 0x000001d000017945 */ /* 0x000fe20003800200 */
[----:B---3--:R-:W-:Y:S02]  /*1380*/  IMAD.MOV.U32 R12, RZ, RZ, R14 ;  /* 0x000000ffff0c7224 */ /* 0x008fe400078e000e */
[----:B--2---:R2:W3:Y:S01]  /*1390*/  SHFL.DOWN PT, R5, R3, 0x8, 0x1f ;  /* 0x09001f0003057f89 */ /* 0x0044e200000e0000 */
[----:B0-----:R-:W-:Y:S02]  /*13a0*/  IMAD.MOV.U32 R13, RZ, RZ, R15 ;  /* 0x000000ffff0d7224 */ /* 0x001fe400078e000f */
[----:B------:R-:W-:Y:S01]  /*13b0*/  IMAD.MOV.U32 R8, RZ, RZ, R2 ;  /* 0x000000ffff087224 */ /* 0x000fe200078e0002 */
[----:B----4-:R2:W0:Y:S01]  /*13c0*/  SHFL.DOWN PT, R7, R14, 0x8, 0x1f ;  /* 0x09001f000e077f89 */ /* 0x01042200000e0000 */
[----:B------:R-:W-:-:S03]  /*13d0*/  IMAD.MOV.U32 R9, RZ, RZ, R3 ;  /* 0x000000ffff097224 */ /* 0x000fc600078e0003 */
[----:B------:R2:W4:Y:S01]  /*13e0*/  SHFL.DOWN PT, R6, R15, 0x8, 0x1f ;  /* 0x09001f000f067f89 */ /* 0x00052200000e0000 */
[----:B------:R-:W-:Y:S05]  /*13f0*/  @P0 BRA `(.L_x_144) ;  /* 0x0000000000500947 */ /* 0x000fea0003800000 */
[----:B-1-3--:R-:W-:Y:S01]  /*1400*/  DSETP.GEU.AND P0, PT, R2, R4, PT ;  /* 0x000000040200722a */ /* 0x00afe20003f0e000 */
        /* <DEDUP_REMOVED lines=19> */
.L_x_144:
[----:B------:R-:W-:Y:S05]  /*1540*/  BSYNC.RECONVERGENT B1 ;  /* 0x0000000000017941 */ /* 0x000fea0003800200 */
.L_x_143:
[----:B------:R-:W-:Y:S01]  /*1550*/  ISETP.GT.AND P0, PT, R11, 0xf, PT ;  /* 0x0000000f0b00780c */ /* 0x000fe20003f04270 */
[----:B-1----:R1:W1:Y:S01]  /*1560*/  SHFL.DOWN PT, R2, R8, 0x10, 0x1f ;  /* 0x0a001f0008027f89 */ /* 0x00226200000e0000 */
[----:B------:R-:W-:Y:S01]  /*1570*/  BSSY.RECONVERGENT B1, `(.L_x_145) ;  /* 0x000001d000017945 */ /* 0x000fe20003800200 */
[----:B------:R-:W-:Y:S02]  /*1580*/  IMAD.MOV.U32 R4, RZ, RZ, R12 ;  /* 0x000000ffff047224 */ /* 0x000fe400078e000c */
[----:B--2---:R2:W1:Y:S01]  /*1590*/  SHFL.DOWN PT, R3, R9, 0x10, 0x1f ;  /* 0x0a001f0009037f89 */ /* 0x00446200000e0000 */
[----:B---3--:R-:W-:Y:S02]  /*15a0*/  IMAD.MOV.U32 R5, RZ, RZ, R13 ;  /* 0x000000ffff057224 */ /* 0x008fe400078e000d */
[----:B----4-:R-:W-:Y:S01]  /*15b0*/  IMAD.MOV.U32 R6, RZ, RZ, R8 ;  /* 0x000000ffff067224 */ /* 0x010fe200078e0008 */
[----:B------:R2:W3:Y:S01]  /*15c0*/  SHFL.DOWN PT, R15, R12, 0x10, 0x1f ;  /* 0x0a001f000c0f7f89 */ /* 0x0004e200000e0000 */
[----:B0-----:R-:W-:-:S03]  /*15d0*/  IMAD.MOV.U32 R7, RZ, RZ, R9 ;  /* 0x000000ffff077224 */ /* 0x001fc600078e0009 */
[----:B------:R2:W0:Y:S01]  /*15e0*/  SHFL.DOWN PT, R14, R13, 0x10, 0x1f ;  /* 0x0a001f000d0e7f89 */ /* 0x00042200000e0000 */
[----:B------:R-:W-:Y:S05]  /*15f0*/  @P0 BRA `(.L_x_146) ;  /* 0x0000000000500947 */ /* 0x000fea0003800000 */
[----:B-1----:R-:W-:Y:S01]  /*1600*/  DSETP.GEU.AND P0, PT, R8, R2, PT ;  /* 0x000000020800722a */ /* 0x002fe20003f0e000 */
[----:B---3--:R-:W-:Y:S02]  /*1610*/  IMAD.MOV.U32 R4, RZ, RZ, R15 ;  /* 0x000000ffff047224 */ /* 0x008fe400078e000f */
[----:B0-----:R-:W-:Y:S02]  /*1620*/  IMAD.MOV.U32 R5, RZ, RZ, R14 ;  /* 0x000000ffff057224 */ /* 0x001fe400078e000e */
        /* <DEDUP_REMOVED lines=17> */
.L_x_146:
[----:B------:R-:W-:Y:S05]  /*1740*/  BSYNC.RECONVERGENT B1 ;  /* 0x0000000000017941 */ /* 0x000fea0003800200 */
.L_x_145:
[----:B------:R-:W-:Y:S01]  /*1750*/  ISETP.NE.AND P0, PT, R11, RZ, PT ;  /* 0x000000ff0b00720c */ /* 0x000fe20003f05270 */
[----:B------:R-:W-:-:S12]  /*1760*/  BSSY.RECONVERGENT B1, `(.L_x_147) ;  /* 0x000000a000017945 */ /* 0x000fd80003800200 */
[----:B------:R-:W-:Y:S05]  /*1770*/  @P0 BRA `(.L_x_148) ;  /* 0x0000000000200947 */ /* 0x000fea0003800000 */
[----:B-1----:R-:W1:Y:S01]  /*1780*/  S2R R8, SR_CgaCtaId ;  /* 0x0000000000087919 */ /* 0x002e620000008800 */
[----:B------:R-:W-:Y:S02]  /*1790*/  MOV R3, 0x400 ;  /* 0x0000040000037802 */ /* 0x000fe40000000f00 */
[----:B------:R-:W-:-:S04]  /*17a0*/  SHF.R.U32.HI R2, RZ, 0x1, R10 ;  /* 0x00000001ff027819 */ /* 0x000fc8000001160a */
[----:B------:R-:W-:Y:S02]  /*17b0*/  LOP3.LUT R2, R2, 0x1f0, RZ, 0xc0, !PT ;  /* 0x000001f002027812 */ /* 0x000fe400078ec0ff */
[----:B-1----:R-:W-:-:S05]  /*17c0*/  LEA R3, R8, R3, 0x18 ;  /* 0x0000000308037211 */ /* 0x002fca00078ec0ff */
[----:B------:R-:W-:-:S05]  /*17d0*/  IMAD.IADD R3, R2, 0x1, R3 ;  /* 0x0000000102037824 */ /* 0x000fca00078e0203 */
[----:B------:R4:W-:Y:S04]  /*17e0*/  STS.64 [R3+0x10], R4 ;  /* 0x0000100403007388 */ /* 0x0009e80000000a00 */
[----:B------:R4:W-:Y:S02]  /*17f0*/  STS.64 [R3+0x8], R6 ;  /* 0x0000080603007388 */ /* 0x0009e40000000a00 */
.L_x_148:
[----:B------:R-:W-:Y:S05]  /*1800*/  BSYNC.RECONVERGENT B1 ;  /* 0x0000000000017941 */ /* 0x000fea0003800200 */
.L_x_147:
[----:B------:R-:W-:Y:S01]  /*1810*/  BAR.SYNC.DEFER_BLOCKING 0x0 ;  /* 0x0000000000007b1d */ /* 0x000fe20000010000 */
[----:B------:R-:W-:-:S13]  /*1820*/  ISETP.NE.AND P1, PT, R10, RZ, PT ;  /* 0x000000ff0a00720c */ /* 0x000fda0003f25270 */
[----:B------:R-:W-:Y:S05]  /*1830*/  @P1 BRA `(.L_x_149) ;  /* 0x0000005000201947 */ /* 0x000fea0003800000 */
[----:B-1--4-:R-:W1:Y:S01]  /*1840*/  S2R R3, SR_CgaCtaId ;  /* 0x0000000000037919 */ /* 0x012e620000008800 */
[----:B------:R-:W-:Y:S01]  /*1850*/  MOV R20, 0x400 ;  /* 0x0000040000147802 */ /* 0x000fe20000000f00 */
[----:B------:R-:W-:Y:S03]  /*1860*/  BSSY.RECONVERGENT B1, `(.L_x_150) ;  /* 0x000001a000017945 */ /* 0x000fe60003800200 */
[----:B-1----:R-:W-:-:S05]  /*1870*/  LEA R20, R3, R20, 0x18 ;  /* 0x0000001403147211 */ /* 0x002fca00078ec0ff */
[----:B------:R-:W1:Y:S04]  /*1880*/  LDS.64 R16, [R20+0x18] ;  /* 0x0000180014107984 */ /* 0x000e680000000a00 */
[----:B--2---:R-:W2:Y:S04]  /*1890*/  LDS.128 R8, [R20+0x20] ;  /* 0x0000200014087984 */ /* 0x004ea80000000c00 */
[----:B------:R4:W4:Y:S04]  /*18a0*/  LDS.64 R2, [R20+0x80] ;  /* 0x0000800014027984 */ /* 0x0009280000000a00 */
[----:B0--3--:R0:W3:Y:S01]  /*18b0*/  LDS.128 R12, [R20+0x30] ;  /* 0x00003000140c7984 */ /* 0x0090e20000000c00 */
[----:B-1----:R-:W-:Y:S01]  /*18c0*/  DSETP.GEU.AND P0, PT, R6, R16, PT ;  /* 0x000000100600722a */ /* 0x002fe20003f0e000 */
[----:B------:R-:W-:-:S02]  /*18d0*/  IMAD.MOV.U32 R22, RZ, RZ, R16 ;  /* 0x000000ffff167224 */ /* 0x000fc400078e0010 */
[----:B------:R-:W-:Y:S02]  /*18e0*/  IMAD.MOV.U32 R23, RZ, RZ, R17 ;  /* 0x000000ffff177224 */ /* 0x000fe400078e0011 */
[----:B--2---:R-:W-:Y:S02]  /*18f0*/  IMAD.MOV.U32 R24, RZ, RZ, R8 ;  /* 0x000000ffff187224 */ /* 0x004fe400078e0008 */
[----:B------:R-:W-:-:S07]  /*1900*/  IMAD.MOV.U32 R25, RZ, RZ, R9 ;  /* 0x000000ffff197224 */ /* 0x000fce00078e0009 */
[----:B0--34-:R-:W-:Y:S05]  /*1910*/  @!P0 BRA `(.L_x_151) ;  /* 0x0000000000388947 */ /* 0x019fea0003800000 */
[----:B------:R-:W-:Y:S01]  /*1920*/  DSETP.GEU.AND P0, PT, R16, R6, PT ;  /* 0x000000061000722a */ /* 0x000fe20003f0e000 */
[----:B------:R-:W-:Y:S01]  /*1930*/  IMAD.MOV.U32 R22, RZ, RZ, R6 ;  /* 0x000000ffff167224 */ /* 0x000fe200078e0006 */
[----:B------:R-:W-:Y:S01]  /*1940*/  MOV R25, R5 ;  /* 0x0000000500197202 */ /* 0x000fe20000000f00 */
[----:B------:R-:W-:Y:S02]  /*1950*/  IMAD.MOV.U32 R23, RZ, RZ, R7 ;  /* 0x000000ffff177224 */ /* 0x000fe400078e0007 */
[----:B------:R-:W-:-:S09]  /*1960*/  IMAD.MOV.U32 R24, RZ, RZ, R4 ;  /* 0x000000ffff187224 */ /* 0x000fd200078e0004 */
        /* <DEDUP_REMOVED lines=9> */
.L_x_151:
[----:B------:R-:W-:Y:S05]  /*1a00*/  BSYNC.RECONVERGENT B1 ;  /* 0x0000000000017941 */ /* 0x000fea0003800200 */
.L_x_150:
        /* <DEDUP_REMOVED lines=23> */
.L_x_153:
[----:B------:R-:W-:Y:S05]  /*1b80*/  BSYNC.RECONVERGENT B1 ;  /* 0x0000000000017941 */ /* 0x000fea0003800200 */
.L_x_152:
        /* <DEDUP_REMOVED lines=21> */
.L_x_155:
[----:B------:R-:W-:Y:S05]  /*1ce0*/  BSYNC.RECONVERGENT B1 ;  /* 0x0000000000017941 */ /* 0x000fea0003800200 */
.L_x_154:
        /* <DEDUP_REMOVED lines=23> */
.L_x_157:
[----:B------:R-:W-:Y:S05]  /*1e60*/  BSYNC.RECONVERGENT B1 ;  /* 0x0000000000017941 */ /* 0x000fea0003800200 */
.L_x_156:
        /* <DEDUP_REMOVED lines=21> */
.L_x_159:
[----:B------:R-:W-:Y:S05]  /*1fc0*/  BSYNC.RECONVERGENT B1 ;  /* 0x0000000000017941 */ /* 0x000fea0003800200 */
.L_x_158:
        /* <DEDUP_REMOVED lines=21> */
.L_x_161:
[----:B------:R-:W-:Y:S05]  /*2120*/  BSYNC.RECONVERGENT B1 ;  /* 0x0000000000017941 */ /* 0x000fea0003800200 */
.L_x_160:
        /* <DEDUP_REMOVED lines=21> */
.L_x_136:
[----:B------:R-:W0:Y:S01]  /*2280*/  S2R R2, SR_LANEID ;  /* 0x0000000000027919 */ /* 0x000e220000000000 */
[----:B------:R-:W-:Y:S01]  /*2290*/  LOP3.LUT R3, R10, 0x3e0, RZ, 0xc0, !PT ;  /* 0x000003e00a037812 */ /* 0x000fe200078ec0ff */
[----:B------:R-:W-:Y:S01]  /*22a0*/  BSSY.RECONVERGENT B1, `(.L_x_162) ;  /* 0x0000024000017945 */ /* 0x000fe20003800200 */
[----:B------:R-:W-:Y:S02]  /*22b0*/  IMAD.MOV.U32 R18, RZ, RZ, R21 ;  /* 0x000000ffff127224 */ /* 0x000fe400078e0015 */
[----:B------:R-:W-:Y:S01]  /*22c0*/  LOP3.LUT R6, RZ, R3, RZ, 0x33, !PT ;  /* 0x00000003ff067212 */ /* 0x000fe200078e33ff */
[----:B------:R-:W-:Y:S02]  /*22d0*/  VIADD R4, R3, 0x20 ;  /* 0x0000002003047836 */ /* 0x000fe40000000000 */
[----:B------:R-:W-:Y:S02]  /*22e0*/  IMAD.MOV.U32 R22, RZ, RZ, R20 ;  /* 0x000000ffff167224 */ /* 0x000fe400078e0014 */
[----:B------:R-:W-:Y:S01]  /*22f0*/  IMAD.IADD R3, R9, 0x1, R6 ;  /* 0x0000000109037824 */ /* 0x000fe200078e0206 */
[----:B------:R-:W-:Y:S01]  /*2300*/  ISETP.GT.AND P0, PT, R4, R9, PT ;  /* 0x000000090400720c */ /* 0x000fe20003f04270 */
[----:B-----5:R-:W-:-:S02]  /*2310*/  IMAD.MOV.U32 R4, RZ, RZ, R14 ;  /* 0x000000ffff047224 */ /* 0x020fc400078e000e */
[----:B------:R-:W-:Y:S01]  /*2320*/  IMAD.MOV.U32 R5, RZ, RZ, R15 ;  /* 0x000000ffff057224 */ /* 0x000fe200078e000f */
[----:B------:R-:W-:-:S05]  /*2330*/  SEL R3, R3, 0x1f, P0 ;  /* 0x0000001f03037807 */ /* 0x000fca0000000000 */
[----:B------:R1:W2:Y:S04]  /*2340*/  SHFL.DOWN PT, R6, R14, 0x1, R3 ;  /* 0x082000000e067989 */ /* 0x0002a800000e0003 */
[----:B------:R1:W3:Y:S04]  /*2350*/  SHFL.DOWN PT, R7, R15, 0x1, R3 ;  /* 0x082000000f077989 */ /* 0x0002e800000e0003 */
[----:B------:R1:W4:Y:S01]  /*2360*/  SHFL.DOWN PT, R8, R21, 0x1, R3 ;  /* 0x0820000015087989 */ /* 0x00032200000e0003 */
[----:B0-----:R-:W-:-:S03]  /*2370*/  ISETP.GE.AND P0, PT, R2, R3, PT ;  /* 0x000000030200720c */ /* 0x001fc60003f06270 */
[----:B------:R1:W0:Y:S10]  /*2380*/  SHFL.DOWN PT, R11, R20, 0x1, R3 ;  /* 0x08200000140b7989 */ /* 0x00023400000e0003 */
[----:B-12---:R-:W-:Y:S05]  /*2390*/  @P0 BRA `(.L_x_163) ;  /* 0x0000000000500947 */ /* 0x006fea0003800000 */
[----:B---3--:R-:W-:Y:S01]  /*23a0*/  DSETP.GEU.AND P0, PT, R14, R6, PT ;  /* 0x000000060e00722a */ /* 0x008fe20003f0e000 */
[----:B----4-:R-:W-:Y:S02]  /*23b0*/  IMAD.MOV.U32 R18, RZ, RZ, R8 ;  /* 0x000000ffff127224 */ /* 0x010fe400078e0008 */
        /* <DEDUP_REMOVED lines=18> */
.L_x_163:
[----:B------:R-:W-:Y:S05]  /*24e0*/  BSYNC.RECONVERGENT B1 ;  /* 0x0000000000017941 */ /* 0x000fea0003800200 */
.L_x_162:
[----:B------:R-:W-:Y:S01]  /*24f0*/  IADD3 R6, PT, PT, R2, 0x2, RZ ;  /* 0x0000000202067810 */ /* 0x000fe20007ffe0ff */
[----:B------:R1:W2:Y:S01]  /*2500*/  SHFL.DOWN PT, R12, R4, 0x2, R3 ;  /* 0x08400000040c7989 */ /* 0x0002a200000e0003 */
[----:B------:R-:W-:Y:S01]  /*2510*/  BSSY.RECONVERGENT B1, `(.L_x_164) ;  /* 0x000001e000017945 */ /* 0x000fe20003800200 */
[----:B----4-:R-:W-:Y:S01]  /*2520*/  IMAD.MOV.U32 R8, RZ, RZ, R18 ;  /* 0x000000ffff087224 */ /* 0x010fe200078e0012 */
[----:B------:R-:W-:Y:S01]  /*2530*/  ISETP.GT.AND P0, PT, R6, R3, PT ;  /* 0x000000030600720c */ /* 0x000fe20003f04270 */
[----:B------:R1:W4:Y:S01]  /*2540*/  SHFL.DOWN PT, R13, R5, 0x2, R3 ;  /* 0x08400000050d7989 */ /* 0x00032200000e0003 */
[----:B------:R-:W-:Y:S02]  /*2550*/  IMAD.MOV.U32 R16, RZ, RZ, R22 ;  /* 0x000000ffff107224 */ /* 0x000fe400078e0016 */
[----:B------:R-:W-:Y:S01]  /*2560*/  IMAD.MOV.U32 R6, RZ, RZ, R4 ;  /* 0x000000ffff067224 */ /* 0x000fe200078e0004 */
[----:B0-----:R1:W0:Y:S01]  /*2570*/  SHFL.DOWN PT, R11, R18, 0x2, R3 ;  /* 0x08400000120b7989 */ /* 0x00122200000e0003 */
[----:B---3--:R-:W-:-:S03]  /*2580*/  IMAD.MOV.U32 R7, RZ, RZ, R5 ;  /* 0x000000ffff077224 */ /* 0x008fc600078e0005 */
[----:B------:R1:W3:Y:S04]  /*2590*/  SHFL.DOWN PT, R15, R22, 0x2, R3 ;  /* 0x08400000160f7989 */ /* 0x0002e800000e0003 */
[----:B------:R-:W-:Y:S05]  /*25a0*/  @P0 BRA `(.L_x_165) ;  /* 0x0000000000500947 */ /* 0x000fea0003800000 */
[----:B--2-4-:R-:W-:Y:S01]  /*25b0*/  DSETP.GEU.AND P0, PT, R4, R12, PT ;  /* 0x0000000c0400722a */ /* 0x014fe20003f0e000 */
        /* <DEDUP_REMOVED lines=19> */
.L_x_165:
[----:B------:R-:W-:Y:S05]  /*26f0*/  BSYNC.RECONVERGENT B1 ;  /* 0x0000000000017941 */ /* 0x000fea0003800200 */
.L_x_164:
[----:B-1----:R-:W-:Y:S01]  /*2700*/  VIADD R4, R2, 0x4 ;  /* 0x0000000402047836 */ /* 0x002fe20000000000 */
[----:B--2---:R1:W2:Y:S01]  /*2710*/  SHFL.DOWN PT, R12, R6, 0x4, R3 ;  /* 0x08800000060c7989 */ /* 0x0042a200000e0003 */
[----:B------:R-:W-:Y:S01]  /*2720*/  BSSY.RECONVERGENT B1, `(.L_x_166) ;  /* 0x000001e000017945 */ /* 0x000fe20003800200 */
[----:B------:R-:W-:Y:S02]  /*2730*/  IMAD.MOV.U32 R14, RZ, RZ, R8 ;  /* 0x000000ffff0e7224 */ /* 0x000fe400078e0008 */
[----:B------:R-:W-:Y:S01]  /*2740*/  ISETP.GT.AND P0, PT, R4, R3, PT ;  /* 0x000000030400720c */ /* 0x000fe20003f04270 */
[----:B----4-:R1:W4:Y:S01]  /*2750*/  SHFL.DOWN PT, R13, R7, 0x4, R3 ;  /* 0x08800000070d7989 */ /* 0x01032200000e0003 */
[----:B------:R-:W-:Y:S02]  /*2760*/  IMAD.MOV.U32 R18, RZ, RZ, R16 ;  /* 0x000000ffff127224 */ /* 0x000fe400078e0010 */
[----:B------:R-:W-:Y:S01]  /*2770*/  IMAD.MOV.U32 R4, RZ, RZ, R6 ;  /* 0x000000ffff047224 */ /* 0x000fe200078e0006 */
[----:B0-----:R1:W0:Y:S01]  /*2780*/  SHFL.DOWN PT, R11, R8, 0x4, R3 ;  /* 0x08800000080b7989 */ /* 0x00122200000e0003 */
[----:B------:R-:W-:-:S03]  /*2790*/  IMAD.MOV.U32 R5, RZ, RZ, R7 ;  /* 0x000000ffff057224 */ /* 0x000fc600078e0007 */
[----:B---3--:R1:W3:Y:S04]  /*27a0*/  SHFL.DOWN PT, R15, R16, 0x4, R3 ;  /* 0x08800000100f7989 */ /* 0x0082e800000e0003 */
        /* <DEDUP_REMOVED lines=21> */
.L_x_167:
[----:B------:R-:W-:Y:S05]  /*2900*/  BSYNC.RECONVERGENT B1 ;  /* 0x0000000000017941 */ /* 0x000fea0003800200 */
.L_x_166:
[----:B-1----:R-:W-:Y:S01]  /*2910*/  VIADD R8, R2, 0x8 ;  /* 0x0000000802087836 */ /* 0x002fe20000000000 */
[----:B------:R1:W1:Y:S01]  /*2920*/  SHFL.DOWN PT, R6, R4, 0x8, R3 ;  /* 0x0900000004067989 */ /* 0x00026200000e0003 */
[----:B------:R-:W-:Y:S01]  /*2930*/  BSSY.RECONVERGENT B1, `(.L_x_168) ;  /* 0x000001e000017945 */ /* 0x000fe20003800200 */
[----:B------:R-:W-:Y:S02]  /*2940*/  IMAD.MOV.U32 R16, RZ, RZ, R18 ;  /* 0x000000ffff107224 */ /* 0x000fe400078e0012 */
[----:B------:R-:W-:Y:S01]  /*2950*/  ISETP.GT.AND P0, PT, R8, R3, PT ;  /* 0x000000030800720c */ /* 0x000fe20003f04270 */
[----:B------:R1:W1:Y:S01]  /*2960*/  SHFL.DOWN PT, R7, R5, 0x8, R3 ;  /* 0x0900000005077989 */ /* 0x00026200000e0003 */
[----:B------:R-:W-:Y:S02]  /*2970*/  IMAD.MOV.U32 R8, RZ, RZ, R14 ;  /* 0x000000ffff087224 */ /* 0x000fe400078e000e */
[----:B--2---:R-:W-:Y:S01]  /*2980*/  IMAD.MOV.U32 R12, RZ, RZ, R4 ;  /* 0x000000ffff0c7224 */ /* 0x004fe200078e0004 */
[----:B0-----:R0:W2:Y:S01]  /*2990*/  SHFL.DOWN PT, R11, R14, 0x8, R3 ;  /* 0x090000000e0b7989 */ /* 0x0010a200000e0003 */
[----:B----4-:R-:W-:-:S03]  /*29a0*/  IMAD.MOV.U32 R13, RZ, RZ, R5 ;  /* 0x000000ffff0d7224 */ /* 0x010fc600078e0005 */
[----:B---3--:R0:W3:Y:S04]  /*29b0*/  SHFL.DOWN PT, R15, R18, 0x8, R3 ;  /* 0x09000000120f7989 */ /* 0x0080e800000e0003 */
[----:B------:R-:W-:Y:S05]  /*29c0*/  @P0 BRA `(.L_x_169) ;  /* 0x0000000000500947 */ /* 0x000fea0003800000 */
[----:B-1----:R-:W-:Y:S01]  /*29d0*/  DSETP.GEU.AND P0, PT, R4, R6, PT ;  /* 0x000000060400722a */ /* 0x002fe20003f0e000 */
[----:B--2---:R-:W-:Y:S02]  /*29e0*/  IMAD.MOV.U32 R8, RZ, RZ, R11 ;  /* 0x000000ffff087224 */ /* 0x004fe400078e000b */
        /* <DEDUP_REMOVED lines=18> */
.L_x_169:
[----:B------:R-:W-:Y:S05]  /*2b10*/  BSYNC.RECONVERGENT B1 ;  /* 0x0000000000017941 */ /* 0x000fea0003800200 */
.L_x_168:
[----:B-1----:R-:W-:Y:S01]  /*2b20*/  VIADD R4, R2, 0x10 ;  /* 0x0000001002047836 */ /* 0x002fe20000000000 */
[----:B0-----:R0:W1:Y:S01]  /*2b30*/  SHFL.DOWN PT, R14, R12, 0x10, R3 ;  /* 0x0a0000000c0e7989 */ /* 0x00106200000e0003 */
[----:B------:R-:W-:Y:S01]  /*2b40*/  BSSY.RECONVERGENT B1, `(.L_x_170) ;  /* 0x000001e000017945 */ /* 0x000fe20003800200 */
[----:B------:R-:W-:Y:S02]  /*2b50*/  IMAD.MOV.U32 R5, RZ, RZ, R16 ;  /* 0x000000ffff057224 */ /* 0x000fe400078e0010 */
[----:B------:R-:W-:Y:S01]  /*2b60*/  ISETP.GT.AND P0, PT, R4, R3, PT ;  /* 0x000000030400720c */ /* 0x000fe20003f04270 */
[----:B---3--:R0:W3:Y:S01]  /*2b70*/  SHFL.DOWN PT, R15, R13, 0x10, R3 ;  /* 0x0a0000000d0f7989 */ /* 0x0080e200000e0003 */
[----:B------:R-:W-:Y:S02]  /*2b80*/  IMAD.MOV.U32 R4, RZ, RZ, R8 ;  /* 0x000000ffff047224 */ /* 0x000fe400078e0008 */
[----:B------:R-:W-:Y:S01]  /*2b90*/  IMAD.MOV.U32 R6, RZ, RZ, R12 ;  /* 0x000000ffff067224 */ /* 0x000fe200078e000c */
[----:B--2---:R0:W2:Y:S01]  /*2ba0*/  SHFL.DOWN PT, R11, R8, 0x10, R3 ;  /* 0x0a000000080b7989 */ /* 0x0040a200000e0003 */
[----:B------:R-:W-:-:S03]  /*2bb0*/  IMAD.MOV.U32 R7, RZ, RZ, R13 ;  /* 0x000000ffff077224 */ /* 0x000fc600078e000d */
[----:B------:R0:W4:Y:S04]  /*2bc0*/  SHFL.DOWN PT, R17, R16, 0x10, R3 ;  /* 0x0a00000010117989 */ /* 0x00012800000e0003 */
        /* <DEDUP_REMOVED lines=21> */
.L_x_171:
[----:B------:R-:W-:Y:S05]  /*2d20*/  BSYNC.RECONVERGENT B1 ;  /* 0x0000000000017941 */ /* 0x000fea0003800200 */
.L_x_170:
[----:B------:R-:W-:Y:S01]  /*2d30*/  ISETP.NE.AND P0, PT, R2, RZ, PT ;  /* 0x000000ff0200720c */ /* 0x000fe20003f05270 */
[----:B------:R-:W-:-:S12]  /*2d40*/  BSSY.RECONVERGENT B1, `(.L_x_172) ;  /* 0x000000a000017945 */ /* 0x000fd80003800200 */
[----:B------:R-:W-:Y:S05]  /*2d50*/  @P0 BRA `(.L_x_173) ;  /* 0x0000000000200947 */ /* 0x000fea0003800000 */
[----:B0-----:R-:W0:Y:S01]  /*2d60*/  S2R R8, SR_CgaCtaId ;  /* 0x0000000000087919 */ /* 0x001e220000008800 */
[----:B------:R-:W-:Y:S02]  /*2d70*/  MOV R3, 0x400 ;  /* 0x0000040000037802 */ /* 0x000fe40000000f00 */
[----:B------:R-:W-:-:S04]  /*2d80*/  SHF.R.U32.HI R2, RZ, 0x1, R10 ;  /* 0x00000001ff027819 */ /* 0x000fc8000001160a */
[----:B------:R-:W-:Y:S02]  /*2d90*/  LOP3.LUT R2, R2, 0x1f0, RZ, 0xc0, !PT ;  /* 0x000001f002027812 */ /* 0x000fe400078ec0ff */
[----:B0-----:R-:W-:-:S05]  /*2da0*/  LEA R3, R8, R3, 0x18 ;  /* 0x0000000308037211 */ /* 0x001fca00078ec0ff */
[----:B------:R-:W-:-:S05]  /*2db0*/  IMAD.IADD R3, R2, 0x1, R3 ;  /* 0x0000000102037824 */ /* 0x000fca00078e0203 */
[----:B------:R0:W-:Y:S04]  /*2dc0*/  STS.64 [R3+0x10], R4 ;  /* 0x0000100403007388 */ /* 0x0001e80000000a00 */
[----:B------:R0:W-:Y:S02]  /*2dd0*/  STS.64 [R3+0x8], R6 ;  /* 0x0000080603007388 */ /* 0x0001e40000000a00 */
.L_x_173:
[----:B------:R-:W-:Y:S05]  /*2de0*/  BSYNC.RECONVERGENT B1 ;  /* 0x0000000000017941 */ /* 0x000fea0003800200 */
.L_x_172:
[----:B------:R-:W-:Y:S01]  /*2df0*/  BAR.SYNC.DEFER_BLOCKING 0x0 ;  /* 0x0000000000007b1d */ /* 0x000fe20000010000 */
[----:B------:R-:W-:-:S13]  /*2e00*/  ISETP.NE.AND P1, PT, R10, RZ, PT ;  /* 0x000000ff0a00720c */ /* 0x000fda0003f25270 */
[----:B------:R-:W-:Y:S05]  /*2e10*/  @P1 BRA `(.L_x_149) ;  /* 0x0000003800a81947 */ /* 0x000fea0003800000 */
[----:B------:R-:W-:Y:S01]  /*2e20*/  ISETP.GE.AND P0, PT, R9, 0x21, PT ;  /* 0x000000210900780c */ /* 0x000fe20003f06270 */
[----:B0-----:R-:W-:Y:S02]  /*2e30*/  IMAD.MOV.U32 R13, RZ, RZ, R4 ;  /* 0x000000ffff0d7224 */ /* 0x001fe400078e0004 */
[----:B------:R-:W-:Y:S02]  /*2e40*/  IMAD.MOV.U32 R8, RZ, RZ, R5 ;  /* 0x000000ffff087224 */ /* 0x000fe400078e0005 */
[----:B------:R-:W-:Y:S02]  /*2e50*/  IMAD.MOV.U32 R2, RZ, RZ, R6 ;  /* 0x000000ffff027224 */ /* 0x000fe400078e0006 */
[----:B------:R-:W-:-:S06]  /*2e60*/  IMAD.MOV.U32 R3, RZ, RZ, R7 ;  /* 0x000000ffff037224 */ /* 0x000fcc00078e0007 */
[----:B------:R-:W-:Y:S05]  /*2e70*/  @!P0 BRA `(.L_x_174) ;  /* 0x00000000006c8947 */ /* 0x000fea0003800000 */
[----:B------:R-:W0:Y:S01]  /*2e80*/  S2UR UR5, SR_CgaCtaId ;  /* 0x00000000000579c3 */ /* 0x000e220000008800 */
[----:B------:R-:W-:Y:S01]  /*2e90*/  UMOV UR4, 0x400 ;  /* 0x0000040000047882 */ /* 0x000fe20000000000 */
[----:B------:R-:W-:Y:S01]  /*2ea0*/  BSSY.RECONVERGENT B1, `(.L_x_174) ;  /* 0x0000018000017945 */ /* 0x000fe20003800200 */
[----:B0-----:R-:W-:-:S09]  /*2eb0*/  ULEA UR4, UR5, UR4, 0x18 ;  /* 0x0000000405047291 */ /* 0x001fd2000f8ec0ff */
[----:B--2---:R-:W0:Y:S04]  /*2ec0*/  LDS.64 R10, [UR4+0x18] ;  /* 0x00001804ff0a7984 */ /* 0x004e280008000a00 */
[----:B-1-3--:R-:W1:Y:S01]  /*2ed0*/  LDS.64 R14, [UR4+0x20] ;  /* 0x00002004ff0e7984 */ /* 0x00ae620008000a00 */
[----:B0-----:R-:W-:Y:S01]  /*2ee0*/  DSETP.GEU.AND P0, PT, R6, R10, PT ;  /* 0x0000000a0600722a */ /* 0x001fe20003f0e000 */
[----:B------:R-:W-:Y:S02]  /*2ef0*/  IMAD.MOV.U32 R2, RZ, RZ, R10 ;  /* 0x000000ffff027224 */ /* 0x000fe400078e000a */
[----:B------:R-:W-:Y:S02]  /*2f00*/  IMAD.MOV.U32 R3, RZ, RZ, R11 ;  /* 0x000000ffff037224 */ /* 0x000fe400078e000b */
[----:B-1----:R-:W-:-:S02]  /*2f10*/  IMAD.MOV.U32 R13, RZ, RZ, R14 ;  /* 0x000000ffff0d7224 */ /* 0x002fc400078e000e */
[----:B------:R-:W-:-:S07]  /*2f20*/  IMAD.MOV.U32 R8, RZ, RZ, R15 ;  /* 0x000000ffff087224 */ /* 0x000fce00078e000f */
[----:B------:R-:W-:Y:S05]  /*2f30*/  @!P0 BRA `(.L_x_175) ;  /* 0x0000000000388947 */ /* 0x000fea0003800000 */
        /* <DEDUP_REMOVED lines=14> */
.L_x_175:
[----:B------:R-:W-:Y:S05]  /*3020*/  BSYNC.RECONVERGENT B1 ;  /* 0x0000000000017941 */ /* 0x000fea0003800200 */
.L_x_174:
[----:B------:R-:W-:Y:S01]  /*3030*/  ISETP.GE.AND P0, PT, R9, 0x41, PT ;  /* 0x000000410900780c */ /* 0x000fe20003f06270 */
[----:B--2---:R-:W-:Y:S02]  /*3040*/  IMAD.MOV.U32 R11, RZ, RZ, R13 ;  /* 0x000000ffff0b7224 */ /* 0x004fe400078e000d */
        /* <DEDUP_REMOVED lines=8> */
[----:B------:R-:W0:Y:S04]  /*30d0*/  LDS.64 R6, [UR4+0x28] ;  /* 0x00002804ff067984 */ /* 0x000e280008000a00 */
        /* <DEDUP_REMOVED lines=21> */
.L_x_177:
[----:B------:R-:W-:Y:S05]  /*3230*/  BSYNC.RECONVERGENT B1 ;  /* 0x0000000000017941 */ /* 0x000fea0003800200 */
.L_x_176:
[----:B------:R-:W-:Y:S01]  /*3240*/  ISETP.GE.AND P0, PT, R9, 0x61, PT ;  /* 0x000000610900780c */ /* 0x000fe20003f06270 */
[----:B------:R-:W-:Y:S02]  /*3250*/  IMAD.MOV.U32 R13, RZ, RZ, R11 ;  /* 0x000000ffff0d7224 */ /* 0x000fe400078e000b */
        /* <DEDUP_REMOVED lines=30> */
.L_x_179:
[----:B------:R-:W-:Y:S05]  /*3440*/  BSYNC.RECONVERGENT B1 ;  /* 0x0000000000017941 */ /* 0x000fea0003800200 */
.L_x_178:
        /* <DEDUP_REMOVED lines=32> */
.L_x_181:
[----:B------:R-:W-:Y:S05]  /*3650*/  BSYNC.RECONVERGENT B1 ;  /* 0x0000000000017941 */ /* 0x000fea0003800200 */
.L_x_180:
        /* <DEDUP_REMOVED lines=32> */
.L_x_183:
[----:B------:R-:W-:Y:S05]  /*3860*/  BSYNC.RECONVERGENT B1 ;  /* 0x0000000000017941 */ /* 0x000fea0003800200 */
.L_x_182:
        /* <DEDUP_REMOVED lines=32> */
.L_x_185:
[----:B------:R-:W-:Y:S05]  /*3a70*/  BSYNC.RECONVERGENT B1 ;  /* 0x0000000000017941 */ /* 0x000fea0003800200 */
.L_x_184:
[----:B------:R-:W-:Y:S01]  /*3a80*/  ISETP.GE.AND P0, PT, R9, 0xe1, PT ;  /* 0x000000e10900780c */ /* 0x000fe20003f06270 */
[----:B------:R-:W-:Y:S01]  /*3a90*/  IMAD.MOV.U32 R5, RZ, RZ, R10 ;  /* 0x000000ffff057224 */ /* 0x000fe200078e000a */
[----:B------:R-:W-:Y:S01]  /*3aa0*/  MOV R4, R11 ;  /* 0x0000000b00047202 */ /* 0x000fe20000000f00 */
[----:B------:R-:W-:Y:S02]  /*3ab0*/  IMAD.MOV.U32 R6, RZ, RZ, R2 ;  /* 0x000000ffff067224 */ /* 0x000fe400078e0002 */
[----:B------:R-:W-:-:S08]  /*3ac0*/  IMAD.MOV.U32 R7, RZ, RZ, R3 ;  /* 0x000000ffff077224 */ /* 0x000fd000078e0003 */
[----:B------:R-:W-:Y:S05]  /*3ad0*/  @!P0 BRA `(.L_x_149) ;  /* 0x0000002c00788947 */ /* 0x000fea0003800000 */
[----:B------:R-:W0:Y:S01]  /*3ae0*/  S2UR UR5, SR_CgaCtaId ;  /* 0x00000000000579c3 */ /* 0x000e220000008800 */
[----:B------:R-:W-:Y:S02]  /*3af0*/  UMOV UR4, 0x400 ;  /* 0x0000040000047882 */ /* 0x000fe40000000000 */
[----:B0-----:R-:W-:-:S09]  /*3b00*/  ULEA UR4, UR5, UR4, 0x18 ;  /* 0x0000000405047291 */ /* 0x001fd2000f8ec0ff */
[----:B------:R-:W0:Y:S04]  /*3b10*/  LDS.64 R8, [UR4+0x78] ;  /* 0x00007804ff087984 */ /* 0x000e280008000a00 */
[----:B------:R-:W2:Y:S01]  /*3b20*/  LDS.64 R12, [UR4+0x80] ;  /* 0x00008004ff0c7984 */ /* 0x000ea20008000a00 */
[----:B0-----:R-:W-:Y:S01]  /*3b30*/  DSETP.GEU.AND P0, PT, R2, R8, PT ;  /* 0x000000080200722a */ /* 0x001fe20003f0e000 */
[----:B------:R-:W-:Y:S02]  /*3b40*/  IMAD.MOV.U32 R6, RZ, RZ, R8 ;  /* 0x000000ffff067224 */ /* 0x000fe400078e0008 */
[----:B------:R-:W-:Y:S02]  /*3b50*/  IMAD.MOV.U32 R7, RZ, RZ, R9 ;  /* 0x000000ffff077224 */ /* 0x000fe400078e0009 */
[----:B--2---:R-:W-:-:S02]  /*3b60*/  IMAD.MOV.U32 R4, RZ, RZ, R12 ;  /* 0x000000ffff047224 */ /* 0x004fc400078e000c */
        /* <DEDUP_REMOVED lines=17> */
.L_x_117:
[----:B------:R-:W0:Y:S01]  /*3c80*/  S2R R3, SR_TID.X ;  /* 0x0000000000037919 */ /* 0x000e220000002100 */
[----:B------:R-:W1:Y:S02]  /*3c90*/  LDCU.128 UR12, c[0x0][0x380] ;  /* 0x00007000ff0c77ac */ /* 0x000e640008000c00 */
[----:B-1----:R-:W-:Y:S02]  /*3ca0*/  IMAD.U32 R2, RZ, RZ, UR12 ;  /* 0x0000000cff027e24 */ /* 0x002fe4000f8e00ff */
[----:B------:R-:W-:Y:S01]  /*3cb0*/  IMAD.U32 R4, RZ, RZ, UR13 ;  /* 0x0000000dff047e24 */ /* 0x000fe2000f8e00ff */
[----:B0-----:R-:W-:-:S05]  /*3cc0*/  IADD3 R5, P0, PT, R8, R3, RZ ;  /* 0x0000000308057210 */ /* 0x001fca0007f1e0ff */
[----:B------:R-:W-:Y:S01]  /*3cd0*/  IMAD.X R6, RZ, RZ, RZ, P0 ;  /* 0x000000ffff067224 */ /* 0x000fe200000e06ff */
[----:B------:R-:W-:-:S04]  /*3ce0*/  LEA R20, P0, R5, R2, 0x3 ;  /* 0x0000000205147211 */ /* 0x000fc800078018ff */
[----:B------:R-:W-:-:S05]  /*3cf0*/  LEA.HI.X R21, R5, R4, R6, 0x3, P0 ;  /* 0x0000000405157211 */ /* 0x000fca00000f1c06 */
[----:B------:R-:W2:Y:S04]  /*3d00*/  LDG.E.64 R6, desc[UR10][R20.64] ;  /* 0x0000000a14067981 */ /* 0x000ea8000c1e1b00 */
[----:B------:R-:W2:Y:S04]  /*3d10*/  LDG.E.64 R14, desc[UR10][R20.64+0x800] ;  /* 0x0008000a140e7981 */ /* 0x000ea8000c1e1b00 */
[----:B------:R-:W3:Y:S04]  /*3d20*/  LDG.E.64 R18, desc[UR10][R20.64+0x1000] ;  /* 0x0010000a14127981 */ /* 0x000ee8000c1e1b00 */
[----:B------:R-:W4:Y:S04]  /*3d30*/  LDG.E.64 R12, desc[UR10][R20.64+0x1800] ;  /* 0x0018000a140c7981 */ /* 0x000f28000c1e1b00 */
[----:B------:R-:W5:Y:S01]  /*3d40*/  LDG.E.64 R10, desc[UR10][R20.64+0x2000] ;  /* 0x0020000a140a7981 */ /* 0x000f62000c1e1b00 */
[----:B------:R-:W-:Y:S01]  /*3d50*/  IMAD.U32 R5, RZ, RZ, UR14 ;  /* 0x0000000eff057e24 */ /* 0x000fe2000f8e00ff */
[----:B------:R-:W-:Y:S01]  /*3d60*/  LOP3.LUT R9, R3, 0x400, RZ, 0xfc, !PT ;  /* 0x0000040003097812 */ /* 0x000fe200078efcff */
[----:B------:R-:W-:Y:S01]  /*3d70*/  BSSY.RECONVERGENT B1, `(.L_x_186) ;  /* 0x0000020000017945 */ /* 0x000fe20003800200 */
[----:B------:R-:W-:-:S04]  /*3d80*/  ISETP.LE.U32.AND P0, PT, R25, UR6, PT ;  /* 0x0000000619007c0c */ /* 0x000fc8000bf03070 */
[----:B------:R-:W-:Y:S01]  /*3d90*/  ISETP.GE.U32.AND.EX P0, PT, RZ, R16, PT, P0 ;  /* 0x00000010ff00720c */ /* 0x000fe20003f06100 */
[----:B--2---:R-:W-:-:S06]  /*3da0*/  DSETP.GEU.AND P3, PT, R6, R14, PT ;  /* 0x0000000e0600722a */ /* 0x004fcc0003f6e000 */
[----:B------:R-:W-:Y:S02]  /*3db0*/  FSEL R6, R6, R14, P3 ;  /* 0x0000000e06067208 */ /* 0x000fe40001800000 */
[----:B------:R-:W-:-:S06]  /*3dc0*/  FSEL R7, R7, R15, P3 ;  /* 0x0000000f07077208 */ /* 0x000fcc0001800000 */
[----:B---3--:R-:W-:-:S06]  /*3dd0*/  DSETP.GEU.AND P4, PT, R6, R18, PT ;  /* 0x000000120600722a */ /* 0x008fcc0003f8e000 */
[----:B------:R-:W-:Y:S01]  /*3de0*/  FSEL R14, R6, R18, P4 ;  /* 0x00000012060e7208 */ /* 0x000fe20002000000 */
[----:B------:R-:W-:Y:S01]  /*3df0*/  IMAD.U32 R6, RZ, RZ, UR15 ;  /* 0x0000000fff067e24 */ /* 0x000fe2000f8e00ff */
[----:B------:R-:W-:Y:S01]  /*3e00*/  FSEL R15, R7, R19, P4 ;  /* 0x00000013070f7208 */ /* 0x000fe20002000000 */
[----:B------:R-:W-:-:S05]  /*3e10*/  VIADD R18, R3, 0x100 ;  /* 0x0000010003127836 */ /* 0x000fca0000000000 */
[----:B----4-:R-:W-:-:S06]  /*3e20*/  DSETP.GEU.AND P2, PT, R14, R12, PT ;  /* 0x0000000c0e00722a */ /* 0x010fcc0003f4e000 */
[----:B------:R-:W-:Y:S01]  /*3e30*/  FSEL R12, R14, R12, P2 ;  /* 0x0000000c0e0c7208 */ /* 0x000fe20001000000 */
[----:B------:R-:W-:Y:S01]  /*3e40*/  VIADD R14, R3, 0x200 ;  /* 0x00000200030e7836 */ /* 0x000fe20000000000 */
[----:B------:R-:W-:Y:S02]  /*3e50*/  FSEL R13, R15, R13, P2 ;  /* 0x0000000d0f0d7208 */ /* 0x000fe40001000000 */
[----:B------:R-:W-:Y:S02]  /*3e60*/  IADD3 R15, P5, PT, R8, R5, RZ ;  /* 0x00000005080f7210 */ /* 0x000fe40007fbe0ff */
[----:B------:R-:W-:Y:S02]  /*3e70*/  @P4 SEL R14, R3, R18, P3 ;  /* 0x00000012030e4207 */ /* 0x000fe40001800000 */
[----:B-----5:R-:W-:Y:S01]  /*3e80*/  DSETP.GEU.AND P1, PT, R12, R10, PT ;  /* 0x0000000a0c00722a */ /* 0x020fe20003f2e000 */
[----:B------:R-:W-:Y:S01]  /*3e90*/  IMAD.X R17, RZ, RZ, R6, P5 ;  /* 0x000000ffff117224 */ /* 0x000fe200028e0606 */
[----:B------:R-:W-:Y:S01]  /*3ea0*/  IADD3 R7, P5, PT, R9, R15, RZ ;  /* 0x0000000f09077210 */ /* 0x000fe20007fbe0ff */
[----:B------:R-:W-:-:S04]  /*3eb0*/  @!P2 VIADD R14, R3, 0x300 ;  /* 0x00000300030ea836 */ /* 0x000fc80000000000 */
[----:B------:R-:W-:-:S07]  /*3ec0*/  IMAD.X R8, RZ, RZ, R17, P5 ;  /* 0x000000ffff087224 */ /* 0x000fce00028e0611 */
[----:B------:R-:W-:Y:S05]  /*3ed0*/  @!P1 BRA `(.L_x_187) ;  /* 0x0000000000249947 */ /* 0x000fea0003800000 */
[C---:B------:R-:W-:Y:S02]  /*3ee0*/  ISETP.GE.U32.AND P1, PT, R14.reuse, R9, PT ;  /* 0x000000090e00720c */ /* 0x040fe40003f26070 */
[----:B------:R-:W-:Y:S02]  /*3ef0*/  IADD3 R14, P2, PT, R14, R15, RZ ;  /* 0x0000000f0e0e7210 */ /* 0x000fe40007f5e0ff */
[----:B------:R-:W-:-:S03]  /*3f00*/  ISETP.GE.U32.AND.EX P1, PT, RZ, RZ, PT, P1 ;  /* 0x000000ffff00720c */ /* 0x000fc60003f26110 */
[----:B------:R-:W-:-:S10]  /*3f10*/  IMAD.X R9, RZ, RZ, R17, P2 ;  /* 0x000000ffff097224 */ /* 0x000fd400010e0611 */
[----:B------:R-:W-:-:S06]  /*3f20*/  DSETP.LT.OR P1, PT, R10, R12, !P1 ;  /* 0x0000000c0a00722a */ /* 0x000fcc0004f21400 */
[----:B------:R-:W-:Y:S02]  /*3f30*/  FSEL R10, R12, R10, P1 ;  /* 0x0000000a0c0a7208 */ /* 0x000fe40000800000 */
[----:B------:R-:W-:Y:S02]  /*3f40*/  FSEL R11, R13, R11, P1 ;  /* 0x0000000b0d0b7208 */ /* 0x000fe40000800000 */
[----:B------:R-:W-:Y:S02]  /*3f50*/  SEL R7, R14, R7, P1 ;  /* 0x000000070e077207 */ /* 0x000fe40000800000 */
[----:B------:R-:W-:-:S07]  /*3f60*/  SEL R8, R9, R8, P1 ;  /* 0x0000000809087207 */ /* 0x000fce0000800000 */
.L_x_187:
[----:B------:R-:W-:Y:S05]  /*3f70*/  BSYNC.RECONVERGENT B1 ;  /* 0x0000000000017941 */ /* 0x000fea0003800200 */
.L_x_186:
[----:B------:R-:W-:Y:S05]  /*3f80*/  @P0 BRA `(.L_x_188) ;  /* 0x0000001400000947 */ /* 0x000fea0003800000 */
[----:B------:R-:W0:Y:S01]  /*3f90*/  LDCU.64 UR8, c[0x0][0x3e8] ;  /* 0x00007d00ff0877ac */ /* 0x000e220008000a00 */
[----:B------:R-:W-:Y:S01]  /*3fa0*/  ISETP.NE.AND P0, PT, R3, RZ, PT ;  /* 0x000000ff0300720c */ /* 0x000fe20003f05270 */
[----:B------:R-:W-:Y:S01]  /*3fb0*/  BSSY.RECONVERGENT B1, `(.L_x_189) ;  /* 0x0000012000017945 */ /* 0x000fe20003800200 */
[----:B------:R-:W-:Y:S01]  /*3fc0*/  UMOV UR4, 0x8 ;  /* 0x0000000800047882 */ /* 0x000fe20000000000 */
[----:B------:R-:W-:Y:S02]  /*3fd0*/  UMOV UR5, 0x0 ;  /* 0x0000000000057882 */ /* 0x000fe40000000000 */
[----:B0-----:R-:W-:-:S04]  /*3fe0*/  UIMAD.WIDE.U32 UR4, UR8, 0x1, UR4 ;  /* 0x00000001080478a5 */ /* 0x001fc8000f8e0004 */
[----:B------:R-:W-:Y:S02]  /*3ff0*/  UIADD3 UR7, UPT, UPT, UR5, UR9, URZ ;  /* 0x0000000905077290 */ /* 0x000fe4000fffe0ff */
[----:B------:R-:W-:Y:S02]  /*4000*/  IMAD.U32 R13, RZ, RZ, UR5 ;  /* 0x00000005ff0d7e24 */ /* 0x000fe4000f8e00ff */
[----:B------:R-:W-:Y:S02]  /*4010*/  IMAD.U32 R12, RZ, RZ, UR4 ;  /* 0x00000004ff0c7e24 */ /* 0x000fe4000f8e00ff */
[----:B------:R-:W-:Y:S01]  /*4020*/  IMAD.U32 R13, RZ, RZ, UR7 ;  /* 0x00000007ff0d7e24 */ /* 0x000fe2000f8e00ff */
[----:B------:R-:W-:Y:S06]  /*4030*/  @P0 BRA `(.L_x_190) ;  /* 0x0000000000240947 */ /* 0x000fec0003800000 */
[----:B------:R-:W-:Y:S02]  /*4040*/  IMAD.MOV.U32 R18, RZ, RZ, 0x500 ;  /* 0x00000500ff127424 */ /* 0x000fe400078e00ff */
[----:B------:R-:W-:-:S05]  /*4050*/  IMAD.MOV.U32 R19, RZ, RZ, 0x0 ;  /* 0x00000000ff137424 */ /* 0x000fca00078e00ff */
[----:B------:R-:W2:Y:S01]  /*4060*/  ATOMG.E.ADD.64.STRONG.GPU PT, R14, desc[UR10][R12.64], R18 ;  /* 0x800000120c0e79a8 */ /* 0x000ea200081ef50a */
[----:B------:R-:W0:Y:S01]  /*4070*/  S2UR UR5, SR_CgaCtaId ;  /* 0x00000000000579c3 */ /* 0x000e220000008800 */
[----:B------:R-:W-:Y:S02]  /*4080*/  UMOV UR4, 0x400 ;  /* 0x0000040000047882 */ /* 0x000fe40000000000 */
[----:B0-----:R-:W-:Y:S01]  /*4090*/  ULEA UR4, UR5, UR4, 0x18 ;  /* 0x0000000405047291 */ /* 0x001fe2000f8ec0ff */
[----:B--2---:R-:W-:-:S05]  /*40a0*/  IADD3 R14, P0, PT, R14, UR6, RZ ;  /* 0x000000060e0e7c10 */ /* 0x004fca000ff1e0ff */
[----:B------:R-:W-:-:S05]  /*40b0*/  IMAD.X R15, RZ, RZ, R15, P0 ;  /* 0x000000ffff0f7224 */ /* 0x000fca00000e060f */
[----:B------:R0:W-:Y:S03]  /*40c0*/  STS.64 [UR4+0x98], R14 ;  /* 0x0000980eff007988 */ /* 0x0001e60008000a04 */
.L_x_190:
[----:B------:R-:W-:Y:S05]  /*40d0*/  BSYNC.RECONVERGENT B1 ;  /* 0x0000000000017941 */ /* 0x000fea0003800200 */
.L_x_189:
[----:B------:R-:W1:Y:S08]  /*40e0*/  S2UR UR5, SR_CgaCtaId ;  /* 0x00000000000579c3 */ /* 0x000e700000008800 */
[----:B------:R-:W-:Y:S06]  /*40f0*/  BAR.SYNC.DEFER_BLOCKING 0x0 ;  /* 0x0000000000007b1d */ /* 0x000fec0000010000 */
[----:B------:R-:W-:-:S02]  /*4100*/  UMOV UR4, 0x400 ;  /* 0x0000040000047882 */ /* 0x000fc40000000000 */
[----:B-1----:R-:W-:-:S06]  /*4110*/  ULEA UR4, UR5, UR4, 0x18 ;  /* 0x0000000405047291 */ /* 0x002fcc000f8ec0ff */
[----:B------:R-:W-:-:S05]  /*4120*/  IMAD.U32 R9, RZ, RZ, UR4 ;  /* 0x00000004ff097e24 */ /* 0x000fca000f8e00ff */
[----:B------:R-:W0:Y:S02]  /*4130*/  LDS.64 R18, [R9+0x98] ;  /* 0x0000980009127984 */ /* 0x000e240000000a00 */
[----:B0-----:R-:W-:-:S04]  /*4140*/  IADD3 R14, P1, PT, R18, 0x500, RZ ;  /* 0x00000500120e7810 */ /* 0x001fc80007f3e0ff */
[----:B------:R-:W-:Y:S01]  /*4150*/  ISETP.GT.U32.AND P0, PT, R14, R25, PT ;  /* 0x000000190e00720c */ /* 0x000fe20003f04070 */
[----:B------:R-:W-:-:S05]  /*4160*/  IMAD.X R15, RZ, RZ, R19, P1 ;  /* 0x000000ffff0f7224 */ /* 0x000fca00008e0613 */
[----:B------:R-:W-:-:S13]  /*4170*/  ISETP.GT.AND.EX P0, PT, R15, R16, PT, P0 ;  /* 0x000000100f00720c */ /* 0x000fda0003f04300 */
[----:B------:R-:W-:Y:S05]  /*4180*/  @P0 BRA `(.L_x_191) ;  /* 0x0000000400b40947 */ /* 0x000fea0003800000 */
[----:B------:R-:W-:Y:S01]  /*4190*/  BSSY.RECONVERGENT B1, `(.L_x_191) ;  /* 0x000006c000017945 */ /* 0x000fe20003800200 */
[----:B------:R-:W-:Y:S01]  /*41a0*/  IMAD.MOV.U32 R20, RZ, RZ, R10 ;  /* 0x000000ffff147224 */ /* 0x000fe200078e000a */
[----:B------:R-:W0:Y:S01]  /*41b0*/  LDCU.64 UR8, c[0x0][0x398] ;  /* 0x00007300ff0877ac */ /* 0x000e220008000a00 */
[----:B------:R-:W-:Y:S02]  /*41c0*/  IMAD.MOV.U32 R21, RZ, RZ, R11 ;  /* 0x000000ffff157224 */ /* 0x000fe400078e000b */
[----:B------:R-:W-:Y:S01]  /*41d0*/  IMAD.MOV.U32 R15, RZ, RZ, R7 ;  /* 0x000000ffff0f7224 */ /* 0x000fe200078e0007 */
[----:B------:R-:W1:Y:S01]  /*41e0*/  LDCU.128 UR12, c[0x0][0x380] ;  /* 0x00007000ff0c77ac */ /* 0x000e620008000c00 */
[----:B------:R-:W-:-:S07]  /*41f0*/  IMAD.MOV.U32 R14, RZ, RZ, R8 ;  /* 0x000000ffff0e7224 */ /* 0x000fce00078e0008 */
.L_x_194:
[----:B------:R-:W-:Y:S01]  /*4200*/  IADD3 R7, P0, PT, R3, R18, RZ ;  /* 0x0000001203077210 */ /* 0x000fe20007f1e0ff */
[----:B-1----:R-:W-:Y:S02]  /*4210*/  IMAD.U32 R2, RZ, RZ, UR12 ;  /* 0x0000000cff027e24 */ /* 0x002fe4000f8e00ff */
[----:B------:R-:W-:Y:S02]  /*4220*/  IMAD.U32 R4, RZ, RZ, UR13 ;  /* 0x0000000dff047e24 */ /* 0x000fe4000f8e00ff */
[----:B------:R-:W-:Y:S01]  /*4230*/  IMAD.X R25, RZ, RZ, R19, P0 ;  /* 0x000000ffff197224 */ /* 0x000fe200000e0613 */
[----:B------:R-:W-:-:S04]  /*4240*/  LEA R10, P0, R7, R2, 0x3 ;  /* 0x00000002070a7211 */ /* 0x000fc800078018ff */
[----:B------:R-:W-:-:S05]  /*4250*/  LEA.HI.X R11, R7, R4, R25, 0x3, P0 ;  /* 0x00000004070b7211 */ /* 0x000fca00000f1c19 */
[----:B------:R-:W2:Y:S04]  /*4260*/  LDG.E.64 R16, desc[UR10][R10.64] ;  /* 0x0000000a0a107981 */ /* 0x000ea8000c1e1b00 */
[----:B------:R-:W3:Y:S01]  /*4270*/  LDG.E.64 R18, desc[UR10][R10.64+0x800] ;  /* 0x0008000a0a127981 */ /* 0x000ee2000c1e1b00 */
[----:B------:R-:W-:Y:S02]  /*4280*/  IMAD.U32 R5, RZ, RZ, UR14 ;  /* 0x0000000eff057e24 */ /* 0x000fe4000f8e00ff */
[----:B------:R-:W-:-:S03]  /*4290*/  IMAD.U32 R6, RZ, RZ, UR15 ;  /* 0x0000000fff067e24 */ /* 0x000fc6000f8e00ff */
[----:B------:R-:W-:-:S04]  /*42a0*/  IADD3 R24, P0, PT, R7, R5, RZ ;  /* 0x0000000507187210 */ /* 0x000fc80007f1e0ff */
[----:B------:R-:W-:Y:S01]  /*42b0*/  IADD3 R27, P3, PT, R24, 0x100, RZ ;  /* 0x00000100181b7810 */ /* 0x000fe20007f7e0ff */
[----:B------:R-:W-:-:S04]  /*42c0*/  IMAD.X R25, R25, 0x1, R6, P0 ;  /* 0x0000000119197824 */ /* 0x000fc800000e0606 */
[----:B------:R-:W-:Y:S01]  /*42d0*/  IMAD.X R26, RZ, RZ, R25, P3 ;  /* 0x000000ffff1a7224 */ /* 0x000fe200018e0619 */
[----:B--2---:R-:W-:-:S14]  /*42e0*/  DSETP.GEU.AND P2, PT, R20, R16, PT ;  /* 0x000000101400722a */ /* 0x004fdc0003f4e000 */
[----:B------:R-:W-:-:S04]  /*42f0*/  @P2 ISETP.GE.U32.AND P0, PT, R15, R24, PT ;  /* 0x000000180f00220c */ /* 0x000fc80003f06070 */
[----:B------:R-:W-:-:S13]  /*4300*/  @P2 ISETP.GE.AND.EX P0, PT, R14, R25, PT, P0 ;  /* 0x000000190e00220c */ /* 0x000fda0003f06300 */
[----:B------:R-:W-:-:S06]  /*4310*/  @P2 DSETP.LT.OR P0, PT, R16, R20, !P0 ;  /* 0x000000141000222a */ /* 0x000fcc0004701400 */
[----:B------:R-:W-:Y:S02]  /*4320*/  @P2 FSEL R7, R20, R16, P0 ;  /* 0x0000001014072208 */ /* 0x000fe40000000000 */
[----:B------:R-:W-:Y:S02]  /*4330*/  @P2 FSEL R20, R21, R17, P0 ;  /* 0x0000001115142208 */ /* 0x000fe40000000000 */
[C---:B------:R-:W-:Y:S01]  /*4340*/  IADD3 R21, P5, PT, R24.reuse, 0x300, RZ ;  /* 0x0000030018157810 */ /* 0x040fe20007fbe0ff */
[----:B------:R-:W-:Y:S01]  /*4350*/  @P2 IMAD.MOV.U32 R16, RZ, RZ, R7 ;  /* 0x000000ffff102224 */ /* 0x000fe200078e0007 */
[C---:B------:R-:W-:Y:S01]  /*4360*/  IADD3 R7, P6, PT, R24.reuse, 0x400, RZ ;  /* 0x0000040018077810 */ /* 0x040fe20007fde0ff */
[----:B------:R-:W-:Y:S01]  /*4370*/  @P2 IMAD.MOV.U32 R17, RZ, RZ, R20 ;  /* 0x000000ffff112224 */ /* 0x000fe200078e0014 */
[----:B------:R-:W-:Y:S01]  /*4380*/  IADD3 R20, P4, PT, R24, 0x200, RZ ;  /* 0x0000020018147810 */ /* 0x000fe20007f9e0ff */
[--C-:B------:R-:W-:Y:S01]  /*4390*/  IMAD.X R23, RZ, RZ, R25.reuse, P5 ;  /* 0x000000ffff177224 */ /* 0x100fe200028e0619 */
[----:B------:R-:W-:Y:S01]  /*43a0*/  @P2 SEL R24, R15, R24, P0 ;  /* 0x000000180f182207 */ /* 0x000fe20000000000 */
[----:B------:R-:W-:-:S02]  /*43b0*/  IMAD.X R8, RZ, RZ, R25, P6 ;  /* 0x000000ffff087224 */ /* 0x000fc400030e0619 */
[----:B------:R-:W-:Y:S01]  /*43c0*/  IMAD.X R22, RZ, RZ, R25, P4 ;  /* 0x000000ffff167224 */ /* 0x000fe200020e0619 */
[----:B------:R-:W-:Y:S01]  /*43d0*/  @P2 SEL R25, R14, R25, P0 ;  /* 0x000000190e192207 */ /* 0x000fe20000000000 */
[----:B---3--:R-:W-:Y:S01]  /*43e0*/  DSETP.GEU.AND P1, PT, R16, R18, PT ;  /* 0x000000121000722a */ /* 0x008fe20003f2e000 */
[----:B------:R-:W2:-:S13]  /*43f0*/  LDG.E.64 R14, desc[UR10][R10.64+0x1000] ;  /* 0x0010000a0a0e7981 */ /* 0x000e9a000c1e1b00 */
[----:B------:R-:W-:-:S04]  /*4400*/  @P1 ISETP.GE.U32.AND P0, PT, R24, R27, PT ;  /* 0x0000001b1800120c */ /* 0x000fc80003f06070 */
[----:B------:R-:W-:-:S13]  /*4410*/  @P1 ISETP.GE.AND.EX P0, PT, R25, R26, PT, P0 ;  /* 0x0000001a1900120c */ /* 0x000fda0003f06300 */
[----:B------:R-:W-:-:S06]  /*4420*/  @P1 DSETP.LT.OR P0, PT, R18, R16, !P0 ;  /* 0x000000101200122a */ /* 0x000fcc0004701400 */
[----:B------:R-:W-:Y:S02]  /*4430*/  @P1 FSEL R28, R16, R18, P0 ;  /* 0x00000012101c1208 */ /* 0x000fe40000000000 */
[----:B------:R-:W-:Y:S02]  /*4440*/  @P1 FSEL R29, R17, R19, P0 ;  /* 0x00000013111d1208 */ /* 0x000fe40000000000 */
[----:B------:R-:W3:Y:S01]  /*4450*/  LDG.E.64 R16, desc[UR10][R10.64+0x1800] ;  /* 0x0018000a0a107981 */ /* 0x000ee2000c1e1b00 */
[----:B------:R-:W-:Y:S02]  /*4460*/  @P1 IMAD.MOV.U32 R18, RZ, RZ, R28 ;  /* 0x000000ffff121224 */ /* 0x000fe400078e001c */
[----:B------:R-:W-:Y:S01]  /*4470*/  @P1 IMAD.MOV.U32 R19, RZ, RZ, R29 ;  /* 0x000000ffff131224 */ /* 0x000fe200078e001d */
[----:B------:R-:W-:Y:S02]  /*4480*/  @P1 SEL R27, R24, R27, P0 ;  /* 0x0000001b181b1207 */ /* 0x000fe40000000000 */
[----:B------:R-:W-:Y:S01]  /*4490*/  @P1 SEL R26, R25, R26, P0 ;  /* 0x0000001a191a1207 */ /* 0x000fe20000000000 */
[----:B------:R-:W-:Y:S01]  /*44a0*/  BSSY.RECONVERGENT B2, `(.L_x_192) ;  /* 0x000001d000027945 */ /* 0x000fe20003800200 */
[----:B------:R-:W5:Y:S01]  /*44b0*/  LDG.E.64 R10, desc[UR10][R10.64+0x2000] ;  /* 0x0020000a0a0a7981 */ /* 0x000f62000c1e1b00 */
[----:B------:R-:W-:Y:S06]  /*44c0*/  BAR.SYNC.DEFER_BLOCKING 0x0 ;  /* 0x0000000000007b1d */ /* 0x000fec0000010000 */
[----:B--2---:R-:W-:-:S14]  /*44d0*/  DSETP.GEU.AND P2, PT, R18, R14, PT ;  /* 0x0000000e1200722a */ /* 0x004fdc0003f4e000 */
[----:B------:R-:W-:-:S04]  /*44e0*/  @P2 ISETP.GE.U32.AND P0, PT, R27, R20, PT ;  /* 0x000000141b00220c */ /* 0x000fc80003f06070 */
[----:B------:R-:W-:-:S13]  /*44f0*/  @P2 ISETP.GE.AND.EX P0, PT, R26, R22, PT, P0 ;  /* 0x000000161a00220c */ /* 0x000fda0003f06300 */
[----:B------:R-:W-:-:S06]  /*4500*/  @P2 DSETP.LT.OR P0, PT, R14, R18, !P0 ;  /* 0x000000120e00222a */ /* 0x000fcc0004701400 */
[----:B------:R-:W-:Y:S02]  /*4510*/  @P2 FSEL R18, R18, R14, P0 ;  /* 0x0000000e12122208 */ /* 0x000fe40000000000 */
[----:B------:R-:W-:-:S03]  /*4520*/  @P2 FSEL R19, R19, R15, P0 ;  /* 0x0000000f13132208 */ /* 0x000fc60000000000 */
[----:B------:R-:W-:Y:S02]  /*4530*/  @P2 IMAD.MOV.U32 R14, RZ, RZ, R18 ;  /* 0x000000ffff0e2224 */ /* 0x000fe400078e0012 */
[----:B------:R-:W-:-:S06]  /*4540*/  @P2 IMAD.MOV.U32 R15, RZ, RZ, R19 ;  /* 0x000000ffff0f2224 */ /* 0x000fcc00078e0013 */
[----:B---3--:R-:W-:Y:S01]  /*4550*/  DSETP.GEU.AND P1, PT, R14, R16, PT ;  /* 0x000000100e00722a */ /* 0x008fe20003f2e000 */
[----:B------:R-:W-:Y:S02]  /*4560*/  @P2 SEL R20, R27, R20, P0 ;  /* 0x000000141b142207 */ /* 0x000fe40000000000 */
[----:B------:R-:W-:Y:S02]  /*4570*/  @P2 SEL R22, R26, R22, P0 ;  /* 0x000000161a162207 */ /* 0x000fe40000000000 */
[----:B------:R-:W-:-:S09]  /*4580*/  ISETP.NE.AND P2, PT, R3, RZ, PT ;  /* 0x000000ff0300720c */ /* 0x000fd20003f45270 */
[----:B------:R-:W-:-:S04]  /*4590*/  @P1 ISETP.GE.U32.AND P0, PT, R20, R21, PT ;  /* 0x000000151400120c */ /* 0x000fc80003f06070 */
[----:B------:R-:W-:-:S13]  /*45a0*/  @P1 ISETP.GE.AND.EX P0, PT, R22, R23, PT, P0 ;  /* 0x000000171600120c */ /* 0x000fda0003f06300 */
[----:B------:R-:W-:Y:S01]  /*45b0*/  @P1 DSETP.LT.OR P0, PT, R16, R14, !P0 ;  /* 0x0000000e1000122a */ /* 0x000fe20004701400 */
[----:B------:R-:W-:-:S13]  /*45c0*/  @P2 BRA `(.L_x_193) ;  /* 0x0000000000282947 */ /* 0x000fda0003800000 */
[----:B------:R-:W-:Y:S02]  /*45d0*/  IMAD.MOV.U32 R24, RZ, RZ, 0x500 ;  /* 0x00000500ff187424 */ /* 0x000fe400078e00ff */
[----:B------:R-:W-:-:S06]  /*45e0*/  IMAD.MOV.U32 R25, RZ, RZ, 0x0 ;  /* 0x00000000ff197424 */ /* 0x000fcc00078e00ff */
[----:B------:R-:W2:Y:S01]  /*45f0*/  ATOMG.E.ADD.64.STRONG.GPU PT, R24, desc[UR10][R12.64], R24 ;  /* 0x800000180c1879a8 */ /* 0x000ea200081ef50a */
[----:B------:R-:W1:Y:S01]  /*4600*/  S2UR UR5, SR_CgaCtaId ;  /* 0x00000000000579c3 */ /* 0x000e620000008800 */
[----:B------:R-:W-:Y:S02]  /*4610*/  UMOV UR4, 0x400 ;  /* 0x0000040000047882 */ /* 0x000fe40000000000 */
[----:B-1----:R-:W-:-:S06]  /*4620*/  ULEA UR4, UR5, UR4, 0x18 ;  /* 0x0000000405047291 */ /* 0x002fcc000f8ec0ff */
[----:B------:R-:W-:Y:S01]  /*4630*/  IMAD.U32 R9, RZ, RZ, UR4 ;  /* 0x00000004ff097e24 */ /* 0x000fe2000f8e00ff */
[----:B--2---:R-:W-:-:S05]  /*4640*/  IADD3 R18, P2, PT, R24, UR6, RZ ;  /* 0x0000000618127c10 */ /* 0x004fca000ff5e0ff */
[----:B------:R-:W-:-:S05]  /*4650*/  IMAD.X R19, RZ, RZ, R25, P2 ;  /* 0x000000ffff137224 */ /* 0x000fca00010e0619 */
[----:B------:R1:W-:Y:S03]  /*4660*/  STS.64 [R9+0x98], R18 ;  /* 0x0000981209007388 */ /* 0x0003e60000000a00 */
.L_x_193:
[----:B0-----:R-:W-:Y:S05]  /*4670*/  BSYNC.RECONVERGENT B2 ;  /* 0x0000000000027941 */ /* 0x001fea0003800200 */
.L_x_192:
[----:B------:R-:W-:Y:S01]  /*4680*/  BAR.SYNC.DEFER_BLOCKING 0x0 ;  /* 0x0000000000007b1d */ /* 0x000fe20000010000 */
[----:B------:R-:W-:Y:S01]  /*4690*/  @P1 FSEL R14, R14, R16, P0 ;  /* 0x000000100e0e1208 */ /* 0x000fe20000000000 */
[----:B------:R-:W-:Y:S01]  /*46a0*/  IMAD.U32 R25, RZ, RZ, UR8 ;  /* 0x00000008ff197e24 */ /* 0x000fe2000f8e00ff */
[----:B------:R-:W-:Y:S02]  /*46b0*/  @P1 FSEL R15, R15, R17, P0 ;  /* 0x000000110f0f1208 */ /* 0x000fe40000000000 */
[----:B------:R-:W-:Y:S01]  /*46c0*/  @P1 SEL R21, R20, R21, P0 ;  /* 0x0000001514151207 */ /* 0x000fe20000000000 */
[----:B------:R-:W-:Y:S01]  /*46d0*/  @P1 IMAD.MOV.U32 R16, RZ, RZ, R14 ;  /* 0x000000ffff101224 */ /* 0x000fe200078e000e */
[----:B------:R-:W-:Y:S01]  /*46e0*/  @P1 SEL R23, R22, R23, P0 ;  /* 0x0000001716171207 */ /* 0x000fe20000000000 */
[----:B------:R-:W-:-:S06]  /*46f0*/  @P1 IMAD.MOV.U32 R17, RZ, RZ, R15 ;  /* 0x000000ffff111224 */ /* 0x000fcc00078e000f */
[----:B-----5:R-:W-:Y:S01]  /*4700*/  DSETP.GEU.AND P2, PT, R16, R10, PT ;  /* 0x0000000a1000722a */ /* 0x020fe20003f4e000 */
[----:B-1----:R-:W0:-:S13]  /*4710*/  LDS.64 R18, [R9+0x98] ;  /* 0x0000980009127984 */ /* 0x002e1a0000000a00 */
[----:B------:R-:W-:-:S04]  /*4720*/  @P2 ISETP.GE.U32.AND P0, PT, R21, R7, PT ;  /* 0x000000071500220c */ /* 0x000fc80003f06070 */
[----:B------:R-:W-:-:S13]  /*4730*/  @P2 ISETP.GE.AND.EX P0, PT, R23, R8, PT, P0 ;  /* 0x000000081700220c */ /* 0x000fda0003f06300 */
[----:B------:R-:W-:-:S06]  /*4740*/  @P2 DSETP.LT.OR P0, PT, R10, R16, !P0 ;  /* 0x000000100a00222a */ /* 0x000fcc0004701400 */
[----:B------:R-:W-:Y:S02]  /*4750*/  @P2 FSEL R17, R17, R11, P0 ;  /* 0x0000000b11112208 */ /* 0x000fe40000000000 */
[----:B------:R-:W-:Y:S02]  /*4760*/  @P2 SEL R7, R21, R7, P0 ;  /* 0x0000000715072207 */ /* 0x000fe40000000000 */
[----:B------:R-:W-:Y:S01]  /*4770*/  @P2 SEL R8, R23, R8, P0 ;  /* 0x0000000817082207 */ /* 0x000fe20000000000 */
[----:B------:R-:W-:-:S04]  /*4780*/  @P2 IMAD.MOV.U32 R11, RZ, RZ, R17 ;  /* 0x000000ffff0b2224 */ /* 0x000fc800078e0011 */
[----:B------:R-:W-:Y:S01]  /*4790*/  IMAD.MOV.U32 R21, RZ, RZ, R11 ;  /* 0x000000ffff157224 */ /* 0x000fe200078e000b */
[----:B0-----:R-:W-:-:S04]  /*47a0*/  IADD3 R14, P3, PT, R18, 0x500, RZ ;  /* 0x00000500120e7810 */ /* 0x001fc80007f7e0ff */
[----:B------:R-:W-:Y:S01]  /*47b0*/  ISETP.GT.U32.AND P1, PT, R14, R25, PT ;  /* 0x000000190e00720c */ /* 0x000fe20003f24070 */
[----:B------:R-:W-:Y:S01]  /*47c0*/  IMAD.X R15, RZ, RZ, R19, P3 ;  /* 0x000000ffff0f7224 */ /* 0x000fe200018e0613 */
[----:B------:R-:W-:Y:S01]  /*47d0*/  @P2 FSEL R14, R16, R10, P0 ;  /* 0x0000000a100e2208 */ /* 0x000fe20000000000 */
[----:B------:R-:W-:-:S04]  /*47e0*/  IMAD.U32 R16, RZ, RZ, UR9 ;  /* 0x00000009ff107e24 */ /* 0x000fc8000f8e00ff */
[----:B------:R-:W-:Y:S01]  /*47f0*/  @P2 IMAD.MOV.U32 R10, RZ, RZ, R14 ;  /* 0x000000ffff0a2224 */ /* 0x000fe200078e000e */
[----:B------:R-:W-:Y:S01]  /*4800*/  ISETP.GT.AND.EX P0, PT, R15, R16, PT, P1 ;  /* 0x000000100f00720c */ /* 0x000fe20003f04310 */
[----:B------:R-:W-:Y:S01]  /*4810*/  IMAD.MOV.U32 R14, RZ, RZ, R8 ;  /* 0x000000ffff0e7224 */ /* 0x000fe200078e0008 */
[----:B------:R-:W-:Y:S01]  /*4820*/  MOV R15, R7 ;  /* 0x00000007000f7202 */ /* 0x000fe20000000f00 */
[----:B------:R-:W-:-:S10]  /*4830*/  IMAD.MOV.U32 R20, RZ, RZ, R10 ;  /* 0x000000ffff147224 */ /* 0x000fd400078e000a */
[----:B------:R-:W-:Y:S05]  /*4840*/  @!P0 BRA `(.L_x_194) ;  /* 0xfffffff8006c8947 */ /* 0x000fea000383ffff */
[----:B------:R-:W-:Y:S05]  /*4850*/  BSYNC.RECONVERGENT B1 ;  /* 0x0000000000017941 */ /* 0x000fea0003800200 */
.L_x_191:
[----:B------:R-:W-:Y:S01]  /*4860*/  ISETP.GE.U32.AND P0, PT, R18, R25, PT ;  /* 0x000000191200720c */ /* 0x000fe20003f06070 */
[----:B------:R-:W-:Y:S03]  /*4870*/  BSSY.RECONVERGENT B1, `(.L_x_188) ;  /* 0x00000b1000017945 */ /* 0x000fe60003800200 */
[----:B------:R-:W-:-:S13]  /*4880*/  ISETP.GE.AND.EX P0, PT, R19, R16, PT, P0 ;  /* 0x000000101300720c */ /* 0x000fda0003f06300 */
[----:B------:R-:W-:Y:S05]  /*4890*/  @P0 BRA `(.L_x_195) ;  /* 0x0000000800b80947 */ /* 0x000fea0003800000 */
[----:B------:R-:W-:-:S05]  /*48a0*/  IMAD.IADD R20, R25, 0x1, -R18 ;  /* 0x0000000119147824 */ /* 0x000fca00078e0a12 */
[----:B------:R-:W-:-:S13]  /*48b0*/  ISETP.GE.AND P0, PT, R3, R20, PT ;  /* 0x000000140300720c */ /* 0x000fda0003f06270 */
[----:B------:R-:W-:Y:S05]  /*48c0*/  @P0 BRA `(.L_x_195) ;  /* 0x0000000800ac0947 */ /* 0x000fea0003800000 */
[----:B------:R-:W-:Y:S01]  /*48d0*/  LOP3.LUT R9, RZ, R3, RZ, 0x33, !PT ;  /* 0x00000003ff097212 */ /* 0x000fe200078e33ff */
[----:B------:R-:W-:Y:S03]  /*48e0*/  BSSY.RECONVERGENT B2, `(.L_x_196) ;  /* 0x0000035000027945 */ /* 0x000fe60003800200 */
[----:B------:R-:W-:-:S04]  /*48f0*/  IADD3 R25, PT, PT, -R18, R25, R9 ;  /* 0x0000001912197210 */ /* 0x000fc80007ffe109 */
[----:B------:R-:W-:-:S04]  /*4900*/  LOP3.LUT R9, R25, 0x300, RZ, 0xc0, !PT ;  /* 0x0000030019097812 */ /* 0x000fc800078ec0ff */
[----:B------:R-:W-:Y:S01]  /*4910*/  ISETP.NE.AND P0, PT, R9, 0x300, PT ;  /* 0x000003000900780c */ /* 0x000fe20003f05270 */
[----:B------:R-:W-:-:S12]  /*4920*/  IMAD.MOV.U32 R9, RZ, RZ, R3 ;  /* 0x000000ffff097224 */ /* 0x000fd800078e0003 */
[----:B------:R-:W-:Y:S05]  /*4930*/  @!P0 BRA `(.L_x_197) ;  /* 0x0000000000bc8947 */ /* 0x000fea0003800000 */
[----:B------:R-:W-:Y:S02]  /*4940*/  IADD3 R15, P0, PT, R3, R18, RZ ;  /* 0x00000012030f7210 */ /* 0x000fe40007f1e0ff */
[----:B------:R-:W-:Y:S02]  /*4950*/  LEA.HI R9, R25, 0x1, RZ, 0x18 ;  /* 0x0000000119097811 */ /* 0x000fe400078fc0ff */
[C---:B------:R-:W-:Y:S01]  /*4960*/  LEA R2, P1, R15.reuse, R2, 0x3 ;  /* 0x000000020f027211 */ /* 0x040fe200078218ff */
[----:B------:R-:W-:Y:S01]  /*4970*/  IMAD.X R13, RZ, RZ, R19, P0 ;  /* 0x000000ffff0d7224 */ /* 0x000fe200000e0613 */
[----:B------:R-:W-:Y:S02]  /*4980*/  IADD3 R14, P0, PT, R15, R5, RZ ;  /* 0x000000050f0e7210 */ /* 0x000fe40007f1e0ff */
[----:B------:R-:W-:Y:S01]  /*4990*/  LOP3.LUT R5, R9, 0x3, RZ, 0xc0, !PT ;  /* 0x0000000309057812 */ /* 0x000fe200078ec0ff */
[----:B------:R-:W-:Y:S01]  /*49a0*/  IMAD.MOV.U32 R9, RZ, RZ, R3 ;  /* 0x000000ffff097224 */ /* 0x000fe200078e0003 */
[----:B------:R-:W-:Y:S01]  /*49b0*/  LEA.HI.X R15, R15, R4, R13, 0x3, P1 ;  /* 0x000000040f0f7211 */ /* 0x000fe200008f1c0d */
[----:B------:R-:W-:-:S02]  /*49c0*/  IMAD.X R16, R13, 0x1, R6, P0 ;  /* 0x000000010d107824 */ /* 0x000fc400000e0606 */
[----:B------:R-:W-:-:S07]  /*49d0*/  IMAD.MOV R6, RZ, RZ, -R5 ;  /* 0x000000ffff067224 */ /* 0x000fce00078e0a05 */
.L_x_200:
        /* <DEDUP_REMOVED lines=9> */
[----:B------:R-:W-:Y:S02]  /*4a70*/  IMAD.MOV.U32 R4, RZ, RZ, R10 ;  /* 0x000000ffff047224 */ /* 0x000fe400078e000a */
        /* <DEDUP_REMOVED lines=21> */
.L_x_199:
[----:B------:R-:W-:Y:S05]  /*4bd0*/  BSYNC.RECONVERGENT B3 ;  /* 0x0000000000037941 */ /* 0x000fea0003800200 */
.L_x_198:
[----:B------:R-:W-:Y:S01]  /*4be0*/  IADD3 R14, P0, PT, R14, 0x100, RZ ;  /* 0x000001000e0e7810 */ /* 0x000fe20007f1e0ff */
[----:B------:R-:W-:Y:S02]  /*4bf0*/  VIADD R9, R9, 0x100 ;  /* 0x0000010009097836 */ /* 0x000fe40000000000 */
[----:B------:R-:W-:Y:S02]  /*4c00*/  IMAD.X R15, RZ, RZ, R15, P3 ;  /* 0x000000ffff0f7224 */ /* 0x000fe400018e060f */
[----:B------:R-:W-:Y:S01]  /*4c10*/  IMAD.X R16, RZ, RZ, R16, P0 ;  /* 0x000000ffff107224 */ /* 0x000fe200000e0610 */
[----:B------:R-:W-:Y:S07]  /*4c20*/  @P2 BRA `(.L_x_200) ;  /* 0xfffffffc006c2947 */ /* 0x000fee000383ffff */
.L_x_197:
[----:B------:R-:W-:Y:S05]  /*4c30*/  BSYNC.RECONVERGENT B2 ;  /* 0x0000000000027941 */ /* 0x000fea0003800200 */
.L_x_196:
[----:B------:R-:W-:-:S13]  /*4c40*/  ISETP.GE.U32.AND P0, PT, R25, 0x300, PT ;  /* 0x000003001900780c */ /* 0x000fda0003f06070 */
[----:B------:R-:W-:Y:S05]  /*4c50*/  @!P0 BRA `(.L_x_195) ;  /* 0x0000000400c88947 */ /* 0x000fea0003800000 */
[----:B------:R-:W0:Y:S01]  /*4c60*/  LDC.64 R16, c[0x0][0x380] ;  /* 0x0000e000ff107b82 */ /* 0x000e220000000a00 */
[----:B------:R-:W-:-:S07]  /*4c70*/  VIADD R21, R9, 0x200 ;  /* 0x0000020009157836 */ /* 0x000fce0000000000 */
[----:B------:R-:W1:Y:S02]  /*4c80*/  LDC.64 R14, c[0x0][0x388] ;  /* 0x0000e200ff0e7b82 */ /* 0x000e640000000a00 */
.L_x_209:
[----:B------:R-:W-:-:S05]  /*4c90*/  VIADD R5, R21, 0xfffffe00 ;  /* 0xfffffe0015057836 */ /* 0x000fca0000000000 */
[----:B------:R-:W-:-:S05]  /*4ca0*/  IADD3 R5, P0, PT, R5, R18, RZ ;  /* 0x0000001205057210 */ /* 0x000fca0007f1e0ff */
[----:B------:R-:W-:Y:S01]  /*4cb0*/  IMAD.X R2, RZ, RZ, R19, P0 ;  /* 0x000000ffff027224 */ /* 0x000fe200000e0613 */
[----:B0-----:R-:W-:-:S04]  /*4cc0*/  LEA R22, P0, R5, R16, 0x3 ;  /* 0x0000001005167211 */ /* 0x001fc800078018ff */
[----:B------:R-:W-:-:S05]  /*4cd0*/  LEA.HI.X R23, R5, R17, R2, 0x3, P0 ;  /* 0x0000001105177211 */ /* 0x000fca00000f1c02 */
[----:B------:R-:W2:Y:S04]  /*4ce0*/  LDG.E.64 R24, desc[UR10][R22.64] ;  /* 0x0000000a16187981 */ /* 0x000ea8000c1e1b00 */
[----:B------:R0:W5:Y:S01]  /*4cf0*/  LDG.E.64 R12, desc[UR10][R22.64+0x800] ;  /* 0x0008000a160c7981 */ /* 0x000162000c1e1b00 */
        /* <DEDUP_REMOVED lines=23> */
.L_x_202:
[----:B------:R-:W-:Y:S05]  /*4e70*/  BSYNC.RECONVERGENT B2 ;  /* 0x0000000000027941 */ /* 0x000fea0003800200 */
.L_x_201:
[----:B------:R0:W5:Y:S04]  /*4e80*/  LDG.E.64 R6, desc[UR10][R22.64+0x1000] ;  /* 0x0010000a16067981 */ /* 0x000168000c1e1b00 */
[----:B------:R0:W5:Y:S02]  /*4e90*/  LDG.E.64 R24, desc[UR10][R22.64+0x1800] ;  /* 0x0018000a16187981 */ /* 0x000164000c1e1b00 */
[----:B-----5:R-:W-:Y:S01]  /*4ea0*/  DSETP.GEU.AND P0, PT, R4, R12, PT ;  /* 0x0000000c0400722a */ /* 0x020fe20003f0e000 */
[----:B------:R-:W-:Y:S01]  /*4eb0*/  VIADD R11, R21, 0xffffff00 ;  /* 0xffffff00150b7836 */ /* 0x000fe20000000000 */
[----:B------:R-:W-:Y:S01]  /*4ec0*/  BSSY.RECONVERGENT B2, `(.L_x_203) ;  /* 0x0000016000027945 */ /* 0x000fe20003800200 */
[----:B------:R-:W-:-:S03]  /*4ed0*/  IMAD.MOV.U32 R10, RZ, RZ, R12 ;  /* 0x000000ffff0a7224 */ /* 0x000fc600078e000c */
[----:B------:R-:W-:Y:S01]  /*4ee0*/  IADD3 R28, P1, P2, R18, R14, R11 ;  /* 0x0000000e121c7210 */ /* 0x000fe20007a3e00b */
[----:B------:R-:W-:-:S03]  /*4ef0*/  IMAD.MOV.U32 R11, RZ, RZ, R13 ;  /* 0x000000ffff0b7224 */ /* 0x000fc600078e000d */
[----:B------:R-:W-:Y:S01]  /*4f00*/  IADD3.X R27, PT, PT, R19, R15, RZ, P1, P2 ;  /* 0x0000000f131b7210 */ /* 0x000fe20000fe44ff */
[----:B------:R-:W-:-:S04]  /*4f10*/  IMAD.MOV.U32 R8, RZ, RZ, R28 ;  /* 0x000000ffff087224 */ /* 0x000fc800078e001c */
        /* <DEDUP_REMOVED lines=16> */
.L_x_204:
[----:B------:R-:W-:Y:S05]  /*5020*/  BSYNC.RECONVERGENT B2 ;  /* 0x0000000000027941 */ /* 0x000fea0003800200 */
.L_x_203:
[----:B------:R-:W-:Y:S01]  /*5030*/  DSETP.GEU.AND P0, PT, R10, R6, PT ;  /* 0x000000060a00722a */ /* 0x000fe20003f0e000 */
[----:B------:R-:W-:Y:S01]  /*5040*/  IADD3 R23, P1, P2, R18, R14, R21 ;  /* 0x0000000e12177210 */ /* 0x000fe20007a3e015 */
[----:B------:R-:W-:Y:S01]  /*5050*/  BSSY.RECONVERGENT B2, `(.L_x_205) ;  /* 0x0000016000027945 */ /* 0x000fe20003800200 */
[----:B------:R-:W-:Y:S02]  /*5060*/  VIADD R13, R21, 0x100 ;  /* 0x00000100150d7836 */ /* 0x000fe40000000000 */
[----:B------:R-:W-:Y:S01]  /*5070*/  IADD3.X R27, PT, PT, R19, R15, RZ, P1, P2 ;  /* 0x0000000f131b7210 */ /* 0x000fe20000fe44ff */
[----:B------:R-:W-:Y:S02]  /*5080*/  IMAD.MOV.U32 R2, RZ, RZ, R23 ;  /* 0x000000ffff027224 */ /* 0x000fe400078e0017 */
        /* <DEDUP_REMOVED lines=18> */
.L_x_206:
[----:B------:R-:W-:Y:S05]  /*51b0*/  BSYNC.RECONVERGENT B2 ;  /* 0x0000000000027941 */ /* 0x000fea0003800200 */
.L_x_205:
[----:B------:R-:W-:Y:S01]  /*51c0*/  DSETP.GEU.AND P0, PT, R4, R24, PT ;  /* 0x000000180400722a */ /* 0x000fe20003f0e000 */
[----:B------:R-:W-:Y:S01]  /*51d0*/  IADD3 R13, P1, P2, R18, R14, R13 ;  /* 0x0000000e120d7210 */ /* 0x000fe20007a3e00d */
[----:B------:R-:W-:Y:S01]  /*51e0*/  BSSY.RECONVERGENT B2, `(.L_x_207) ;  /* 0x0000015000027945 */ /* 0x000fe20003800200 */
[----:B------:R-:W-:Y:S02]  /*51f0*/  IMAD.MOV.U32 R10, RZ, RZ, R24 ;  /* 0x000000ffff0a7224 */ /* 0x000fe400078e0018 */
[----:B------:R-:W-:Y:S01]  /*5200*/  IADD3.X R6, PT, PT, R19, R15, RZ, P1, P2 ;  /* 0x0000000f13067210 */ /* 0x000fe20000fe44ff */
[----:B------:R-:W-:Y:S02]  /*5210*/  IMAD.MOV.U32 R7, RZ, RZ, R13 ;  /* 0x000000ffff077224 */ /* 0x000fe400078e000d */
[----:B------:R-:W-:Y:S02]  /*5220*/  IMAD.MOV.U32 R11, RZ, RZ, R25 ;  /* 0x000000ffff0b7224 */ /* 0x000fe400078e0019 */
[----:B------:R-:W-:-:S04]  /*5230*/  IMAD.MOV.U32 R8, RZ, RZ, R6 ;  /* 0x000000ffff087224 */ /* 0x000fc800078e0006 */
[----:B------:R-:W-:Y:S05]  /*5240*/  @!P0 BRA `(.L_x_208) ;  /* 0x0000000000388947 */ /* 0x000fea0003800000 */
[----:B------:R-:W-:Y:S01]  /*5250*/  DSETP.GEU.AND P0, PT, R24, R4, PT ;  /* 0x000000041800722a */ /* 0x000fe20003f0e000 */
[----:B------:R-:W-:Y:S01]  /*5260*/  MOV R7, R2 ;  /* 0x0000000200077202 */ /* 0x000fe20000000f00 */
[----:B------:R-:W-:Y:S02]  /*5270*/  IMAD.MOV.U32 R8, RZ, RZ, R9 ;  /* 0x000000ffff087224 */ /* 0x000fe400078e0009 */
[----:B------:R-:W-:Y:S02]  /*5280*/  IMAD.MOV.U32 R10, RZ, RZ, R4 ;  /* 0x000000ffff0a7224 */ /* 0x000fe400078e0004 */
[----:B------:R-:W-:-:S08]  /*5290*/  IMAD.MOV.U32 R11, RZ, RZ, R5 ;  /* 0x000000ffff0b7224 */ /* 0x000fd000078e0005 */
        /* <DEDUP_REMOVED lines=9> */
.L_x_208:
[----:B------:R-:W-:Y:S05]  /*5330*/  BSYNC.RECONVERGENT B2 ;  /* 0x0000000000027941 */ /* 0x000fea0003800200 */
.L_x_207:
[C---:B------:R-:W-:Y:S02]  /*5340*/  VIADD R5, R21.reuse, 0x200 ;  /* 0x0000020015057836 */ /* 0x040fe40000000000 */
[----:B------:R-:W-:-:S03]  /*5350*/  VIADD R21, R21, 0x400 ;  /* 0x0000040015157836 */ /* 0x000fc60000000000 */
[----:B------:R-:W-:-:S13]  /*5360*/  ISETP.GE.AND P0, PT, R5, R20, PT ;  /* 0x000000140500720c */ /* 0x000fda0003f06270 */
[----:B------:R-:W-:Y:S05]  /*5370*/  @!P0 BRA `(.L_x_209) ;  /* 0xfffffff800448947 */ /* 0x000fea000383ffff */
.L_x_195:
[----:B------:R-:W-:Y:S05]  /*5380*/  BSYNC.RECONVERGENT B1 ;  /* 0x0000000000017941 */ /* 0x000fea0003800200 */
.L_x_188:
        /* <DEDUP_REMOVED lines=32> */
.L_x_211:
[----:B------:R-:W-:Y:S05]  /*5590*/  BSYNC.RECONVERGENT B1 ;  /* 0x0000000000017941 */ /* 0x000fea0003800200 */
.L_x_210:
        /* <DEDUP_REMOVED lines=31> */
.L_x_213:
[----:B------:R-:W-:Y:S05]  /*5790*/  BSYNC.RECONVERGENT B1 ;  /* 0x0000000000017941 */ /* 0x000fea0003800200 */
.L_x_212:
        /* <DEDUP_REMOVED lines=31> */
.L_x_215:
[----:B------:R-:W-:Y:S05]  /*5990*/  BSYNC.RECONVERGENT B1 ;  /* 0x0000000000017941 */ /* 0x000fea0003800200 */
.L_x_214:
[----:B------:R-:W-:Y:S01]  /*59a0*/  ISETP.GT.AND P0, PT, R2, 0x17, PT ;  /* 0x000000170200780c */ /* 0x000fe20003f04270 */
[----:B-1----:R1:W1:Y:S01]  /*59b0*/  SHFL.DOWN PT, R6, R4, 0x8, 0x1f ;  /* 0x09001f0004067f89 */ /* 0x00226200000e0000 */
[----:B------:R-:W-:Y:S01]  /*59c0*/  BSSY.RECONVERGENT B1, `(.L_x_216) ;  /* 0x000001d000017945 */ /* 0x000fe20003800200 */
[----:B--2---:R-:W-:Y:S02]  /*59d0*/  IMAD.MOV.U32 R12, RZ, RZ, R10 ;  /* 0x000000ffff0c7224 */ /* 0x004fe400078e000a */
[----:B------:R2:W1:Y:S01]  /*59e0*/  SHFL.DOWN PT, R7, R5, 0x8, 0x1f ;  /* 0x09001f0005077f89 */ /* 0x00046200000e0000 */
[----:B------:R-:W-:Y:S02]  /*59f0*/  IMAD.MOV.U32 R13, RZ, RZ, R11 ;  /* 0x000000ffff0d7224 */ /* 0x000fe400078e000b */
[----:B------:R-:W-:Y:S01]  /*5a00*/  IMAD.MOV.U32 R8, RZ, RZ, R4 ;  /* 0x000000ffff087224 */ /* 0x000fe200078e0004 */
[----:B0-----:R2:W0:Y:S01]  /*5a10*/  SHFL.DOWN PT, R15, R10, 0x8, 0x1f ;  /* 0x09001f000a0f7f89 */ /* 0x00142200000e0000 */
[----:B----4-:R-:W-:-:S03]  /*5a20*/  IMAD.MOV.U32 R9, RZ, RZ, R5 ;  /* 0x000000ffff097224 */ /* 0x010fc600078e0005 */
[----:B---3--:R2:W3:Y:S01]  /*5a30*/  SHFL.DOWN PT, R14, R11, 0x8, 0x1f ;  /* 0x09001f000b0e7f89 */ /* 0x0084e200000e0000 */
[----:B------:R-:W-:Y:S05]  /*5a40*/  @P0 BRA `(.L_x_217) ;  /* 0x0000000000500947 */ /* 0x000fea0003800000 */
[----:B-1----:R-:W-:Y:S01]  /*5a50*/  DSETP.GEU.AND P0, PT, R4, R6, PT ;  /* 0x000000060400722a */ /* 0x002fe20003f0e000 */
        /* <DEDUP_REMOVED lines=19> */
.L_x_217:
[----:B------:R-:W-:Y:S05]  /*5b90*/  BSYNC.RECONVERGENT B1 ;  /* 0x0000000000017941 */ /* 0x000fea0003800200 */
.L_x_216:
[----:B------:R-:W-:Y:S01]  /*5ba0*/  ISETP.GT.AND P0, PT, R2, 0xf, PT ;  /* 0x0000000f0200780c */ /* 0x000fe20003f04270 */
[----:B--2---:R2:W4:Y:S01]  /*5bb0*/  SHFL.DOWN PT, R10, R8, 0x10, 0x1f ;  /* 0x0a001f00080a7f89 */ /* 0x00452200000e0000 */
[----:B------:R-:W-:Y:S01]  /*5bc0*/  BSSY.RECONVERGENT B1, `(.L_x_218) ;  /* 0x000001d000017945 */ /* 0x000fe20003800200 */
[----:B-1----:R-:W-:Y:S02]  /*5bd0*/  IMAD.MOV.U32 R4, RZ, RZ, R12 ;  /* 0x000000ffff047224 */ /* 0x002fe400078e000c */
[----:B------:R2:W1:Y:S01]  /*5be0*/  SHFL.DOWN PT, R11, R9, 0x10, 0x1f ;  /* 0x0a001f00090b7f89 */ /* 0x00046200000e0000 */
[----:B------:R-:W-:Y:S02]  /*5bf0*/  IMAD.MOV.U32 R5, RZ, RZ, R13 ;  /* 0x000000ffff057224 */ /* 0x000fe400078e000d */
[----:B------:R-:W-:Y:S01]  /*5c00*/  IMAD.MOV.U32 R6, RZ, RZ, R8 ;  /* 0x000000ffff067224 */ /* 0x000fe200078e0008 */
[----:B0-----:R2:W0:Y:S01]  /*5c10*/  SHFL.DOWN PT, R15, R12, 0x10, 0x1f ;  /* 0x0a001f000c0f7f89 */ /* 0x00142200000e0000 */
[----:B------:R-:W-:-:S03]  /*5c20*/  IMAD.MOV.U32 R7, RZ, RZ, R9 ;  /* 0x000000ffff077224 */ /* 0x000fc600078e0009 */
[----:B---3--:R2:W3:Y:S01]  /*5c30*/  SHFL.DOWN PT, R14, R13, 0x10, 0x1f ;  /* 0x0a001f000d0e7f89 */ /* 0x0084e200000e0000 */
        /* <DEDUP_REMOVED lines=8> */
[----:B------:R-:W-:Y:S01]  /*5cc0*/  MOV R4, R12 ;  /* 0x0000000c00047202 */ /* 0x000fe20000000f00 */
[----:B------:R-:W-:Y:S02]  /*5cd0*/  IMAD.MOV.U32 R5, RZ, RZ, R13 ;  /* 0x000000ffff057224 */ /* 0x000fe400078e000d */
[----:B------:R-:W-:Y:S02]  /*5ce0*/  IMAD.MOV.U32 R6, RZ, RZ, R8 ;  /* 0x000000ffff067224 */ /* 0x000fe400078e0008 */
[----:B------:R-:W-:-:S08]  /*5cf0*/  IMAD.MOV.U32 R7, RZ, RZ, R9 ;  /* 0x000000ffff077224 */ /* 0x000fd000078e0009 */
        /* <DEDUP_REMOVED lines=9> */
.L_x_219:
[----:B------:R-:W-:Y:S05]  /*5d90*/  BSYNC.RECONVERGENT B1 ;  /* 0x0000000000017941 */ /* 0x000fea0003800200 */
.L_x_218:
[----:B------:R-:W-:Y:S01]  /*5da0*/  ISETP.NE.AND P0, PT, R2, RZ, PT ;  /* 0x000000ff0200720c */ /* 0x000fe20003f05270 */
[----:B------:R-:W-:-:S12]  /*5db0*/  BSSY.RECONVERGENT B1, `(.L_x_220) ;  /* 0x000000a000017945 */ /* 0x000fd80003800200 */
[----:B------:R-:W-:Y:S05]  /*5dc0*/  @P0 BRA `(.L_x_221) ;  /* 0x0000000000200947 */ /* 0x000fea0003800000 */
[----:B--2---:R-:W2:Y:S01]  /*5dd0*/  S2R R9, SR_CgaCtaId ;  /* 0x0000000000097919 */ /* 0x004ea20000008800 */
[----:B------:R-:W-:Y:S02]  /*5de0*/  MOV R8, 0x400 ;  /* 0x0000040000087802 */ /* 0x000fe40000000f00 */
[----:B------:R-:W-:-:S04]  /*5df0*/  SHF.R.U32.HI R2, RZ, 0x1, R3 ;  /* 0x00000001ff027819 */ /* 0x000fc80000011603 */
[----:B------:R-:W-:Y:S02]  /*5e00*/  LOP3.LUT R2, R2, 0x1f0, RZ, 0xc0, !PT ;  /* 0x000001f002027812 */ /* 0x000fe400078ec0ff */
[----:B--2---:R-:W-:-:S05]  /*5e10*/  LEA R9, R9, R8, 0x18 ;  /* 0x0000000809097211 */ /* 0x004fca00078ec0ff */
[----:B------:R-:W-:-:S05]  /*5e20*/  IMAD.IADD R9, R2, 0x1, R9 ;  /* 0x0000000102097824 */ /* 0x000fca00078e0209 */
[----:B------:R2:W-:Y:S04]  /*5e30*/  STS.64 [R9+0x10], R4 ;  /* 0x0000100409007388 */ /* 0x0005e80000000a00 */
[----:B------:R2:W-:Y:S02]  /*5e40*/  STS.64 [R9+0x8], R6 ;  /* 0x0000080609007388 */ /* 0x0005e40000000a00 */
.L_x_221:
[----:B------:R-:W-:Y:S05]  /*5e50*/  BSYNC.RECONVERGENT B1 ;  /* 0x0000000000017941 */ /* 0x000fea0003800200 */
.L_x_220:
[----:B------:R-:W-:Y:S01]  /*5e60*/  BAR.SYNC.DEFER_BLOCKING 0x0 ;  /* 0x0000000000007b1d */ /* 0x000fe20000010000 */
[----:B------:R-:W-:-:S13]  /*5e70*/  ISETP.NE.AND P1, PT, R3, RZ, PT ;  /* 0x000000ff0300720c */ /* 0x000fda0003f25270 */
[----:B------:R-:W-:Y:S05]  /*5e80*/  @P1 BRA `(.L_x_149) ;  /* 0x00000008008c1947 */ /* 0x000fea0003800000 */
[----:B------:R-:W5:Y:S01]  /*5e90*/  S2R R3, SR_CgaCtaId ;  /* 0x0000000000037919 */ /* 0x000f620000008800 */
[----:B------:R-:W-:Y:S01]  /*5ea0*/  MOV R20, 0x400 ;  /* 0x0000040000147802 */ /* 0x000fe20000000f00 */
[----:B------:R-:W-:Y:S03]  /*5eb0*/  BSSY.RECONVERGENT B1, `(.L_x_222) ;  /* 0x000001a000017945 */ /* 0x000fe60003800200 */
[----:B-----5:R-:W-:-:S05]  /*5ec0*/  LEA R20, R3, R20, 0x18 ;  /* 0x0000001403147211 */ /* 0x020fca00078ec0ff */
[----:B------:R-:W5:Y:S04]  /*5ed0*/  LDS.64 R16, [R20+0x18] ;  /* 0x0000180014107984 */ /* 0x000f680000000a00 */
[----:B-12-4-:R-:W1:Y:S04]  /*5ee0*/  LDS.128 R8, [R20+0x20] ;  /* 0x0000200014087984 */ /* 0x016e680000000c00 */
[----:B------:R2:W4:Y:S04]  /*5ef0*/  LDS.64 R2, [R20+0x80] ;  /* 0x0000800014027984 */ /* 0x0005280000000a00 */
[----:B0--3--:R2:W0:Y:S01]  /*5f00*/  LDS.128 R12, [R20+0x30] ;  /* 0x00003000140c7984 */ /* 0x0094220000000c00 */
[----:B-----5:R-:W-:Y:S01]  /*5f10*/  DSETP.GEU.AND P0, PT, R6, R16, PT ;  /* 0x000000100600722a */ /* 0x020fe20003f0e000 */
[----:B------:R-:W-:-:S02]  /*5f20*/  IMAD.MOV.U32 R22, RZ, RZ, R16 ;  /* 0x000000ffff167224 */ /* 0x000fc400078e0010 */
[----:B------:R-:W-:Y:S02]  /*5f30*/  IMAD.MOV.U32 R23, RZ, RZ, R17 ;  /* 0x000000ffff177224 */ /* 0x000fe400078e0011 */
[----:B-1----:R-:W-:Y:S02]  /*5f40*/  IMAD.MOV.U32 R25, RZ, RZ, R8 ;  /* 0x000000ffff197224 */ /* 0x002fe400078e0008 */
[----:B------:R-:W-:-:S07]  /*5f50*/  IMAD.MOV.U32 R21, RZ, RZ, R9 ;  /* 0x000000ffff157224 */ /* 0x000fce00078e0009 */
[----:B0-2-4-:R-:W-:Y:S05]  /*5f60*/  @!P0 BRA `(.L_x_223) ;  /* 0x0000000000388947 */ /* 0x015fea0003800000 */
        /* <DEDUP_REMOVED lines=14> */
.L_x_223:
[----:B------:R-:W-:Y:S05]  /*6050*/  BSYNC.RECONVERGENT B1 ;  /* 0x0000000000017941 */ /* 0x000fea0003800200 */
.L_x_222:
        /* <DEDUP_REMOVED lines=23> */
.L_x_225:
[----:B------:R-:W-:Y:S05]  /*61d0*/  BSYNC.RECONVERGENT B1 ;  /* 0x0000000000017941 */ /* 0x000fea0003800200 */
.L_x_224:
        /* <DEDUP_REMOVED lines=21> */
.L_x_227:
[----:B------:R-:W-:Y:S05]  /*6330*/  BSYNC.RECONVERGENT B1 ;  /* 0x0000000000017941 */ /* 0x000fea0003800200 */
.L_x_226:
        /* <DEDUP_REMOVED lines=23> */
.L_x_229:
[----:B------:R-:W-:Y:S05]  /*64b0*/  BSYNC.RECONVERGENT B1 ;  /* 0x0000000000017941 */ /* 0x000fea0003800200 */
.L_x_228:
        /* <DEDUP_REMOVED lines=21> */
.L_x_231:
[----:B------:R-:W-:Y:S05]  /*6610*/  BSYNC.RECONVERGENT B1 ;  /* 0x0000000000017941 */ /* 0x000fea0003800200 */
.L_x_230:
        /* <DEDUP_REMOVED lines=21> */
.L_x_233:
[----:B------:R-:W-:Y:S05]  /*6770*/  BSYNC.RECONVERGENT B1 ;  /* 0x0000000000017941 */ /* 0x000fea0003800200 */
.L_x_232:
        /* <DEDUP_REMOVED lines=20> */
.L_x_149:
[----:B------:R-:W-:Y:S05]  /*68c0*/  BSYNC.RECONVERGENT B0 ;  /* 0x0000000000007941 */ /* 0x000fea0003800200 */
.L_x_116:
[----:B------:R-:W-:Y:S05]  /*68d0*/  @P1 EXIT ;  /* 0x000000000000194d */ /* 0x000fea0003800000 */
[----:B01--4-:R-:W0:Y:S02]  /*68e0*/  LDC.64 R2, c[0x0][0x390] ;  /* 0x0000e400ff027b82 */ /* 0x013e240000000a00 */
[----:B0-----:R-:W-:-:S05]  /*68f0*/  IMAD.WIDE.U32 R2, R0, 0x10, R2 ;  /* 0x0000001000027825 */ /* 0x001fca00078e0002 */
[----:B------:R-:W-:Y:S04]  /*6900*/  STG.E.64 desc[UR10][R2.64], R6 ;  /* 0x0000000602007986 */ /* 0x000fe8000c101b0a */
[----:B------:R-:W-:Y:S01]  /*6910*/  STG.E.64 desc[UR10][R2.64+0x8], R4 ;  /* 0x0000080402007986 */ /* 0x000fe2000c101b0a */
[----:B------:R-:W-:Y:S05]  /*6920*/  EXIT ;  /* 0x000000000000794d */ /* 0x000fea0003800000 */
.L_x_234:
        /* <DEDUP_REMOVED lines=13> */
.L_x_730:


//--------------------- .text._ZN6thrust24THRUST_300001_SM_1000_NS8cuda_cub4core6detail13_kernel_agentINS1_8__reduce11ReduceAgentINS0_12zip_iteratorIN4cuda3std3__45tupleIJNS0_10device_ptrIdEENS0_17counting_iteratorIlNS0_11use_defaultESF_SF_EEEEEEEPNSB_IJdlEEESJ_lNS1_9__extrema9arg_max_fIdlNSA_4lessIdEEEEEEJSI_SK_lSP_EEEvDpT0_ --------------------------
	.section	.text._ZN6thrust24THRUST_300001_SM_1000_NS8cuda_cub4core6detail13_kernel_agentINS1_8__reduce11ReduceAgentINS0_12zip_iteratorIN4cuda3std3__45tupleIJNS0_10device_ptrIdEENS0_17counting_iteratorIlNS0_11use_defaultESF_SF_EEEEEEEPNSB_IJdlEEESJ_lNS1_9__extrema9arg_max_fIdlNSA_4lessIdEEEEEEJSI_SK_lSP_EEEvDpT0_,"ax",@progbits
	.align	128
        .global         _ZN6thrust24THRUST_300001_SM_1000_NS8cuda_cub4core6detail13_kernel_agentINS1_8__reduce11ReduceAgentINS0_12zip_iteratorIN4cuda3std3__45tupleIJNS0_10device_ptrIdEENS0_17counting_iteratorIlNS0_11use_defaultESF_SF_EEEEEEEPNSB_IJdlEEESJ_lNS1_9__extrema9arg_max_fIdlNSA_4lessIdEEEEEEJSI_SK_lSP_EEEvDpT0_
        .type           _ZN6thrust24THRUST_300001_SM_1000_NS8cuda_cub4core6detail13_kernel_agentINS1_8__reduce11ReduceAgentINS0_12zip_iteratorIN4cuda3std3__45tupleIJNS0_10device_ptrIdEENS0_17counting_iteratorIlNS0_11use_defaultESF_SF_EEEEEEEPNSB_IJdlEEESJ_lNS1_9__extrema9arg_max_fIdlNSA_4lessIdEEEEEEJSI_SK_lSP_EEEvDpT0_,@function
        .size           _ZN6thrust24THRUST_300001_SM_1000_NS8cuda_cub4core6detail13_kernel_agentINS1_8__reduce11ReduceAgentINS0_12zip_iteratorIN4cuda3std3__45tupleIJNS0_10device_ptrIdEENS0_17counting_iteratorIlNS0_11use_defaultESF_SF_EEEEEEEPNSB_IJdlEEESJ_lNS1_9__extrema9arg_max_fIdlNSA_4lessIdEEEEEEJSI_SK_lSP_EEEvDpT0_,(.L_x_731 - _ZN6thrust24THRUST_300001_SM_1000_NS8cuda_cub4core6detail13_kernel_agentINS1_8__reduce11ReduceAgentINS0_12zip_iteratorIN4cuda3std3__45tupleIJNS0_10device_ptrIdEENS0_17counting_iteratorIlNS0_11use_defaultESF_SF_EEEEEEEPNSB_IJdlEEESJ_lNS1_9__extrema9arg_max_fIdlNSA_4lessIdEEEEEEJSI_SK_lSP_EEEvDpT0_)
        .other          _ZN6thrust24THRUST_300001_SM_1000_NS8cuda_cub4core6detail13_kernel_agentINS1_8__reduce11ReduceAgentINS0_12zip_iteratorIN4cuda3std3__45tupleIJNS0_10device_ptrIdEENS0_17counting_iteratorIlNS0_11use_defaultESF_SF_EEEEEEEPNSB_IJdlEEESJ_lNS1_9__extrema9arg_max_fIdlNSA_4lessIdEEEEEEJSI_SK_lSP_EEEvDpT0_,@"STO_CUDA_ENTRY STV_DEFAULT"
_ZN6thrust24THRUST_300001_SM_1000_NS8cuda_cub4core6detail13_kernel_agentINS1_8__reduce11ReduceAgentINS0_12zip_iteratorIN4cuda3std3__45tupleIJNS0_10device_ptrIdEENS0_17counting_iteratorIlNS0_11use_defaultESF_SF_EEEEEEEPNSB_IJdlEEESJ_lNS1_9__extrema9arg_max_fIdlNSA_4lessIdEEEEEEJSI_SK_lSP_EEEvDpT0_:
.text._ZN6thrust24THRUST_300001_SM_1000_NS8cuda_cub4core6detail13_kernel_agentINS1_8__reduce11ReduceAgentINS0_12zip_iteratorIN4cuda3std3__45tupleIJNS0_10device_ptrIdEENS0_17counting_iteratorIlNS0_11use_defaultESF_SF_EEEEEEEPNSB_IJdlEEESJ_lNS1_9__extrema9arg_max_fIdlNSA_4lessIdEEEEEEJSI_SK_lSP_EEEvDpT0_:
[----:B------:R-:W-:Y:S01]  /*0000*/  LDC R1, c[0x0][0x37c] ;  /* 0x0000df00ff017b82 */ /* 0x000fe20000000800 */
[----:B------:R-:W0:Y:S02]  /*0010*/  LDCU.64 UR4, c[0x0][0x398] ;  /* 0x00007300ff0477ac */ /* 0x000e240008000a00 */
[----:B0-----:R-:W-:-:S04]  /*0020*/  ISETP.NE.U32.AND P0, PT, RZ, UR4, PT ;  /* 0x00000004ff007c0c */ /* 0x001fc8000bf05070 */
[----:B------:R-:W-:-:S13]  /*0030*/  ISETP.NE.AND.EX P0, PT, RZ, UR5, PT, P0 ;  /* 0x00000005ff007c0c */ /* 0x000fda000bf05300 */
[----:B------:R-:W-:Y:S05]  /*0040*/  @!P0 EXIT ;  /* 0x000000000000894d */ /* 0x000fea0003800000 */
[----:B------:R-:W-:Y:S01]  /*0050*/  UISETP.GT.U32.AND UP0, UPT, UR4, 0x4ff, UPT ;  /* 0x000004ff0400788c */ /* 0x000fe2000bf04070 */
[----:B------:R-:W-:Y:S01]  /*0060*/  BSSY.RECONVERGENT B0, `(.L_x_235) ;  /* 0x0000641000007945 */ /* 0x000fe20003800200 */
[----:B------:R-:W0:Y:S02]  /*0070*/  LDCU.64 UR8, c[0x0][0x358] ;  /* 0x00006b00ff0877ac */ /* 0x000e240008000a00 */
[----:B------:R-:W-:-:S09]  /*0080*/  UISETP.GT.AND.EX UP0, UPT, UR5, URZ, UPT, UP0 ;  /* 0x000000ff0500728c */ /* 0x000fd2000bf04300 */
        /* <DEDUP_REMOVED lines=9> */
[----:B------:R-:W1:Y:S01]  /*0120*/  LDC.64 R2, c[0x0][0x380] ;  /* 0x0000e000ff027b82 */ /* 0x000e620000000a00 */
[----:B------:R-:W2:Y:S01]  /*0130*/  LDCU.64 UR6, c[0x0][0x388] ;  /* 0x00007100ff0677ac */ /* 0x000ea20008000a00 */
[----:B-1----:R-:W-:-:S06]  /*0140*/  IMAD.WIDE.U32 R2, R0, 0x8, R2 ;  /* 0x0000000800027825 */ /* 0x002fcc00078e0002 */
[----:B0-----:R-:W5:Y:S01]  /*0150*/  LDG.E.64 R2, desc[UR8][R2.64] ;  /* 0x0000000802027981 */ /* 0x001f62000c1e1b00 */
[C---:B--2---:R-:W-:Y:S01]  /*0160*/  IADD3 R9, P0, PT, R0.reuse, UR6, RZ ;  /* 0x0000000600097c10 */ /* 0x044fe2000ff1e0ff */
[----:B------:R-:W-:-:S04]  /*0170*/  VIADD R10, R0, 0x100 ;  /* 0x00000100000a7836 */ /* 0x000fc80000000000 */
[----:B------:R-:W-:-:S08]  /*0180*/  IMAD.X R8, RZ, RZ, UR7, P0 ;  /* 0x00000007ff087e24 */ /* 0x000fd000080e06ff */
.L_x_238:
[----:B0-----:R-:W-:Y:S05]  /*0190*/  BSYNC.RECONVERGENT B1 ;  /* 0x0000000000017941 */ /* 0x001fea0003800200 */
.L_x_237:
[----:B------:R-:W-:Y:S01]  /*01a0*/  ISETP.GE.AND P0, PT, R10, UR4, PT ;  /* 0x000000040a007c0c */ /* 0x000fe2000bf06270 */
[----:B------:R-:W-:-:S12]  /*01b0*/  BSSY.RECONVERGENT B1, `(.L_x_239) ;  /* 0x00000a9000017945 */ /* 0x000fd80003800200 */
[----:B------:R-:W-:Y:S05]  /*01c0*/  @P0 BRA `(.L_x_240) ;  /* 0x00000008009c0947 */ /* 0x000fea0003800000 */
[----:B------:R-:W-:Y:S01]  /*01d0*/  LOP3.LUT R4, RZ, R10, RZ, 0x33, !PT ;  /* 0x0000000aff047212 */ /* 0x000fe200078e33ff */
[----:B------:R-:W-:Y:S04]  /*01e0*/  BSSY.RECONVERGENT B2, `(.L_x_241) ;  /* 0x0000034000027945 */ /* 0x000fe80003800200 */
[----:B------:R-:W-:-:S05]  /*01f0*/  VIADD R16, R4, UR4 ;  /* 0x0000000404107c36 */ /* 0x000fca0008000000 */
[----:B------:R-:W-:-:S04]  /*0200*/  LOP3.LUT R4, R16, 0x300, RZ, 0xc0, !PT ;  /* 0x0000030010047812 */ /* 0x000fc800078ec0ff */
[----:B------:R-:W-:-:S13]  /*0210*/  ISETP.NE.AND P0, PT, R4, 0x300, PT ;  /* 0x000003000400780c */ /* 0x000fda0003f05270 */
[----:B------:R-:W-:Y:S05]  /*0220*/  @!P0 BRA `(.L_x_242) ;  /* 0x0000000000bc8947 */ /* 0x000fea0003800000 */
[----:B------:R-:W0:Y:S01]  /*0230*/  LDC.64 R4, c[0x0][0x380] ;  /* 0x0000e000ff047b82 */ /* 0x000e220000000a00 */
[----:B------:R-:W1:Y:S01]  /*0240*/  LDCU.64 UR6, c[0x0][0x388] ;  /* 0x00007100ff0677ac */ /* 0x000e620008000a00 */
[----:B------:R-:W-:-:S04]  /*0250*/  LEA.HI R6, R16, 0x1, RZ, 0x18 ;  /* 0x0000000110067811 */ /* 0x000fc800078fc0ff */
[----:B------:R-:W-:-:S05]  /*0260*/  LOP3.LUT R6, R6, 0x3, RZ, 0xc0, !PT ;  /* 0x0000000306067812 */ /* 0x000fca00078ec0ff */
[----:B------:R-:W-:Y:S01]  /*0270*/  IMAD.MOV R11, RZ, RZ, -R6 ;  /* 0x000000ffff0b7224 */ /* 0x000fe200078e0a06 */
[C---:B-1----:R-:W-:Y:S01]  /*0280*/  IADD3 R14, P0, PT, R10.reuse, UR6, RZ ;  /* 0x000000060a0e7c10 */ /* 0x042fe2000ff1e0ff */
[----:B0-----:R-:W-:-:S04]  /*0290*/  IMAD.WIDE.U32 R4, R10, 0x8, R4 ;  /* 0x000000080a047825 */ /* 0x001fc800078e0004 */
[----:B------:R-:W-:Y:S02]  /*02a0*/  IMAD.MOV.U32 R12, RZ, RZ, R4 ;  /* 0x000000ffff0c7224 */ /* 0x000fe400078e0004 */
[----:B------:R-:W-:Y:S02]  /*02b0*/  IMAD.MOV.U32 R13, RZ, RZ, R5 ;  /* 0x000000ffff0d7224 */ /* 0x000fe400078e0005 */
[----:B------:R-:W-:-:S07]  /*02c0*/  IMAD.X R15, RZ, RZ, UR7, P0 ;  /* 0x00000007ff0f7e24 */ /* 0x000fce00080e06ff */
.L_x_245:
        /* <DEDUP_REMOVED lines=31> */
.L_x_244:
[----:B------:R-:W-:Y:S05]  /*04c0*/  BSYNC.RECONVERGENT B3 ;  /* 0x0000000000037941 */ /* 0x000fea0003800200 */
.L_x_243:
[----:B------:R-:W-:Y:S01]  /*04d0*/  IADD3 R14, P0, PT, R14, 0x100, RZ ;  /* 0x000001000e0e7810 */ /* 0x000fe20007f1e0ff */
[----:B------:R-:W-:Y:S02]  /*04e0*/  VIADD R10, R10, 0x100 ;  /* 0x000001000a0a7836 */ /* 0x000fe40000000000 */
[----:B------:R-:W-:Y:S02]  /*04f0*/  IMAD.X R13, RZ, RZ, R13, P3 ;  /* 0x000000ffff0d7224 */ /* 0x000fe400018e060d */
[----:B------:R-:W-:Y:S01]  /*0500*/  IMAD.X R15, RZ, RZ, R15, P0 ;  /* 0x000000ffff0f7224 */ /* 0x000fe200000e060f */
[----:B------:R-:W-:Y:S07]  /*0510*/  @P2 BRA `(.L_x_245) ;  /* 0xfffffffc006c2947 */ /* 0x000fee000383ffff */
.L_x_242:
[----:B------:R-:W-:Y:S05]  /*0520*/  BSYNC.RECONVERGENT B2 ;  /* 0x0000000000027941 */ /* 0x000fea0003800200 */
.L_x_241:
[----:B------:R-:W-:-:S13]  /*0530*/  ISETP.GE.U32.AND P0, PT, R16, 0x300, PT ;  /* 0x000003001000780c */ /* 0x000fda0003f06070 */
[----:B------:R-:W-:Y:S05]  /*0540*/  @!P0 BRA `(.L_x_240) ;  /* 0x0000000400bc8947 */ /* 0x000fea0003800000 */
[----:B------:R-:W0:Y:S01]  /*0550*/  LDC.64 R4, c[0x0][0x380] ;  /* 0x0000e000ff047b82 */ /* 0x000e220000000a00 */
[----:B------:R-:W-:-:S07]  /*0560*/  VIADD R20, R10, 0x200 ;  /* 0x000002000a147836 */ /* 0x000fce0000000000 */
[----:B------:R-:W1:Y:S02]  /*0570*/  LDC.64 R6, c[0x0][0x388] ;  /* 0x0000e200ff067b82 */ /* 0x000e640000000a00 */
.L_x_254:
[----:B------:R-:W-:-:S04]  /*0580*/  VIADD R17, R20, 0xfffffe00 ;  /* 0xfffffe0014117836 */ /* 0x000fc80000000000 */
[----:B0-----:R-:W-:-:S05]  /*0590*/  IMAD.WIDE R24, R17, 0x8, R4 ;  /* 0x0000000811187825 */ /* 0x001fca00078e0204 */
[----:B------:R-:W2:Y:S04]  /*05a0*/  LDG.E.64 R18, desc[UR8][R24.64] ;  /* 0x0000000818127981 */ /* 0x000ea8000c1e1b00 */
[----:B-----5:R0:W5:Y:S04]  /*05b0*/  LDG.E.64 R14, desc[UR8][R24.64+0x800] ;  /* 0x00080008180e7981 */ /* 0x020168000c1e1b00 */
[----:B------:R0:W5:Y:S04]  /*05c0*/  LDG.E.64 R12, desc[UR8][R24.64+0x1000] ;  /* 0x00100008180c7981 */ /* 0x000168000c1e1b00 */
[----:B------:R0:W5:Y:S01]  /*05d0*/  LDG.E.64 R10, desc[UR8][R24.64+0x1800] ;  /* 0x00180008180a7981 */ /* 0x000162000c1e1b00 */
[----:B-1----:R-:W-:Y:S01]  /*05e0*/  IADD3 R26, P1, PT, R17, R6, RZ ;  /* 0x00000006111a7210 */ /* 0x002fe20007f3e0ff */
[----:B------:R-:W-:Y:S01]  /*05f0*/  BSSY.RECONVERGENT B2, `(.L_x_246) ;  /* 0x0000017000027945 */ /* 0x000fe20003800200 */
[----:B------:R-:W-:-:S02]  /*0600*/  VIADD R23, R20, 0xffffff00 ;  /* 0xffffff0014177836 */ /* 0x000fc40000000000 */
[----:B------:R-:W-:Y:S01]  /*0610*/  LEA.HI.X.SX32 R27, R17, R7, 0x1, P1 ;  /* 0x00000007111b7211 */ /* 0x000fe200008f0eff */
[----:B------:R-:W-:-:S04]  /*0620*/  IMAD.MOV.U32 R22, RZ, RZ, R26 ;  /* 0x000000ffff167224 */ /* 0x000fc800078e001a */
        /* <DEDUP_REMOVED lines=19> */
.L_x_247:
[----:B------:R-:W-:Y:S05]  /*0760*/  BSYNC.RECONVERGENT B2 ;  /* 0x0000000000027941 */ /* 0x000fea0003800200 */
.L_x_246:
[----:B-----5:R-:W-:Y:S01]  /*0770*/  DSETP.GEU.AND P0, PT, R16, R14, PT ;  /* 0x0000000e1000722a */ /* 0x020fe20003f0e000 */
[C---:B------:R-:W-:Y:S01]  /*0780*/  IADD3 R19, P1, PT, R23.reuse, R6, RZ ;  /* 0x0000000617137210 */ /* 0x040fe20007f3e0ff */
[----:B------:R-:W-:Y:S01]  /*0790*/  BSSY.RECONVERGENT B2, `(.L_x_248) ;  /* 0x0000015000027945 */ /* 0x000fe20003800200 */
[----:B------:R-:W-:Y:S02]  /*07a0*/  IMAD.MOV.U32 R2, RZ, RZ, R14 ;  /* 0x000000ffff027224 */ /* 0x000fe400078e000e */
[----:B------:R-:W-:Y:S01]  /*07b0*/  LEA.HI.X.SX32 R18, R23, R7, 0x1, P1 ;  /* 0x0000000717127211 */ /* 0x000fe200008f0eff */
        /* <DEDUP_REMOVED lines=18> */
.L_x_249:
[----:B------:R-:W-:Y:S05]  /*08e0*/  BSYNC.RECONVERGENT B2 ;  /* 0x0000000000027941 */ /* 0x000fea0003800200 */
.L_x_248:
[----:B------:R-:W-:Y:S01]  /*08f0*/  DSETP.GEU.AND P0, PT, R2, R12, PT ;  /* 0x0000000c0200722a */ /* 0x000fe20003f0e000 */
[CC--:B------:R-:W-:Y:S01]  /*0900*/  IADD3 R22, P1, PT, R20.reuse, R6.reuse, RZ ;  /* 0x0000000614167210 */ /* 0x0c0fe20007f3e0ff */
[C---:B------:R-:W-:Y:S01]  /*0910*/  VIADD R16, R20.reuse, 0x100 ;  /* 0x0000010014107836 */ /* 0x040fe20000000000 */
[----:B------:R-:W-:Y:S01]  /*0920*/  BSSY.RECONVERGENT B2, `(.L_x_250) ;  /* 0x0000016000027945 */ /* 0x000fe20003800200 */
[----:B------:R-:W-:Y:S01]  /*0930*/  IMAD.MOV.U32 R14, RZ, RZ, R12 ;  /* 0x000000ffff0e7224 */ /* 0x000fe200078e000c */
[----:B------:R-:W-:Y:S01]  /*0940*/  LEA.HI.X.SX32 R19, R20, R7, 0x1, P1 ;  /* 0x0000000714137211 */ /* 0x000fe200008f0eff */
[----:B------:R-:W-:Y:S01]  /*0950*/  IMAD.MOV.U32 R17, RZ, RZ, R22 ;  /* 0x000000ffff117224 */ /* 0x000fe200078e0016 */
[----:B------:R-:W-:Y:S01]  /*0960*/  IADD3 R24, P2, PT, R16, R6, RZ ;  /* 0x0000000610187210 */ /* 0x000fe20007f5e0ff */
[----:B------:R-:W-:Y:S02]  /*0970*/  IMAD.MOV.U32 R15, RZ, RZ, R13 ;  /* 0x000000ffff0f7224 */ /* 0x000fe400078e000d */
[----:B------:R-:W-:-:S04]  /*0980*/  IMAD.MOV.U32 R18, RZ, RZ, R19 ;  /* 0x000000ffff127224 */ /* 0x000fc800078e0013 */
[----:B------:R-:W-:Y:S06]  /*0990*/  @!P0 BRA `(.L_x_251) ;  /* 0x0000000000388947 */ /* 0x000fec0003800000 */
        /* <DEDUP_REMOVED lines=14> */
.L_x_251:
[----:B------:R-:W-:Y:S05]  /*0a80*/  BSYNC.RECONVERGENT B2 ;  /* 0x0000000000027941 */ /* 0x000fea0003800200 */
.L_x_250:
[----:B------:R-:W-:Y:S01]  /*0a90*/  DSETP.GEU.AND P0, PT, R14, R10, PT ;  /* 0x0000000a0e00722a */ /* 0x000fe20003f0e000 */
[----:B------:R-:W-:Y:S01]  /*0aa0*/  LEA.HI.X.SX32 R13, R16, R7, 0x1, P2 ;  /* 0x00000007100d7211 */ /* 0x000fe200010f0eff */
[----:B------:R-:W-:Y:S01]  /*0ab0*/  BSSY.RECONVERGENT B2, `(.L_x_252) ;  /* 0x0000014000027945 */ /* 0x000fe20003800200 */
[----:B------:R-:W-:Y:S02]  /*0ac0*/  IMAD.MOV.U32 R9, RZ, RZ, R24 ;  /* 0x000000ffff097224 */ /* 0x000fe400078e0018 */
[----:B------:R-:W-:Y:S02]  /*0ad0*/  IMAD.MOV.U32 R2, RZ, RZ, R10 ;  /* 0x000000ffff027224 */ /* 0x000fe400078e000a */
[----:B------:R-:W-:Y:S02]  /*0ae0*/  IMAD.MOV.U32 R8, RZ, RZ, R13 ;  /* 0x000000ffff087224 */ /* 0x000fe400078e000d */
[----:B------:R-:W-:-:S05]  /*0af0*/  IMAD.MOV.U32 R3, RZ, RZ, R11 ;  /* 0x000000ffff037224 */ /* 0x000fca00078e000b */
        /* <DEDUP_REMOVED lines=15> */
.L_x_253:
[----:B------:R-:W-:Y:S05]  /*0bf0*/  BSYNC.RECONVERGENT B2 ;  /* 0x0000000000027941 */ /* 0x000fea0003800200 */
.L_x_252:
[C---:B------:R-:W-:Y:S02]  /*0c00*/  VIADD R10, R20.reuse, 0x200 ;  /* 0x00000200140a7836 */ /* 0x040fe40000000000 */
[----:B------:R-:W-:-:S03]  /*0c10*/  VIADD R20, R20, 0x400 ;  /* 0x0000040014147836 */ /* 0x000fc60000000000 */
[----:B------:R-:W-:-:S13]  /*0c20*/  ISETP.GE.AND P0, PT, R10, UR5, PT ;  /* 0x000000050a007c0c */ /* 0x000fda000bf06270 */
[----:B------:R-:W-:Y:S05]  /*0c30*/  @!P0 BRA `(.L_x_254) ;  /* 0xfffffff800508947 */ /* 0x000fea000383ffff */
.L_x_240:
[----:B------:R-:W-:Y:S05]  /*0c40*/  BSYNC.RECONVERGENT B1 ;  /* 0x0000000000017941 */ /* 0x000fea0003800200 */
.L_x_239:
[----:B------:R-:W0:Y:S02]  /*0c50*/  LDCU UR6, c[0x0][0x398] ;  /* 0x00007300ff0677ac */ /* 0x000e240008000800 */
[----:B0-----:R-:W-:-:S09]  /*0c60*/  UISETP.GE.AND UP0, UPT, UR6, 0x100, UPT ;  /* 0x000001000600788c */ /* 0x001fd2000bf06270 */
[----:B------:R-:W-:Y:S05]  /*0c70*/  BRA.U !UP0, `(.L_x_255) ;  /* 0x0000001508507547 */ /* 0x000fea000b800000 */
        /* <DEDUP_REMOVED lines=32> */
.L_x_257:
[----:B------:R-:W-:Y:S05]  /*0e80*/  BSYNC.RECONVERGENT B1 ;  /* 0x0000000000017941 */ /* 0x000fea0003800200 */
.L_x_256:
        /* <DEDUP_REMOVED lines=12> */
[----:B---3--:R-:W-:Y:S01]  /*0f50*/  MOV R8, R14 ;  /* 0x0000000e00087202 */ /* 0x008fe20000000f00 */
[----:B----4-:R-:W-:Y:S02]  /*0f60*/  IMAD.MOV.U32 R9, RZ, RZ, R13 ;  /* 0x000000ffff097224 */ /* 0x010fe400078e000d */
[----:B------:R-:W-:Y:S02]  /*0f70*/  IMAD.MOV.U32 R2, RZ, RZ, R6 ;  /* 0x000000ffff027224 */ /* 0x000fe400078e0006 */
[----:B------:R-:W-:-:S08]  /*0f80*/  IMAD.MOV.U32 R3, RZ, RZ, R7 ;  /* 0x000000ffff037224 */ /* 0x000fd000078e0007 */
        /* <DEDUP_REMOVED lines=15> */
.L_x_259:
[----:B------:R-:W-:Y:S05]  /*1080*/  BSYNC.RECONVERGENT B1 ;  /* 0x0000000000017941 */ /* 0x000fea0003800200 */
.L_x_258:
        /* <DEDUP_REMOVED lines=31> */
.L_x_261:
[----:B------:R-:W-:Y:S05]  /*1280*/  BSYNC.RECONVERGENT B1 ;  /* 0x0000000000017941 */ /* 0x000fea0003800200 */
.L_x_260:
        /* <DEDUP_REMOVED lines=31> */
.L_x_263:
[----:B------:R-:W-:Y:S05]  /*1480*/  BSYNC.RECONVERGENT B1 ;  /* 0x0000000000017941 */ /* 0x000fea0003800200 */
.L_x_262:
        /* <DEDUP_REMOVED lines=12> */
[----:B--2---:R-:W-:Y:S01]  /*1550*/  IMAD.MOV.U32 R14, RZ, RZ, R7 ;  /* 0x000000ffff0e7224 */ /* 0x004fe200078e0007 */
[----:B------:R-:W-:Y:S01]  /*1560*/  MOV R13, R5 ;  /* 0x00000005000d7202 */ /* 0x000fe20000000f00 */
[----:B----4-:R-:W-:Y:S02]  /*1570*/  IMAD.MOV.U32 R15, RZ, RZ, R6 ;  /* 0x000000ffff0f7224 */ /* 0x010fe400078e0006 */
        /* <DEDUP_REMOVED lines=16> */
.L_x_265:
[----:B------:R-:W-:Y:S05]  /*1680*/  BSYNC.RECONVERGENT B1 ;  /* 0x0000000000017941 */ /* 0x000fea0003800200 */
.L_x_264:
        /* <DEDUP_REMOVED lines=11> */
.L_x_267:
[----:B------:R-:W-:Y:S05]  /*1740*/  BSYNC.RECONVERGENT B1 ;  /* 0x0000000000017941 */ /* 0x000fea0003800200 */
.L_x_266:
        /* <DEDUP_REMOVED lines=8> */
[----:B-1234-:R-:W1:Y:S04]  /*17d0*/  LDS.128 R4, [R0+0x20] ;  /* 0x0000200000047984 */ /* 0x01ee680000000c00 */
[----:B------:R2:W3:Y:S04]  /*17e0*/  LDS.64 R2, [R0+0x80] ;  /* 0x0000800000027984 */ /* 0x0004e80000000a00 */
[----:B------:R2:W4:Y:S01]  /*17f0*/  LDS.128 R8, [R0+0x30] ;  /* 0x0000300000087984 */ /* 0x0005220000000c00 */
        /* <DEDUP_REMOVED lines=20> */
.L_x_270:
[----:B------:R-:W-:Y:S05]  /*1940*/  BSYNC.RECONVERGENT B1 ;  /* 0x0000000000017941 */ /* 0x000fea0003800200 */
.L_x_269:
        /* <DEDUP_REMOVED lines=23> */
.L_x_272:
[----:B------:R-:W-:Y:S05]  /*1ac0*/  BSYNC.RECONVERGENT B1 ;  /* 0x0000000000017941 */ /* 0x000fea0003800200 */
.L_x_271:
        /* <DEDUP_REMOVED lines=21> */
.L_x_274:
[----:B------:R-:W-:Y:S05]  /*1c20*/  BSYNC.RECONVERGENT B1 ;  /* 0x0000000000017941 */ /* 0x000fea0003800200 */
.L_x_273:
        /* <DEDUP_REMOVED lines=23> */
.L_x_276:
[----:B------:R-:W-:Y:S05]  /*1da0*/  BSYNC.RECONVERGENT B1 ;  /* 0x0000000000017941 */ /* 0x000fea0003800200 */
.L_x_275:
[----:B------:R-:W-:Y:S01]  /*1db0*/  DSETP.GEU.AND P0, PT, R12, R18, PT ;  /* 0x000000120c00722a */ /* 0x000fe20003f0e000 */
[----:B------:R-:W-:Y:S01]  /*1dc0*/  BSSY.RECONVERGENT B1, `(.L_x_277) ;  /* 0x0000014000017945 */ /* 0x000fe20003800200 */
[----:B------:R-:W-:Y:S01]  /*1dd0*/  IMAD.MOV.U32 R14, RZ, RZ, R18 ;  /* 0x000000ffff0e7224 */ /* 0x000fe200078e0012 */
[----:B------:R-:W-:Y:S01]  /*1de0*/  MOV R15, R19 ;  /* 0x00000013000f7202 */ /* 0x000fe20000000f00 */
[----:B-1----:R-:W-:Y:S02]  /*1df0*/  IMAD.MOV.U32 R21, RZ, RZ, R8 ;  /* 0x000000ffff157224 */ /* 0x002fe400078e0008 */
[----:B------:R-:W-:-:S08]  /*1e00*/  IMAD.MOV.U32 R23, RZ, RZ, R9 ;  /* 0x000000ffff177224 */ /* 0x000fd000078e0009 */
        /* <DEDUP_REMOVED lines=15> */
.L_x_278:
[----:B------:R-:W-:Y:S05]  /*1f00*/  BSYNC.RECONVERGENT B1 ;  /* 0x0000000000017941 */ /* 0x000fea0003800200 */
.L_x_277:
        /* <DEDUP_REMOVED lines=21> */
.L_x_280:
[----:B------:R-:W-:Y:S05]  /*2060*/  BSYNC.RECONVERGENT B1 ;  /* 0x0000000000017941 */ /* 0x000fea0003800200 */
.L_x_279:
        /* <DEDUP_REMOVED lines=21> */
.L_x_255:
[----:B------:R-:W0:Y:S01]  /*21c0*/  S2R R4, SR_LANEID ;  /* 0x0000000000047919 */ /* 0x000e220000000000 */
[----:B------:R-:W-:Y:S01]  /*21d0*/  LOP3.LUT R5, R0, 0x3e0, RZ, 0xc0, !PT ;  /* 0x000003e000057812 */ /* 0x000fe200078ec0ff */
[----:B------:R-:W-:Y:S01]  /*21e0*/  BSSY.RECONVERGENT B1, `(.L_x_281) ;  /* 0x0000024000017945 */ /* 0x000fe20003800200 */
[----:B------:R-:W-:Y:S02]  /*21f0*/  IMAD.MOV.U32 R12, RZ, RZ, R9 ;  /* 0x000000ffff0c7224 */ /* 0x000fe400078e0009 */
[----:B------:R-:W-:Y:S02]  /*2200*/  IMAD.MOV.U32 R14, RZ, RZ, R8 ;  /* 0x000000ffff0e7224 */ /* 0x000fe400078e0008 */
[----:B------:R-:W-:Y:S01]  /*2210*/  VIADD R6, R5, 0x20 ;  /* 0x0000002005067836 */ /* 0x000fe20000000000 */
[----:B------:R-:W-:Y:S01]  /*2220*/  LOP3.LUT R5, RZ, R5, RZ, 0x33, !PT ;  /* 0x00000005ff057212 */ /* 0x000fe200078e33ff */
[----:B-----5:R-:W-:-:S03]  /*2230*/  IMAD.MOV.U32 R7, RZ, RZ, R3 ;  /* 0x000000ffff077224 */ /* 0x020fc600078e0003 */
[----:B------:R-:W-:Y:S01]  /*2240*/  ISETP.GT.AND P0, PT, R6, UR6, PT ;  /* 0x0000000606007c0c */ /* 0x000fe2000bf04270 */
[----:B------:R-:W-:Y:S02]  /*2250*/  VIADD R5, R5, UR6 ;  /* 0x0000000605057c36 */ /* 0x000fe40008000000 */
[----:B------:R-:W-:-:S03]  /*2260*/  IMAD.MOV.U32 R6, RZ, RZ, R2 ;  /* 0x000000ffff067224 */ /* 0x000fc600078e0002 */
[----:B------:R-:W-:-:S05]  /*2270*/  SEL R5, R5, 0x1f, P0 ;  /* 0x0000001f05057807 */ /* 0x000fca0000000000 */
[----:B------:R1:W2:Y:S04]  /*2280*/  SHFL.DOWN PT, R10, R2, 0x1, R5 ;  /* 0x08200000020a7989 */ /* 0x0002a800000e0005 */
[----:B------:R1:W3:Y:S04]  /*2290*/  SHFL.DOWN PT, R11, R3, 0x1, R5 ;  /* 0x08200000030b7989 */ /* 0x0002e800000e0005 */
[----:B------:R1:W4:Y:S01]  /*22a0*/  SHFL.DOWN PT, R16, R9, 0x1, R5 ;  /* 0x0820000009107989 */ /* 0x00032200000e0005 */
[----:B0-----:R-:W-:-:S03]  /*22b0*/  ISETP.GE.AND P0, PT, R4, R5, PT ;  /* 0x000000050400720c */ /* 0x001fc60003f06270 */
[----:B------:R1:W0:Y:S10]  /*22c0*/  SHFL.DOWN PT, R13, R8, 0x1, R5 ;  /* 0x08200000080d7989 */ /* 0x00023400000e0005 */
[----:B-1----:R-:W-:Y:S05]  /*22d0*/  @P0 BRA `(.L_x_282) ;  /* 0x0000000000500947 */ /* 0x002fea0003800000 */
[----:B--23--:R-:W-:Y:S01]  /*22e0*/  DSETP.GEU.AND P0, PT, R2, R10, PT ;  /* 0x0000000a0200722a */ /* 0x00cfe20003f0e000 */
        /* <DEDUP_REMOVED lines=19> */
.L_x_282:
[----:B------:R-:W-:Y:S05]  /*2420*/  BSYNC.RECONVERGENT B1 ;  /* 0x0000000000017941 */ /* 0x000fea0003800200 */
.L_x_281:
[----:B------:R-:W-:Y:S01]  /*2430*/  VIADD R2, R4, 0x2 ;  /* 0x0000000204027836 */ /* 0x000fe20000000000 */
[----:B------:R1:W1:Y:S01]  /*2440*/  SHFL.DOWN PT, R8, R6, 0x2, R5 ;  /* 0x0840000006087989 */ /* 0x00026200000e0005 */
[----:B------:R-:W-:Y:S01]  /*2450*/  BSSY.RECONVERGENT B1, `(.L_x_283) ;  /* 0x000001e000017945 */ /* 0x000fe20003800200 */
[----:B--2---:R-:W-:Y:S01]  /*2460*/  IMAD.MOV.U32 R10, RZ, RZ, R12 ;  /* 0x000000ffff0a7224 */ /* 0x004fe200078e000c */
[----:B----4-:R-:W-:Y:S01]  /*2470*/  MOV R16, R14 ;  /* 0x0000000e00107202 */ /* 0x010fe20000000f00 */
[----:B------:R2:W4:Y:S01]  /*2480*/  SHFL.DOWN PT, R9, R7, 0x2, R5 ;  /* 0x0840000007097989 */ /* 0x00052200000e0005 */
[----:B------:R-:W-:Y:S01]  /*2490*/  ISETP.GT.AND P0, PT, R2, R5, PT ;  /* 0x000000050200720c */ /* 0x000fe20003f04270 */
[----:B------:R-:W-:Y:S02]  /*24a0*/  IMAD.MOV.U32 R2, RZ, RZ, R6 ;  /* 0x000000ffff027224 */ /* 0x000fe400078e0006 */
[----:B---3--:R2:W3:Y:S01]  /*24b0*/  SHFL.DOWN PT, R11, R12, 0x2, R5 ;  /* 0x084000000c0b7989 */ /* 0x0084e200000e0005 */
[----:B------:R-:W-:-:S03]  /*24c0*/  IMAD.MOV.U32 R3, RZ, RZ, R7 ;  /* 0x000000ffff037224 */ /* 0x000fc600078e0007 */
[----:B0-----:R2:W0:Y:S06]  /*24d0*/  SHFL.DOWN PT, R13, R14, 0x2, R5 ;  /* 0x084000000e0d7989 */ /* 0x00142c00000e0005 */
[----:B------:R-:W-:Y:S05]  /*24e0*/  @P0 BRA `(.L_x_284) ;  /* 0x0000000000500947 */ /* 0x000fea0003800000 */
[----:B-1--4-:R-:W-:Y:S01]  /*24f0*/  DSETP.GEU.AND P0, PT, R6, R8, PT ;  /* 0x000000080600722a */ /* 0x012fe20003f0e000 */
        /* <DEDUP_REMOVED lines=19> */
.L_x_284:
[----:B------:R-:W-:Y:S05]  /*2630*/  BSYNC.RECONVERGENT B1 ;  /* 0x0000000000017941 */ /* 0x000fea0003800200 */
.L_x_283:
[----:B-1----:R-:W-:Y:S01]  /*2640*/  VIADD R6, R4, 0x4 ;  /* 0x0000000404067836 */ /* 0x002fe20000000000 */
[----:B------:R1:W1:Y:S01]  /*2650*/  SHFL.DOWN PT, R8, R2, 0x4, R5 ;  /* 0x0880000002087989 */ /* 0x00026200000e0005 */
[----:B------:R-:W-:Y:S01]  /*2660*/  BSSY.RECONVERGENT B1, `(.L_x_285) ;  /* 0x000001e000017945 */ /* 0x000fe20003800200 */
[----:B--2---:R-:W-:Y:S02]  /*2670*/  IMAD.MOV.U32 R12, RZ, RZ, R10 ;  /* 0x000000ffff0c7224 */ /* 0x004fe400078e000a */
[----:B------:R-:W-:Y:S01]  /*2680*/  ISETP.GT.AND P0, PT, R6, R5, PT ;  /* 0x000000050600720c */ /* 0x000fe20003f04270 */
[----:B----4-:R2:W4:Y:S01]  /*2690*/  SHFL.DOWN PT, R9, R3, 0x4, R5 ;  /* 0x0880000003097989 */ /* 0x01052200000e0005 */
[----:B------:R-:W-:Y:S02]  /*26a0*/  IMAD.MOV.U32 R14, RZ, RZ, R16 ;  /* 0x000000ffff0e7224 */ /* 0x000fe400078e0010 */
[----:B------:R-:W-:Y:S01]  /*26b0*/  IMAD.MOV.U32 R6, RZ, RZ, R2 ;  /* 0x000000ffff067224 */ /* 0x000fe200078e0002 */
[----:B---3--:R2:W3:Y:S01]  /*26c0*/  SHFL.DOWN PT, R11, R10, 0x4, R5 ;  /* 0x088000000a0b7989 */ /* 0x0084e200000e0005 */
[----:B------:R-:W-:-:S03]  /*26d0*/  IMAD.MOV.U32 R7, RZ, RZ, R3 ;  /* 0x000000ffff077224 */ /* 0x000fc600078e0003 */
[----:B0-----:R2:W0:Y:S04]  /*26e0*/  SHFL.DOWN PT, R13, R16, 0x4, R5 ;  /* 0x08800000100d7989 */ /* 0x00142800000e0005 */
        /* <DEDUP_REMOVED lines=21> */
.L_x_286:
[----:B------:R-:W-:Y:S05]  /*2840*/  BSYNC.RECONVERGENT B1 ;  /* 0x0000000000017941 */ /* 0x000fea0003800200 */
.L_x_285:
        /* <DEDUP_REMOVED lines=32> */
.L_x_288:
[----:B------:R-:W-:Y:S05]  /*2a50*/  BSYNC.RECONVERGENT B1 ;  /* 0x0000000000017941 */ /* 0x000fea0003800200 */
.L_x_287:
[----:B-1----:R-:W-:Y:S01]  /*2a60*/  VIADD R8, R4, 0x10 ;  /* 0x0000001004087836 */ /* 0x002fe20000000000 */
[----:B------:R1:W1:Y:S01]  /*2a70*/  SHFL.DOWN PT, R6, R2, 0x10, R5 ;  /* 0x0a00000002067989 */ /* 0x00026200000e0005 */
[----:B------:R-:W-:Y:S01]  /*2a80*/  BSSY.RECONVERGENT B1, `(.L_x_289) ;  /* 0x000001e000017945 */ /* 0x000fe20003800200 */
[----:B--2---:R-:W-:Y:S01]  /*2a90*/  IMAD.MOV.U32 R14, RZ, RZ, R10 ;  /* 0x000000ffff0e7224 */ /* 0x004fe200078e000a */
[----:B------:R-:W-:Y:S01]  /*2aa0*/  MOV R15, R16 ;  /* 0x00000010000f7202 */ /* 0x000fe20000000f00 */
[----:B------:R2:W1:Y:S01]  /*2ab0*/  SHFL.DOWN PT, R7, R3, 0x10, R5 ;  /* 0x0a00000003077989 */ /* 0x00046200000e0005 */
[----:B------:R-:W-:Y:S01]  /*2ac0*/  ISETP.GT.AND P0, PT, R8, R5, PT ;  /* 0x000000050800720c */ /* 0x000fe20003f04270 */
[----:B------:R-:W-:Y:S02]  /*2ad0*/  IMAD.MOV.U32 R12, RZ, RZ, R2 ;  /* 0x000000ffff0c7224 */ /* 0x000fe400078e0002 */
[----:B----4-:R2:W4:Y:S01]  /*2ae0*/  SHFL.DOWN PT, R9, R10, 0x10, R5 ;  /* 0x0a0000000a097989 */ /* 0x01052200000e0005 */
[----:B0-----:R-:W-:-:S03]  /*2af0*/  IMAD.MOV.U32 R13, RZ, RZ, R3 ;  /* 0x000000ffff0d7224 */ /* 0x001fc600078e0003 */
[----:B---3--:R2:W0:Y:S06]  /*2b00*/  SHFL.DOWN PT, R11, R16, 0x10, R5 ;  /* 0x0a000000100b7989 */ /* 0x00842c00000e0005 */
[----:B------:R-:W-:Y:S05]  /*2b10*/  @P0 BRA `(.L_x_290) ;  /* 0x0000000000500947 */ /* 0x000fea0003800000 */
[----:B-1----:R-:W-:Y:S01]  /*2b20*/  DSETP.GEU.AND P0, PT, R2, R6, PT ;  /* 0x000000060200722a */ /* 0x002fe20003f0e000 */
        /* <DEDUP_REMOVED lines=19> */
.L_x_290:
[----:B------:R-:W-:Y:S05]  /*2c60*/  BSYNC.RECONVERGENT B1 ;  /* 0x0000000000017941 */ /* 0x000fea0003800200 */
.L_x_289:
[----:B------:R-:W-:Y:S01]  /*2c70*/  ISETP.NE.AND P0, PT, R4, RZ, PT ;  /* 0x000000ff0400720c */ /* 0x000fe20003f05270 */
[----:B------:R-:W-:-:S12]  /*2c80*/  BSSY.RECONVERGENT B1, `(.L_x_291) ;  /* 0x000000a000017945 */ /* 0x000fd80003800200 */
[----:B------:R-:W-:Y:S05]  /*2c90*/  @P0 BRA `(.L_x_292) ;  /* 0x0000000000200947 */ /* 0x000fea0003800000 */
[----:B------:R-:W3:Y:S01]  /*2ca0*/  S2R R4, SR_CgaCtaId ;  /* 0x0000000000047919 */ /* 0x000ee20000008800 */
[----:B--2---:R-:W-:Y:S02]  /*2cb0*/  MOV R3, 0x400 ;  /* 0x0000040000037802 */ /* 0x004fe40000000f00 */
[----:B-1----:R-:W-:-:S04]  /*2cc0*/  SHF.R.U32.HI R2, RZ, 0x1, R0 ;  /* 0x00000001ff027819 */ /* 0x002fc80000011600 */
[----:B------:R-:W-:Y:S02]  /*2cd0*/  LOP3.LUT R2, R2, 0x1f0, RZ, 0xc0, !PT ;  /* 0x000001f002027812 */ /* 0x000fe400078ec0ff */
[----:B---3--:R-:W-:-:S05]  /*2ce0*/  LEA R3, R4, R3, 0x18 ;  /* 0x0000000304037211 */ /* 0x008fca00078ec0ff */
[----:B------:R-:W-:-:S05]  /*2cf0*/  IMAD.IADD R3, R2, 0x1, R3 ;  /* 0x0000000102037824 */ /* 0x000fca00078e0203 */
[----:B------:R3:W-:Y:S04]  /*2d00*/  STS.64 [R3+0x10], R14 ;  /* 0x0000100e03007388 */ /* 0x0007e80000000a00 */
[----:B------:R3:W-:Y:S02]  /*2d10*/  STS.64 [R3+0x8], R12 ;  /* 0x0000080c03007388 */ /* 0x0007e40000000a00 */
.L_x_292:
[----:B------:R-:W-:Y:S05]  /*2d20*/  BSYNC.RECONVERGENT B1 ;  /* 0x0000000000017941 */ /* 0x000fea0003800200 */
.L_x_291:
[----:B------:R-:W-:Y:S01]  /*2d30*/  BAR.SYNC.DEFER_BLOCKING 0x0 ;  /* 0x0000000000007b1d */ /* 0x000fe20000010000 */
[----:B------:R-:W-:-:S13]  /*2d40*/  ISETP.NE.AND P1, PT, R0, RZ, PT ;  /* 0x000000ff0000720c */ /* 0x000fda0003f25270 */
[----:B------:R-:W-:Y:S05]  /*2d50*/  @P1 BRA `(.L_x_268) ;  /* 0x0000003400c41947 */ /* 0x000fea0003800000 */
[----:B------:R-:W-:Y:S01]  /*2d60*/  UISETP.GE.AND UP0, UPT, UR6, 0x21, UPT ;  /* 0x000000210600788c */ /* 0x000fe2000bf06270 */
[----:B0-----:R-:W-:Y:S02]  /*2d70*/  IMAD.MOV.U32 R11, RZ, RZ, R14 ;  /* 0x000000ffff0b7224 */ /* 0x001fe400078e000e */
[----:B------:R-:W-:Y:S02]  /*2d80*/  IMAD.MOV.U32 R8, RZ, RZ, R15 ;  /* 0x000000ffff087224 */ /* 0x000fe400078e000f */
[----:B-1----:R-:W-:Y:S02]  /*2d90*/  IMAD.MOV.U32 R2, RZ, RZ, R12 ;  /* 0x000000ffff027224 */ /* 0x002fe400078e000c */
[----:B--23--:R-:W-:Y:S02]  /*2da0*/  IMAD.MOV.U32 R3, RZ, RZ, R13 ;  /* 0x000000ffff037224 */ /* 0x00cfe400078e000d */
[----:B------:R-:W-:Y:S05]  /*2db0*/  BRA.U !UP0, `(.L_x_293) ;  /* 0x00000001086c7547 */ /* 0x000fea000b800000 */
[----:B------:R-:W0:Y:S01]  /*2dc0*/  S2UR UR5, SR_CgaCtaId ;  /* 0x00000000000579c3 */ /* 0x000e220000008800 */
[----:B------:R-:W-:Y:S01]  /*2dd0*/  UMOV UR4, 0x400 ;  /* 0x0000040000047882 */ /* 0x000fe20000000000 */
[----:B------:R-:W-:Y:S01]  /*2de0*/  BSSY.RECONVERGENT B1, `(.L_x_293) ;  /* 0x0000018000017945 */ /* 0x000fe20003800200 */
[----:B0-----:R-:W-:-:S09]  /*2df0*/  ULEA UR4, UR5, UR4, 0x18 ;  /* 0x0000000405047291 */ /* 0x001fd2000f8ec0ff */
[----:B------:R-:W0:Y:S04]  /*2e00*/  LDS.64 R4, [UR4+0x18] ;  /* 0x00001804ff047984 */ /* 0x000e280008000a00 */
        /* <DEDUP_REMOVED lines=21> */
.L_x_294:
[----:B------:R-:W-:Y:S05]  /*2f60*/  BSYNC.RECONVERGENT B1 ;  /* 0x0000000000017941 */ /* 0x000fea0003800200 */
.L_x_293:
[----:B------:R-:W-:Y:S01]  /*2f70*/  UISETP.GE.AND UP0, UPT, UR6, 0x41, UPT ;  /* 0x000000410600788c */ /* 0x000fe2000bf06270 */
[----:B----4-:R-:W-:Y:S02]  /*2f80*/  IMAD.MOV.U32 R9, RZ, RZ, R11 ;  /* 0x000000ffff097224 */ /* 0x010fe400078e000b */
        /* <DEDUP_REMOVED lines=30> */
.L_x_296:
[----:B------:R-:W-:Y:S05]  /*3170*/  BSYNC.RECONVERGENT B1 ;  /* 0x0000000000017941 */ /* 0x000fea0003800200 */
.L_x_295:
[----:B------:R-:W-:Y:S01]  /*3180*/  UISETP.GE.AND UP0, UPT, UR6, 0x61, UPT ;  /* 0x000000610600788c */ /* 0x000fe2000bf06270 */
[----:B------:R-:W-:Y:S01]  /*3190*/  IMAD.MOV.U32 R11, RZ, RZ, R9 ;  /* 0x000000ffff0b7224 */ /* 0x000fe200078e0009 */
[----:B------:R-:W-:Y:S01]  /*31a0*/  MOV R3, R5 ;  /* 0x0000000500037202 */ /* 0x000fe20000000f00 */
[----:B------:R-:W-:Y:S02]  /*31b0*/  IMAD.MOV.U32 R8, RZ, RZ, R0 ;  /* 0x000000ffff087224 */ /* 0x000fe400078e0000 */
[----:B------:R-:W-:-:S04]  /*31c0*/  IMAD.MOV.U32 R2, RZ, RZ, R4 ;  /* 0x000000ffff027224 */ /* 0x000fc800078e0004 */
        /* <DEDUP_REMOVED lines=27> */
.L_x_298:
[----:B------:R-:W-:Y:S05]  /*3380*/  BSYNC.RECONVERGENT B1 ;  /* 0x0000000000017941 */ /* 0x000fea0003800200 */
.L_x_297:
        /* <DEDUP_REMOVED lines=32> */
.L_x_300:
[----:B------:R-:W-:Y:S05]  /*3590*/  BSYNC.RECONVERGENT B1 ;  /* 0x0000000000017941 */ /* 0x000fea0003800200 */
.L_x_299:
        /* <DEDUP_REMOVED lines=32> */
.L_x_302:
[----:B------:R-:W-:Y:S05]  /*37a0*/  BSYNC.RECONVERGENT B1 ;  /* 0x0000000000017941 */ /* 0x000fea0003800200 */
.L_x_301:
        /* <DEDUP_REMOVED lines=14> */
[----:B------:R-:W-:Y:S01]  /*3890*/  IMAD.MOV.U32 R5, RZ, RZ, R7 ;  /* 0x000000ffff057224 */ /* 0x000fe200078e0007 */
[----:B-1----:R-:W-:Y:S01]  /*38a0*/  MOV R9, R12 ;  /* 0x0000000c00097202 */ /* 0x002fe20000000f00 */
[----:B------:R-:W-:-:S09]  /*38b0*/  IMAD.MOV.U32 R0, RZ, RZ, R13 ;  /* 0x000000ffff007224 */ /* 0x000fd200078e000d */
        /* <DEDUP_REMOVED lines=15> */
.L_x_304:
[----:B------:R-:W-:Y:S05]  /*39b0*/  BSYNC.RECONVERGENT B1 ;  /* 0x0000000000017941 */ /* 0x000fea0003800200 */
.L_x_303:
        /* <DEDUP_REMOVED lines=32> */
.L_x_236:
[----:B------:R-:W1:Y:S01]  /*3bc0*/  S2R R0, SR_TID.X ;  /* 0x0000000000007919 */ /* 0x000e620000002100 */
[----:B------:R-:W1:Y:S01]  /*3bd0*/  LDC.64 R2, c[0x0][0x380] ;  /* 0x0000e000ff027b82 */ /* 0x000e620000000a00 */
[----:B------:R-:W2:Y:S01]  /*3be0*/  LDCU.64 UR6, c[0x0][0x388] ;  /* 0x00007100ff0677ac */ /* 0x000ea20008000a00 */
[----:B-1----:R-:W-:-:S05]  /*3bf0*/  IMAD.WIDE.U32 R2, R0, 0x8, R2 ;  /* 0x0000000800027825 */ /* 0x002fca00078e0002 */
[----:B0-----:R-:W3:Y:S04]  /*3c00*/  LDG.E.64 R4, desc[UR8][R2.64] ;  /* 0x0000000802047981 */ /* 0x001ee8000c1e1b00 */
[----:B------:R-:W3:Y:S04]  /*3c10*/  LDG.E.64 R6, desc[UR8][R2.64+0x800] ;  /* 0x0008000802067981 */ /* 0x000ee8000c1e1b00 */
[----:B------:R-:W4:Y:S04]  /*3c20*/  LDG.E.64 R8, desc[UR8][R2.64+0x1000] ;  /* 0x0010000802087981 */ /* 0x000f28000c1e1b00 */
[----:B------:R-:W5:Y:S04]  /*3c30*/  LDG.E.64 R12, desc[UR8][R2.64+0x1800] ;  /* 0x00180008020c7981 */ /* 0x000f68000c1e1b00 */
[----:B------:R-:W5:Y:S01]  /*3c40*/  LDG.E.64 R10, desc[UR8][R2.64+0x2000] ;  /* 0x00200008020a7981 */ /* 0x000f62000c1e1b00 */
[----:B------:R-:W-:Y:S01]  /*3c50*/  BSSY.RECONVERGENT B1, `(.L_x_305) ;  /* 0x000001c000017945 */ /* 0x000fe20003800200 */
[----:B---3--:R-:W-:-:S06]  /*3c60*/  DSETP.GEU.AND P0, PT, R4, R6, PT ;  /* 0x000000060400722a */ /* 0x008fcc0003f0e000 */
[----:B------:R-:W-:Y:S02]  /*3c70*/  FSEL R4, R4, R6, P0 ;  /* 0x0000000604047208 */ /* 0x000fe40000000000 */
[----:B------:R-:W-:Y:S01]  /*3c80*/  FSEL R5, R5, R7, P0 ;  /* 0x0000000705057208 */ /* 0x000fe20000000000 */
[C---:B------:R-:W-:Y:S01]  /*3c90*/  VIADD R7, R0.reuse, 0x200 ;  /* 0x0000020000077836 */ /* 0x040fe20000000000 */
[----:B------:R-:W-:-:S04]  /*3ca0*/  LOP3.LUT R6, R0, 0x400, RZ, 0xfc, !PT ;  /* 0x0000040000067812 */ /* 0x000fc800078efcff */
[----:B----4-:R-:W-:Y:S01]  /*3cb0*/  DSETP.GEU.AND P1, PT, R4, R8, PT ;  /* 0x000000080400722a */ /* 0x010fe20003f2e000 */
[----:B--2---:R-:W-:-:S05]  /*3cc0*/  IADD3 R17, P4, PT, R6, UR6, RZ ;  /* 0x0000000606117c10 */ /* 0x004fca000ff9e0ff */
[----:B------:R-:W-:Y:S01]  /*3cd0*/  FSEL R4, R4, R8, P1 ;  /* 0x0000000804047208 */ /* 0x000fe20000800000 */
[----:B------:R-:W-:Y:S01]  /*3ce0*/  IMAD.X R16, RZ, RZ, UR7, P4 ;  /* 0x00000007ff107e24 */ /* 0x000fe2000a0e06ff */
[----:B------:R-:W-:Y:S01]  /*3cf0*/  FSEL R5, R5, R9, P1 ;  /* 0x0000000905057208 */ /* 0x000fe20000800000 */
[----:B------:R-:W-:-:S05]  /*3d00*/  VIADD R9, R0, 0x100 ;  /* 0x0000010000097836 */ /* 0x000fca0000000000 */
[----:B-----5:R-:W-:Y:S01]  /*3d10*/  DSETP.GEU.AND P2, PT, R4, R12, PT ;  /* 0x0000000c0400722a */ /* 0x020fe20003f4e000 */
[----:B------:R-:W-:-:S05]  /*3d20*/  @P1 SEL R7, R0, R9, P0 ;  /* 0x0000000900071207 */ /* 0x000fca0000000000 */
[----:B------:R-:W-:Y:S02]  /*3d30*/  FSEL R4, R4, R12, P2 ;  /* 0x0000000c04047208 */ /* 0x000fe40001000000 */
[----:B------:R-:W-:-:S06]  /*3d40*/  FSEL R5, R5, R13, P2 ;  /* 0x0000000d05057208 */ /* 0x000fcc0001000000 */
[----:B------:R-:W-:Y:S01]  /*3d50*/  DSETP.GEU.AND P3, PT, R4, R10, PT ;  /* 0x0000000a0400722a */ /* 0x000fe20003f6e000 */
[----:B------:R-:W-:-:S13]  /*3d60*/  @!P2 VIADD R7, R0, 0x300 ;  /* 0x000003000007a836 */ /* 0x000fda0000000000 */
[----:B------:R-:W-:Y:S05]  /*3d70*/  @!P3 BRA `(.L_x_306) ;  /* 0x000000000024b947 */ /* 0x000fea0003800000 */
[C---:B------:R-:W-:Y:S02]  /*3d80*/  ISETP.GE.U32.AND P0, PT, R7.reuse, R6, PT ;  /* 0x000000060700720c */ /* 0x040fe40003f06070 */
[----:B------:R-:W-:Y:S02]  /*3d90*/  IADD3 R6, P1, PT, R7, UR6, RZ ;  /* 0x0000000607067c10 */ /* 0x000fe4000ff3e0ff */
[----:B------:R-:W-:-:S03]  /*3da0*/  ISETP.GE.U32.AND.EX P0, PT, RZ, RZ, PT, P0 ;  /* 0x000000ffff00720c */ /* 0x000fc60003f06100 */
[----:B------:R-:W-:-:S10]  /*3db0*/  IMAD.X R7, RZ, RZ, UR7, P1 ;  /* 0x00000007ff077e24 */ /* 0x000fd400088e06ff */
[----:B------:R-:W-:-:S06]  /*3dc0*/  DSETP.LT.OR P0, PT, R10, R4, !P0 ;  /* 0x000000040a00722a */ /* 0x000fcc0004701400 */
[----:B------:R-:W-:Y:S02]  /*3dd0*/  FSEL R10, R4, R10, P0 ;  /* 0x0000000a040a7208 */ /* 0x000fe40000000000 */
[----:B------:R-:W-:Y:S02]  /*3de0*/  FSEL R11, R5, R11, P0 ;  /* 0x0000000b050b7208 */ /* 0x000fe40000000000 */
[----:B------:R-:W-:Y:S02]  /*3df0*/  SEL R17, R6, R17, P0 ;  /* 0x0000001106117207 */ /* 0x000fe40000000000 */
[----:B------:R-:W-:-:S07]  /*3e00*/  SEL R16, R7, R16, P0 ;  /* 0x0000001007107207 */ /* 0x000fce0000000000 */
.L_x_306:
[----:B------:R-:W-:Y:S05]  /*3e10*/  BSYNC.RECONVERGENT B1 ;  /* 0x0000000000017941 */ /* 0x000fea0003800200 */
.L_x_305:
[----:B------:R-:W-:Y:S01]  /*3e20*/  UISETP.GE.U32.AND UP0, UPT, UR4, 0xa00, UPT ;  /* 0x00000a000400788c */ /* 0x000fe2000bf06070 */
[----:B------:R-:W-:Y:S02]  /*3e30*/  IMAD.MOV.U32 R19, RZ, RZ, 0x500 ;  /* 0x00000500ff137424 */ /* 0x000fe400078e00ff */
[----:B------:R-:W-:Y:S01]  /*3e40*/  IMAD.MOV.U32 R18, RZ, RZ, RZ ;  /* 0x000000ffff127224 */ /* 0x000fe200078e00ff */
[----:B------:R-:W-:-:S09]  /*3e50*/  UISETP.GE.U32.AND.EX UP0, UPT, UR5, URZ, UPT, UP0 ;  /* 0x000000ff0500728c */ /* 0x000fd2000bf06100 */
[----:B------:R-:W-:Y:S05]  /*3e60*/  BRA.U !UP0, `(.L_x_307) ;  /* 0x0000000508647547 */ /* 0x000fea000b800000 */
[----:B------:R-:W-:Y:S01]  /*3e70*/  IMAD.MOV.U32 R14, RZ, RZ, R10 ;  /* 0x000000ffff0e7224 */ /* 0x000fe200078e000a */
[----:B------:R-:W0:Y:S01]  /*3e80*/  LDCU.64 UR6, c[0x0][0x388] ;  /* 0x00007100ff0677ac */ /* 0x000e220008000a00 */
[----:B------:R-:W-:Y:S02]  /*3e90*/  IMAD.MOV.U32 R15, RZ, RZ, R11 ;  /* 0x000000ffff0f7224 */ /* 0x000fe400078e000b */
[----:B------:R-:W-:Y:S01]  /*3ea0*/  IMAD.MOV.U32 R21, RZ, RZ, 0x500 ;  /* 0x00000500ff157424 */ /* 0x000fe200078e00ff */
[----:B------:R-:W1:Y:S01]  /*3eb0*/  LDCU.64 UR4, c[0x0][0x398] ;  /* 0x00007300ff0477ac */ /* 0x000e620008000a00 */
[----:B------:R-:W-:-:S07]  /*3ec0*/  IMAD.MOV.U32 R19, RZ, RZ, RZ ;  /* 0x000000ffff137224 */ /* 0x000fce00078e00ff */
.L_x_310:
[----:B------:R-:W-:-:S04]  /*3ed0*/  LEA R24, P0, R21, R2, 0x3 ;  /* 0x0000000215187211 */ /* 0x000fc800078018ff */
[----:B------:R-:W-:-:S05]  /*3ee0*/  LEA.HI.X R25, R21, R3, R19, 0x3, P0 ;  /* 0x0000000315197211 */ /* 0x000fca00000f1c13 */
[----:B------:R-:W2:Y:S04]  /*3ef0*/  LDG.E.64 R12, desc[UR8][R24.64] ;  /* 0x00000008180c7981 */ /* 0x000ea8000c1e1b00 */
[----:B------:R-:W3:Y:S04]  /*3f00*/  LDG.E.64 R8, desc[UR8][R24.64+0x800] ;  /* 0x0008000818087981 */ /* 0x000ee8000c1e1b00 */
[----:B------:R-:W4:Y:S04]  /*3f10*/  LDG.E.64 R6, desc[UR8][R24.64+0x1000] ;  /* 0x0010000818067981 */ /* 0x000f28000c1e1b00 */
[----:B------:R1:W5:Y:S04]  /*3f20*/  LDG.E.64 R4, desc[UR8][R24.64+0x1800] ;  /* 0x0018000818047981 */ /* 0x000368000c1e1b00 */
[----:B------:R1:W5:Y:S01]  /*3f30*/  LDG.E.64 R10, desc[UR8][R24.64+0x2000] ;  /* 0x00200008180a7981 */ /* 0x000362000c1e1b00 */
[----:B0-----:R-:W-:Y:S01]  /*3f40*/  IADD3 R18, P0, P1, R21, UR6, R0 ;  /* 0x0000000615127c10 */ /* 0x001fe2000f91e000 */
[----:B------:R-:W-:Y:S03]  /*3f50*/  BSSY.RECONVERGENT B1, `(.L_x_308) ;  /* 0x0000027000017945 */ /* 0x000fe60003800200 */
[----:B------:R-:W-:Y:S01]  /*3f60*/  IADD3.X R20, PT, PT, R19, UR7, RZ, P0, P1 ;  /* 0x0000000713147c10 */ /* 0x000fe200087e24ff */
[----:B------:R-:W-:-:S04]  /*3f70*/  IMAD.MOV.U32 R22, RZ, RZ, R18 ;  /* 0x000000ffff167224 */ /* 0x000fc800078e0012 */
[----:B------:R-:W-:Y:S01]  /*3f80*/  IMAD.MOV.U32 R23, RZ, RZ, R20 ;  /* 0x000000ffff177224 */ /* 0x000fe200078e0014 */
[----:B--2---:R-:W-:-:S14]  /*3f90*/  DSETP.GEU.AND P2, PT, R14, R12, PT ;  /* 0x0000000c0e00722a */ /* 0x004fdc0003f4e000 */
[----:B------:R-:W-:-:S04]  /*3fa0*/  @P2 ISETP.GE.U32.AND P0, PT, R17, R22, PT ;  /* 0x000000161100220c */ /* 0x000fc80003f06070 */
[----:B------:R-:W-:-:S13]  /*3fb0*/  @P2 ISETP.GE.AND.EX P0, PT, R16, R23, PT, P0 ;  /* 0x000000171000220c */ /* 0x000fda0003f06300 */
[----:B------:R-:W-:-:S06]  /*3fc0*/  @P2 DSETP.LT.OR P0, PT, R12, R14, !P0 ;  /* 0x0000000e0c00222a */ /* 0x000fcc0004701400 */
[----:B------:R-:W-:Y:S02]  /*3fd0*/  @P2 FSEL R14, R14, R12, P0 ;  /* 0x0000000c0e0e2208 */ /* 0x000fe40000000000 */
[----:B------:R-:W-:Y:S02]  /*3fe0*/  @P2 FSEL R15, R15, R13, P0 ;  /* 0x0000000d0f0f2208 */ /* 0x000fe40000000000 */
[----:B------:R-:W-:Y:S01]  /*3ff0*/  @P2 SEL R22, R17, R22, P0 ;  /* 0x0000001611162207 */ /* 0x000fe20000000000 */
[----:B------:R-:W-:Y:S01]  /*4000*/  @P2 IMAD.MOV.U32 R12, RZ, RZ, R14 ;  /* 0x000000ffff0c2224 */ /* 0x000fe200078e000e */
[----:B------:R-:W-:Y:S01]  /*4010*/  @P2 SEL R23, R16, R23, P0 ;  /* 0x0000001710172207 */ /* 0x000fe20000000000 */
[----:B------:R-:W-:Y:S01]  /*4020*/  @P2 IMAD.MOV.U32 R13, RZ, RZ, R15 ;  /* 0x000000ffff0d2224 */ /* 0x000fe200078e000f */
[----:B------:R-:W-:-:S05]  /*4030*/  IADD3 R15, P3, PT, R18, 0x100, RZ ;  /* 0x00000100120f7810 */ /* 0x000fca0007f7e0ff */
[----:B---3--:R-:W-:Y:S01]  /*4040*/  DSETP.GEU.AND P1, PT, R12, R8, PT ;  /* 0x000000080c00722a */ /* 0x008fe20003f2e000 */
[----:B------:R-:W-:-:S13]  /*4050*/  IMAD.X R16, RZ, RZ, R20, P3 ;  /* 0x000000ffff107224 */ /* 0x000fda00018e0614 */
[----:B------:R-:W-:-:S04]  /*4060*/  @P1 ISETP.GE.U32.AND P0, PT, R22, R15, PT ;  /* 0x0000000f1600120c */ /* 0x000fc80003f06070 */
[----:B------:R-:W-:-:S13]  /*4070*/  @P1 ISETP.GE.AND.EX P0, PT, R23, R16, PT, P0 ;  /* 0x000000101700120c */ /* 0x000fda0003f06300 */
[----:B------:R-:W-:-:S06]  /*4080*/  @P1 DSETP.LT.OR P0, PT, R8, R12, !P0 ;  /* 0x0000000c0800122a */ /* 0x000fcc0004701400 */
[----:B------:R-:W-:Y:S02]  /*4090*/  @P1 FSEL R12, R12, R8, P0 ;  /* 0x000000080c0c1208 */ /* 0x000fe40000000000 */
[----:B------:R-:W-:Y:S02]  /*40a0*/  @P1 FSEL R13, R13, R9, P0 ;  /* 0x000000090d0d1208 */ /* 0x000fe40000000000 */
[----:B------:R-:W-:Y:S01]  /*40b0*/  @P1 SEL R15, R22, R15, P0 ;  /* 0x0000000f160f1207 */ /* 0x000fe20000000000 */
[----:B------:R-:W-:Y:S01]  /*40c0*/  @P1 IMAD.MOV.U32 R8, RZ, RZ, R12 ;  /* 0x000000ffff081224 */ /* 0x000fe200078e000c */
[----:B------:R-:W-:Y:S01]  /*40d0*/  IADD3 R12, P3, PT, R18, 0x200, RZ ;  /* 0x00000200120c7810 */ /* 0x000fe20007f7e0ff */
[----:B------:R-:W-:Y:S01]  /*40e0*/  @P1 IMAD.MOV.U32 R9, RZ, RZ, R13 ;  /* 0x000000ffff091224 */ /* 0x000fe200078e000d */
[----:B------:R-:W-:-:S03]  /*40f0*/  @P1 SEL R16, R23, R16, P0 ;  /* 0x0000001017101207 */ /* 0x000fc60000000000 */
[----:B------:R-:W-:Y:S02]  /*4100*/  IMAD.X R14, RZ, RZ, R20, P3 ;  /* 0x000000ffff0e7224 */ /* 0x000fe400018e0614 */
[----:B----4-:R-:W-:-:S14]  /*4110*/  DSETP.GEU.AND P2, PT, R8, R6, PT ;  /* 0x000000060800722a */ /* 0x010fdc0003f4e000 */
[----:B-1----:R-:W-:Y:S05]  /*4120*/  @!P2 BRA `(.L_x_309) ;  /* 0x000000000024a947 */ /* 0x002fea0003800000 */
[----:B------:R-:W-:-:S04]  /*4130*/  IADD3 R12, P1, PT, R18, 0x200, RZ ;  /* 0x00000200120c7810 */ /* 0x000fc80007f3e0ff */
[----:B------:R-:W-:Y:S01]  /*4140*/  ISETP.GE.U32.AND P0, PT, R15, R12, PT ;  /* 0x0000000c0f00720c */ /* 0x000fe20003f06070 */
[----:B------:R-:W-:-:S05]  /*4150*/  IMAD.X R13, RZ, RZ, R20, P1 ;  /* 0x000000ffff0d7224 */ /* 0x000fca00008e0614 */
[----:B------:R-:W-:-:S13]  /*4160*/  ISETP.GE.AND.EX P0, PT, R16, R13, PT, P0 ;  /* 0x0000000d1000720c */ /* 0x000fda0003f06300 */
[----:B------:R-:W-:-:S06]  /*4170*/  DSETP.LT.OR P0, PT, R6, R8, !P0 ;  /* 0x000000080600722a */ /* 0x000fcc0004701400 */
[----:B------:R-:W-:Y:S02]  /*4180*/  FSEL R6, R8, R6, P0 ;  /* 0x0000000608067208 */ /* 0x000fe40000000000 */
[----:B------:R-:W-:Y:S02]  /*4190*/  FSEL R7, R9, R7, P0 ;  /* 0x0000000709077208 */ /* 0x000fe40000000000 */
[----:B------:R-:W-:Y:S02]  /*41a0*/  SEL R12, R15, R12, P0 ;  /* 0x0000000c0f0c7207 */ /* 0x000fe40000000000 */
[----:B------:R-:W-:-:S07]  /*41b0*/  SEL R14, R16, R13, P0 ;  /* 0x0000000d100e7207 */ /* 0x000fce0000000000 */
.L_x_309:
[----:B------:R-:W-:Y:S05]  /*41c0*/  BSYNC.RECONVERGENT B1 ;  /* 0x0000000000017941 */ /* 0x000fea0003800200 */
.L_x_308:
[----:B-----5:R-:W-:Y:S01]  /*41d0*/  DSETP.GEU.AND P1, PT, R6, R4, PT ;  /* 0x000000040600722a */ /* 0x020fe20003f2e000 */
[C---:B------:R-:W-:Y:S02]  /*41e0*/  IADD3 R8, P0, PT, R18.reuse, 0x300, RZ ;  /* 0x0000030012087810 */ /* 0x040fe40007f1e0ff */
[----:B------:R-:W-:-:S03]  /*41f0*/  IADD3 R17, P3, PT, R18, 0x400, RZ ;  /* 0x0000040012117810 */ /* 0x000fc60007f7e0ff */
[--C-:B------:R-:W-:Y:S02]  /*4200*/  IMAD.X R9, RZ, RZ, R20.reuse, P0 ;  /* 0x000000ffff097224 */ /* 0x100fe400000e0614 */
[----:B------:R-:W-:-:S06]  /*4210*/  IMAD.X R16, RZ, RZ, R20, P3 ;  /* 0x000000ffff107224 */ /* 0x000fcc00018e0614 */
[----:B------:R-:W-:-:S04]  /*4220*/  @P1 ISETP.GE.U32.AND P0, PT, R12, R8, PT ;  /* 0x000000080c00120c */ /* 0x000fc80003f06070 */
[----:B------:R-:W-:-:S13]  /*4230*/  @P1 ISETP.GE.AND.EX P0, PT, R14, R9, PT, P0 ;  /* 0x000000090e00120c */ /* 0x000fda0003f06300 */
[----:B------:R-:W-:-:S06]  /*4240*/  @P1 DSETP.LT.OR P0, PT, R4, R6, !P0 ;  /* 0x000000060400122a */ /* 0x000fcc0004701400 */
[----:B------:R-:W-:Y:S02]  /*4250*/  @P1 FSEL R7, R7, R5, P0 ;  /* 0x0000000507071208 */ /* 0x000fe40000000000 */
[----:B------:R-:W-:Y:S02]  /*4260*/  @P1 FSEL R6, R6, R4, P0 ;  /* 0x0000000406061208 */ /* 0x000fe40000000000 */
[----:B------:R-:W-:Y:S01]  /*4270*/  @P1 SEL R8, R12, R8, P0 ;  /* 0x000000080c081207 */ /* 0x000fe20000000000 */
[----:B------:R-:W-:Y:S01]  /*4280*/  @P1 IMAD.MOV.U32 R5, RZ, RZ, R7 ;  /* 0x000000ffff051224 */ /* 0x000fe200078e0007 */
[----:B------:R-:W-:Y:S02]  /*4290*/  @P1 MOV R4, R6 ;  /* 0x0000000600041202 */ /* 0x000fe40000000f00 */
[----:B------:R-:W-:Y:S02]  /*42a0*/  @P1 SEL R9, R14, R9, P0 ;  /* 0x000000090e091207 */ /* 0x000fe40000000000 */
[----:B------:R-:W-:-:S02]  /*42b0*/  IADD3 R6, P1, PT, R21, 0xa00, RZ ;  /* 0x00000a0015067810 */ /* 0x000fc40007f3e0ff */
[----:B------:R-:W-:Y:S01]  /*42c0*/  DSETP.GEU.AND P2, PT, R4, R10, PT ;  /* 0x0000000a0400722a */ /* 0x000fe20003f4e000 */
[----:B------:R-:W-:Y:S02]  /*42d0*/  IADD3 R21, P3, PT, R21, 0x500, RZ ;  /* 0x0000050015157810 */ /* 0x000fe40007f7e0ff */
[----:B------:R-:W-:Y:S01]  /*42e0*/  ISETP.GT.U32.AND P4, PT, R6, UR4, PT ;  /* 0x0000000406007c0c */ /* 0x000fe2000bf84070 */
[--C-:B------:R-:W-:Y:S02]  /*42f0*/  IMAD.X R6, RZ, RZ, R19.reuse, P1 ;  /* 0x000000ffff067224 */ /* 0x100fe400008e0613 */
[----:B------:R-:W-:-:S03]  /*4300*/  IMAD.X R18, RZ, RZ, R19, P3 ;  /* 0x000000ffff127224 */ /* 0x000fc600018e0613 */
[----:B------:R-:W-:Y:S01]  /*4310*/  ISETP.GT.AND.EX P1, PT, R6, UR5, PT, P4 ;  /* 0x0000000506007c0c */ /* 0x000fe2000bf24340 */
[----:B------:R-:W-:-:S04]  /*4320*/  IMAD.MOV.U32 R19, RZ, RZ, R18 ;  /* 0x000000ffff137224 */ /* 0x000fc800078e0012 */
        /* <DEDUP_REMOVED lines=8> */
[----:B------:R-:W-:Y:S02]  /*43b0*/  @P2 IMAD.MOV.U32 R11, RZ, RZ, R5 ;  /* 0x000000ffff0b2224 */ /* 0x000fe400078e0005 */
[----:B------:R-:W-:Y:S02]  /*43c0*/  IMAD.MOV.U32 R14, RZ, RZ, R10 ;  /* 0x000000ffff0e7224 */ /* 0x000fe400078e000a */
[----:B------:R-:W-:Y:S01]  /*43d0*/  IMAD.MOV.U32 R15, RZ, RZ, R11 ;  /* 0x000000ffff0f7224 */ /* 0x000fe200078e000b */
[----:B------:R-:W-:Y:S06]  /*43e0*/  @!P1 BRA `(.L_x_310) ;  /* 0xfffffff800b89947 */ /* 0x000fec000383ffff */
[----:B------:R-:W-:-:S07]  /*43f0*/  IMAD.MOV.U32 R19, RZ, RZ, R21 ;  /* 0x000000ffff137224 */ /* 0x000fce00078e0015 */
.L_x_307:
[----:B------:R-:W-:-:S04]  /*4400*/  ISETP.GE.U32.AND P0, PT, R19, UR4, PT ;  /* 0x0000000413007c0c */ /* 0x000fc8000bf06070 */
[----:B------:R-:W-:-:S13]  /*4410*/  ISETP.GE.AND.EX P0, PT, R18, UR5, PT, P0 ;  /* 0x0000000512007c0c */ /* 0x000fda000bf06300 */
[----:B------:R-:W-:Y:S05]  /*4420*/  @P0 BRA `(.L_x_311) ;  /* 0x0000000800c40947 */ /* 0x000fea0003800000 */
[----:B------:R-:W-:Y:S01]  /*4430*/  IADD3 R21, PT, PT, -R19, UR4, RZ ;  /* 0x0000000413157c10 */ /* 0x000fe2000fffe1ff */
[----:B------:R-:W-:Y:S03]  /*4440*/  BSSY.RECONVERGENT B1, `(.L_x_311) ;  /* 0x00000af000017945 */ /* 0x000fe60003800200 */
[----:B------:R-:W-:-:S13]  /*4450*/  ISETP.GE.AND P0, PT, R0, R21, PT ;  /* 0x000000150000720c */ /* 0x000fda0003f06270 */
[----:B------:R-:W-:Y:S05]  /*4460*/  @P0 BRA `(.L_x_312) ;  /* 0x0000000800b00947 */ /* 0x000fea0003800000 */
[----:B------:R-:W-:Y:S01]  /*4470*/  LOP3.LUT R6, RZ, R0, RZ, 0x33, !PT ;  /* 0x00000000ff067212 */ /* 0x000fe200078e33ff */
[----:B------:R-:W-:Y:S01]  /*4480*/  BSSY.RECONVERGENT B2, `(.L_x_313) ;  /* 0x0000036000027945 */ /* 0x000fe20003800200 */
[----:B------:R-:W-:Y:S02]  /*4490*/  IMAD.MOV.U32 R12, RZ, RZ, R0 ;  /* 0x000000ffff0c7224 */ /* 0x000fe400078e0000 */
[----:B------:R-:W-:-:S04]  /*44a0*/  IADD3 R6, PT, PT, -R19, UR4, R6 ;  /* 0x0000000413067c10 */ /* 0x000fc8000fffe106 */
[----:B------:R-:W-:-:S04]  /*44b0*/  LOP3.LUT R2, R6, 0x300, RZ, 0xc0, !PT ;  /* 0x0000030006027812 */ /* 0x000fc800078ec0ff */
[----:B------:R-:W-:-:S13]  /*44c0*/  ISETP.NE.AND P0, PT, R2, 0x300, PT ;  /* 0x000003000200780c */ /* 0x000fda0003f05270 */
[----:B------:R-:W-:Y:S05]  /*44d0*/  @!P0 BRA `(.L_x_314) ;  /* 0x0000000000c08947 */ /* 0x000fea0003800000 */
[----:B------:R-:W0:Y:S01]  /*44e0*/  LDCU.64 UR10, c[0x0][0x380] ;  /* 0x00007000ff0a77ac */ /* 0x000e220008000a00 */
[----:B------:R-:W-:Y:S01]  /*44f0*/  IADD3 R9, P0, PT, R0, R19, RZ ;  /* 0x0000001300097210 */ /* 0x000fe20007f1e0ff */
[----:B------:R-:W-:Y:S01]  /*4500*/  IMAD.MOV.U32 R12, RZ, RZ, R0 ;  /* 0x000000ffff0c7224 */ /* 0x000fe200078e0000 */
[----:B------:R-:W-:-:S03]  /*4510*/  LEA.HI R2, R6, 0x1, RZ, 0x18 ;  /* 0x0000000106027811 */ /* 0x000fc600078fc0ff */
[----:B------:R-:W-:Y:S01]  /*4520*/  IMAD.X R14, RZ, RZ, R18, P0 ;  /* 0x000000ffff0e7224 */ /* 0x000fe200000e0612 */
[----:B------:R-:W-:Y:S02]  /*4530*/  LOP3.LUT R2, R2, 0x3, RZ, 0xc0, !PT ;  /* 0x0000000302027812 */ /* 0x000fe400078ec0ff */
[----:B------:R-:W-:-:S03]  /*4540*/  IADD3 R13, P0, PT, R9, UR6, RZ ;  /* 0x00000006090d7c10 */ /* 0x000fc6000ff1e0ff */
[----:B------:R-:W-:Y:S01]  /*4550*/  IMAD.MOV R7, RZ, RZ, -R2 ;  /* 0x000000ffff077224 */ /* 0x000fe200078e0a02 */
[----:B0-----:R-:W-:-:S04]  /*4560*/  LEA R8, P1, R9, UR10, 0x3 ;  /* 0x0000000a09087c11 */ /* 0x001fc8000f8218ff */
[----:B------:R-:W-:Y:S02]  /*4570*/  LEA.HI.X R9, R9, UR11, R14, 0x3, P1 ;  /* 0x0000000b09097c11 */ /* 0x000fe400088f1c0e */
[----:B------:R-:W-:-:S07]  /*4580*/  IADD3.X R14, PT, PT, R14, UR7, RZ, P0, !PT ;  /* 0x000000070e0e7c10 */ /* 0x000fce00087fe4ff */
.L_x_317:
        /* <DEDUP_REMOVED lines=31> */
.L_x_316:
[----:B------:R-:W-:Y:S05]  /*4780*/  BSYNC.RECONVERGENT B3 ;  /* 0x0000000000037941 */ /* 0x000fea0003800200 */
.L_x_315:
[----:B------:R-:W-:Y:S01]  /*4790*/  IADD3 R13, P0, PT, R13, 0x100, RZ ;  /* 0x000001000d0d7810 */ /* 0x000fe20007f1e0ff */
[----:B------:R-:W-:Y:S02]  /*47a0*/  VIADD R12, R12, 0x100 ;  /* 0x000001000c0c7836 */ /* 0x000fe40000000000 */
[----:B------:R-:W-:Y:S02]  /*47b0*/  IMAD.X R9, RZ, RZ, R9, P3 ;  /* 0x000000ffff097224 */ /* 0x000fe400018e0609 */
[----:B------:R-:W-:Y:S01]  /*47c0*/  IMAD.X R14, RZ, RZ, R14, P0 ;  /* 0x000000ffff0e7224 */ /* 0x000fe200000e060e */
[----:B------:R-:W-:Y:S07]  /*47d0*/  @P2 BRA `(.L_x_317) ;  /* 0xfffffffc006c2947 */ /* 0x000fee000383ffff */
.L_x_314:
[----:B------:R-:W-:Y:S05]  /*47e0*/  BSYNC.RECONVERGENT B2 ;  /* 0x0000000000027941 */ /* 0x000fea0003800200 */
.L_x_313:
[----:B------:R-:W-:-:S13]  /*47f0*/  ISETP.GE.U32.AND P0, PT, R6, 0x300, PT ;  /* 0x000003000600780c */ /* 0x000fda0003f06070 */
[----:B------:R-:W-:Y:S05]  /*4800*/  @!P0 BRA `(.L_x_312) ;  /* 0x0000000400c88947 */ /* 0x000fea0003800000 */
[----:B------:R-:W0:Y:S01]  /*4810*/  LDC.64 R8, c[0x0][0x380] ;  /* 0x0000e000ff087b82 */ /* 0x000e220000000a00 */
[----:B------:R-:W-:-:S07]  /*4820*/  VIADD R20, R12, 0x200 ;  /* 0x000002000c147836 */ /* 0x000fce0000000000 */
[----:B------:R-:W1:Y:S02]  /*4830*/  LDC.64 R6, c[0x0][0x388] ;  /* 0x0000e200ff067b82 */ /* 0x000e640000000a00 */
.L_x_326:
        /* <DEDUP_REMOVED lines=13> */
[----:B------:R-:W-:Y:S01]  /*4910*/  MOV R2, R14 ;  /* 0x0000000e00027202 */ /* 0x000fe20000000f00 */
[----:B------:R-:W-:-:S12]  /*4920*/  IMAD.MOV.U32 R3, RZ, RZ, R15 ;  /* 0x000000ffff037224 */ /* 0x000fd800078e000f */
        /* <DEDUP_REMOVED lines=15> */
.L_x_319:
[----:B------:R-:W-:Y:S05]  /*4a20*/  BSYNC.RECONVERGENT B2 ;  /* 0x0000000000027941 */ /* 0x000fea0003800200 */
.L_x_318:
        /* <DEDUP_REMOVED lines=26> */
.L_x_321:
[----:B------:R-:W-:Y:S05]  /*4bd0*/  BSYNC.RECONVERGENT B2 ;  /* 0x0000000000027941 */ /* 0x000fea0003800200 */
.L_x_320:
[----:B------:R-:W-:Y:S01]  /*4be0*/  DSETP.GEU.AND P0, PT, R16, R10, PT ;  /* 0x0000000a1000722a */ /* 0x000fe20003f0e000 */
[CC--:B------:R-:W-:Y:S01]  /*4bf0*/  IADD3 R13, P1, P4, R19.reuse, R6.reuse, R20 ;  /* 0x00000006130d7210 */ /* 0x0c0fe20007c3e014 */
[----:B------:R-:W-:Y:S01]  /*4c00*/  VIADD R4, R20, 0x100 ;  /* 0x0000010014047836 */ /* 0x000fe20000000000 */
[----:B------:R-:W-:Y:S01]  /*4c10*/  BSSY.RECONVERGENT B2, `(.L_x_322) ;  /* 0x0000016000027945 */ /* 0x000fe20003800200 */
[----:B------:R-:W-:Y:S01]  /*4c20*/  IMAD.MOV.U32 R2, RZ, RZ, R10 ;  /* 0x000000ffff027224 */ /* 0x000fe200078e000a */
[----:B------:R-:W-:Y:S01]  /*4c30*/  IADD3.X R22, PT, PT, R18, R7, RZ, P1, P4 ;  /* 0x0000000712167210 */ /* 0x000fe20000fe84ff */
[----:B------:R-:W-:Y:S01]  /*4c40*/  IMAD.MOV.U32 R5, RZ, RZ, R13 ;  /* 0x000000ffff057224 */ /* 0x000fe200078e000d */
[----:B------:R-:W-:Y:S01]  /*4c50*/  IADD3 R4, P2, P3, R19, R6, R4 ;  /* 0x0000000613047210 */ /* 0x000fe20007b5e004 */
        /* <DEDUP_REMOVED lines=17> */
.L_x_323:
[----:B------:R-:W-:Y:S05]  /*4d70*/  BSYNC.RECONVERGENT B2 ;  /* 0x0000000000027941 */ /* 0x000fea0003800200 */
.L_x_322:
[----:B------:R-:W-:Y:S01]  /*4d80*/  DSETP.GEU.AND P0, PT, R2, R14, PT ;  /* 0x0000000e0200722a */ /* 0x000fe20003f0e000 */
[----:B------:R-:W-:Y:S01]  /*4d90*/  IADD3.X R13, PT, PT, R18, R7, RZ, P2, P3 ;  /* 0x00000007120d7210 */ /* 0x000fe200017e64ff */
        /* <DEDUP_REMOVED lines=20> */
.L_x_325:
[----:B------:R-:W-:Y:S05]  /*4ee0*/  BSYNC.RECONVERGENT B2 ;  /* 0x0000000000027941 */ /* 0x000fea0003800200 */
.L_x_324:
[C---:B------:R-:W-:Y:S02]  /*4ef0*/  VIADD R2, R20.reuse, 0x200 ;  /* 0x0000020014027836 */ /* 0x040fe40000000000 */
[----:B------:R-:W-:-:S03]  /*4f00*/  VIADD R20, R20, 0x400 ;  /* 0x0000040014147836 */ /* 0x000fc60000000000 */
[----:B------:R-:W-:-:S13]  /*4f10*/  ISETP.GE.AND P0, PT, R2, R21, PT ;  /* 0x000000150200720c */ /* 0x000fda0003f06270 */
[----:B------:R-:W-:Y:S05]  /*4f20*/  @!P0 BRA `(.L_x_326) ;  /* 0xfffffff800448947 */ /* 0x000fea000383ffff */
.L_x_312:
[----:B------:R-:W-:Y:S05]  /*4f30*/  BSYNC.RECONVERGENT B1 ;  /* 0x0000000000017941 */ /* 0x000fea0003800200 */
.L_x_311:
        /* <DEDUP_REMOVED lines=13> */
[----:B------:R-:W-:Y:S01]  /*5010*/  MOV R12, R6 ;  /* 0x00000006000c7202 */ /* 0x000fe20000000f00 */
[----:B------:R-:W-:Y:S02]  /*5020*/  IMAD.MOV.U32 R13, RZ, RZ, R7 ;  /* 0x000000ffff0d7224 */ /* 0x000fe400078e0007 */
        /* <DEDUP_REMOVED lines=17> */
.L_x_328:
[----:B------:R-:W-:Y:S05]  /*5140*/  BSYNC.RECONVERGENT B1 ;  /* 0x0000000000017941 */ /* 0x000fea0003800200 */
.L_x_327:
        /* <DEDUP_REMOVED lines=31> */
.L_x_330:
[----:B------:R-:W-:Y:S05]  /*5340*/  BSYNC.RECONVERGENT B1 ;  /* 0x0000000000017941 */ /* 0x000fea0003800200 */
.L_x_329:
        /* <DEDUP_REMOVED lines=31> */
.L_x_332:
[----:B------:R-:W-:Y:S05]  /*5540*/  BSYNC.RECONVERGENT B1 ;  /* 0x0000000000017941 */ /* 0x000fea0003800200 */
.L_x_331:
[----:B------:R-:W-:Y:S01]  /*5550*/  ISETP.GT.AND P0, PT, R8, 0x17, PT ;  /* 0x000000170800780c */ /* 0x000fe20003f04270 */
[----:B-1----:R1:W1:Y:S01]  /*5560*/  SHFL.DOWN PT, R6, R2, 0x8, 0x1f ;  /* 0x09001f0002067f89 */ /* 0x00226200000e0000 */
[----:B------:R-:W-:Y:S01]  /*5570*/  BSSY.RECONVERGENT B1, `(.L_x_333) ;  /* 0x000001d000017945 */ /* 0x000fe20003800200 */
[----:B--2---:R-:W-:Y:S02]  /*5580*/  IMAD.MOV.U32 R9, RZ, RZ, R11 ;  /* 0x000000ffff097224 */ /* 0x004fe400078e000b */
[----:B---3--:R2:W3:Y:S01]  /*5590*/  SHFL.DOWN PT, R7, R3, 0x8, 0x1f ;  /* 0x09001f0003077f89 */ /* 0x0084e200000e0000 */
[----:B------:R-:W-:Y:S02]  /*55a0*/  IMAD.MOV.U32 R10, RZ, RZ, R12 ;  /* 0x000000ffff0a7224 */ /* 0x000fe400078e000c */
[----:B------:R-:W-:Y:S01]  /*55b0*/  IMAD.MOV.U32 R4, RZ, RZ, R2 ;  /* 0x000000ffff047224 */ /* 0x000fe200078e0002 */
[----:B0-----:R2:W0:Y:S01]  /*55c0*/  SHFL.DOWN PT, R14, R11, 0x8, 0x1f ;  /* 0x09001f000b0e7f89 */ /* 0x00142200000e0000 */
[----:B------:R-:W-:-:S03]  /*55d0*/  IMAD.MOV.U32 R5, RZ, RZ, R3 ;  /* 0x000000ffff057224 */ /* 0x000fc600078e0003 */
[----:B----4-:R2:W4:Y:S01]  /*55e0*/  SHFL.DOWN PT, R13, R12, 0x8, 0x1f ;  /* 0x09001f000c0d7f89 */ /* 0x01052200000e0000 */
[----:B------:R-:W-:Y:S05]  /*55f0*/  @P0 BRA `(.L_x_334) ;  /* 0x0000000000500947 */ /* 0x000fea0003800000 */
[----:B-1-3--:R-:W-:Y:S01]  /*5600*/  DSETP.GEU.AND P0, PT, R2, R6, PT ;  /* 0x000000060200722a */ /* 0x00afe20003f0e000 */
[----:B0-----:R-:W-:Y:S01]  /*5610*/  IMAD.MOV.U32 R9, RZ, RZ, R14 ;  /* 0x000000ffff097224 */ /* 0x001fe200078e000e */
        /* <DEDUP_REMOVED lines=18> */
.L_x_334:
[----:B------:R-:W-:Y:S05]  /*5740*/  BSYNC.RECONVERGENT B1 ;  /* 0x0000000000017941 */ /* 0x000fea0003800200 */
.L_x_333:
        /* <DEDUP_REMOVED lines=8> */
[----:B----4-:R-:W-:-:S03]  /*57d0*/  IMAD.MOV.U32 R13, RZ, RZ, R5 ;  /* 0x000000ffff0d7224 */ /* 0x010fc600078e0005 */
[----:B---3--:R3:W4:Y:S01]  /*57e0*/  SHFL.DOWN PT, R7, R10, 0x10, 0x1f ;  /* 0x0a001f000a077f89 */ /* 0x00872200000e0000 */
[----:B------:R-:W-:Y:S05]  /*57f0*/  @P0 BRA `(.L_x_336) ;  /* 0x0000000000500947 */ /* 0x000fea0003800000 */
[----:B-12---:R-:W-:Y:S01]  /*5800*/  DSETP.GEU.AND P0, PT, R4, R2, PT ;  /* 0x000000020400722a */ /* 0x006fe20003f0e000 */
        /* <DEDUP_REMOVED lines=19> */
.L_x_336:
[----:B------:R-:W-:Y:S05]  /*5940*/  BSYNC.RECONVERGENT B1 ;  /* 0x0000000000017941 */ /* 0x000fea0003800200 */
.L_x_335:
[----:B------:R-:W-:Y:S01]  /*5950*/  ISETP.NE.AND P0, PT, R8, RZ, PT ;  /* 0x000000ff0800720c */ /* 0x000fe20003f05270 */
[----:B------:R-:W-:-:S12]  /*5960*/  BSSY.RECONVERGENT B1, `(.L_x_337) ;  /* 0x000000a000017945 */ /* 0x000fd80003800200 */
[----:B------:R-:W-:Y:S05]  /*5970*/  @P0 BRA `(.L_x_338) ;  /* 0x0000000000200947 */ /* 0x000fea0003800000 */
[----:B-1----:R-:W1:Y:S01]  /*5980*/  S2R R4, SR_CgaCtaId ;  /* 0x0000000000047919 */ /* 0x002e620000008800 */
[----:B--2---:R-:W-:Y:S02]  /*5990*/  MOV R3, 0x400 ;  /* 0x0000040000037802 */ /* 0x004fe40000000f00 */
[----:B------:R-:W-:-:S04]  /*59a0*/  SHF.R.U32.HI R2, RZ, 0x1, R0 ;  /* 0x00000001ff027819 */ /* 0x000fc80000011600 */
[----:B------:R-:W-:Y:S02]  /*59b0*/  LOP3.LUT R2, R2, 0x1f0, RZ, 0xc0, !PT ;  /* 0x000001f002027812 */ /* 0x000fe400078ec0ff */
[----:B-1----:R-:W-:-:S05]  /*59c0*/  LEA R3, R4, R3, 0x18 ;  /* 0x0000000304037211 */ /* 0x002fca00078ec0ff */
[----:B------:R-:W-:-:S05]  /*59d0*/  IMAD.IADD R3, R2, 0x1, R3 ;  /* 0x0000000102037824 */ /* 0x000fca00078e0203 */
[----:B------:R1:W-:Y:S04]  /*59e0*/  STS.64 [R3+0x10], R14 ;  /* 0x0000100e03007388 */ /* 0x0003e80000000a00 */
[----:B------:R1:W-:Y:S02]  /*59f0*/  STS.64 [R3+0x8], R12 ;  /* 0x0000080c03007388 */ /* 0x0003e40000000a00 */
.L_x_338:
[----:B------:R-:W-:Y:S05]  /*5a00*/  BSYNC.RECONVERGENT B1 ;  /* 0x0000000000017941 */ /* 0x000fea0003800200 */
.L_x_337:
[----:B------:R-:W-:Y:S01]  /*5a10*/  BAR.SYNC.DEFER_BLOCKING 0x0 ;  /* 0x0000000000007b1d */ /* 0x000fe20000010000 */
[----:B------:R-:W-:-:S13]  /*5a20*/  ISETP.NE.AND P1, PT, R0, RZ, PT ;  /* 0x000000ff0000720c */ /* 0x000fda0003f25270 */
[----:B------:R-:W-:Y:S05]  /*5a30*/  @P1 BRA `(.L_x_268) ;  /* 0x00000008008c1947 */ /* 0x000fea0003800000 */
[----:B-12---:R-:W1:Y:S01]  /*5a40*/  S2R R3, SR_CgaCtaId ;  /* 0x0000000000037919 */ /* 0x006e620000008800 */
[----:B------:R-:W-:Y:S01]  /*5a50*/  MOV R0, 0x400 ;  /* 0x0000040000007802 */ /* 0x000fe20000000f00 */
[----:B------:R-:W-:Y:S03]  /*5a60*/  BSSY.RECONVERGENT B1, `(.L_x_339) ;  /* 0x000001a000017945 */ /* 0x000fe60003800200 */
[----:B-1----:R-:W-:-:S05]  /*5a70*/  LEA R0, R3, R0, 0x18 ;  /* 0x0000000003007211 */ /* 0x002fca00078ec0ff */
[----:B------:R-:W1:Y:S04]  /*5a80*/  LDS.64 R16, [R0+0x18] ;  /* 0x0000180000107984 */ /* 0x000e680000000a00 */
[----:B0---4-:R-:W0:Y:S04]  /*5a90*/  LDS.128 R4, [R0+0x20] ;  /* 0x0000200000047984 */ /* 0x011e280000000c00 */
[----:B------:R2:W4:Y:S04]  /*5aa0*/  LDS.64 R2, [R0+0x80] ;  /* 0x0000800000027984 */ /* 0x0005280000000a00 */
[----:B---3--:R2:W3:Y:S01]  /*5ab0*/  LDS.128 R8, [R0+0x30] ;  /* 0x0000300000087984 */ /* 0x0084e20000000c00 */
        /* <DEDUP_REMOVED lines=20> */
.L_x_340:
[----:B------:R-:W-:Y:S05]  /*5c00*/  BSYNC.RECONVERGENT B1 ;  /* 0x0000000000017941 */ /* 0x000fea0003800200 */
.L_x_339:
        /* <DEDUP_REMOVED lines=23> */
.L_x_342:
[----:B------:R-:W-:Y:S05]  /*5d80*/  BSYNC.RECONVERGENT B1 ;  /* 0x0000000000017941 */ /* 0x000fea0003800200 */
.L_x_341:
[----:B------:R-:W-:Y:S01]  /*5d90*/  DSETP.GEU.AND P0, PT, R4, R10, PT ;  /* 0x0000000a0400722a */ /* 0x000fe20003f0e000 */
[----:B------:R-:W-:Y:S01]  /*5da0*/  BSSY.RECONVERGENT B1, `(.L_x_343) ;  /* 0x0000014000017945 */ /* 0x000fe20003800200 */
[----:B------:R-:W-:Y:S01]  /*5db0*/  IMAD.MOV.U32 R20, RZ, RZ, R10 ;  /* 0x000000ffff147224 */ /* 0x000fe200078e000a */
[----:B-1----:R-:W-:Y:S01]  /*5dc0*/  MOV R23, R13 ;  /* 0x0000000d00177202 */ /* 0x002fe20000000f00 */
[----:B------:R-:W-:Y:S02]  /*5dd0*/  IMAD.MOV.U32 R21, RZ, RZ, R11 ;  /* 0x000000ffff157224 */ /* 0x000fe400078e000b */
        /* <DEDUP_REMOVED lines=16> */
.L_x_344:
[----:B------:R-:W-:Y:S05]  /*5ee0*/  BSYNC.RECONVERGENT B1 ;  /* 0x0000000000017941 */ /* 0x000fea0003800200 */
.L_x_343:
        /* <DEDUP_REMOVED lines=23> */
.L_x_346:
[----:B------:R-:W-:Y:S05]  /*6060*/  BSYNC.RECONVERGENT B1 ;  /* 0x0000000000017941 */ /* 0x000fea0003800200 */
.L_x_345:
        /* <DEDUP_REMOVED lines=21> */
.L_x_348:
[----:B------:R-:W-:Y:S05]  /*61c0*/  BSYNC.RECONVERGENT B1 ;  /* 0x0000000000017941 */ /* 0x000fea0003800200 */
.L_x_347:
        /* <DEDUP_REMOVED lines=21> */
.L_x_350:
[----:B------:R-:W-:Y:S05]  /*6320*/  BSYNC.RECONVERGENT B1 ;  /* 0x0000000000017941 */ /* 0x000fea0003800200 */
.L_x_349:
        /* <DEDUP_REMOVED lines=20> */
.L_x_268:
[----:B------:R-:W-:Y:S05]  /*6470*/  BSYNC.RECONVERGENT B0 ;  /* 0x0000000000007941 */ /* 0x000fea0003800200 */
.L_x_235:
[----:B------:R-:W-:Y:S05]  /*6480*/  @P1 EXIT ;  /* 0x000000000000194d */ /* 0x000fea0003800000 */
[----:B0123--:R-:W0:Y:S02]  /*6490*/  LDC.64 R2, c[0x0][0x390] ;  /* 0x0000e400ff027b82 */ /* 0x00fe240000000a00 */
[----:B0-----:R-:W-:Y:S04]  /*64a0*/  STG.E.64 desc[UR8][R2.64], R12 ;  /* 0x0000000c02007986 */ /* 0x001fe8000c101b08 */
[----:B------:R-:W-:Y:S01]  /*64b0*/  STG.E.64 desc[UR8][R2.64+0x8], R14 ;  /* 0x0000080e02007986 */ /* 0x000fe2000c101b08 */
[----:B------:R-:W-:Y:S05]  /*64c0*/  EXIT ;  /* 0x000000000000794d */ /* 0x000fea0003800000 */
.L_x_351:
        /* <DEDUP_REMOVED lines=11> */
.L_x_731:


//--------------------- .text._ZN6thrust24THRUST_300001_SM_1000_NS8cuda_cub4core6detail13_kernel_agentINS1_8__reduce11ReduceAgentIPN4cuda3std3__45tupleIJdlEEESC_SB_iNS1_9__extrema9arg_max_fIdlNS9_4lessIdEEEEEEJSC_SC_iSH_EEEvDpT0_ --------------------------
	.section	.text._ZN6thrust24THRUST_300001_SM_1000_NS8cuda_cub4core6detail13_kernel_agentINS1_8__reduce11ReduceAgentIPN4cuda3std3__45tupleIJdlEEESC_SB_iNS1_9__extrema9arg_max_fIdlNS9_4lessIdEEEEEEJSC_SC_iSH_EEEvDpT0_,"ax",@progbits
	.align	128
        .global         _ZN6thrust24THRUST_300001_SM_1000_NS8cuda_cub4core6detail13_kernel_agentINS1_8__reduce11ReduceAgentIPN4cuda3std3__45tupleIJdlEEESC_SB_iNS1_9__extrema9arg_max_fIdlNS9_4lessIdEEEEEEJSC_SC_iSH_EEEvDpT0_
        .type           _ZN6thrust24THRUST_300001_SM_1000_NS8cuda_cub4core6detail13_kernel_agentINS1_8__reduce11ReduceAgentIPN4cuda3std3__45tupleIJdlEEESC_SB_iNS1_9__extrema9arg_max_fIdlNS9_4lessIdEEEEEEJSC_SC_iSH_EEEvDpT0_,@function
        .size           _ZN6thrust24THRUST_300001_SM_1000_NS8cuda_cub4core6detail13_kernel_agentINS1_8__reduce11ReduceAgentIPN4cuda3std3__45tupleIJdlEEESC_SB_iNS1_9__extrema9arg_max_fIdlNS9_4lessIdEEEEEEJSC_SC_iSH_EEEvDpT0_,(.L_x_732 - _ZN6thrust24THRUST_300001_SM_1000_NS8cuda_cub4core6detail13_kernel_agentINS1_8__reduce11ReduceAgentIPN4cuda3std3__45tupleIJdlEEESC_SB_iNS1_9__extrema9arg_max_fIdlNS9_4lessIdEEEEEEJSC_SC_iSH_EEEvDpT0_)
        .other          _ZN6thrust24THRUST_300001_SM_1000_NS8cuda_cub4core6detail13_kernel_agentINS1_8__reduce11ReduceAgentIPN4cuda3std3__45tupleIJdlEEESC_SB_iNS1_9__extrema9arg_max_fIdlNS9_4lessIdEEEEEEJSC_SC_iSH_EEEvDpT0_,@"STO_CUDA_ENTRY STV_DEFAULT"
_ZN6thrust24THRUST_300001_SM_1000_NS8cuda_cub4core6detail13_kernel_agentINS1_8__reduce11ReduceAgentIPN4cuda3std3__45tupleIJdlEEESC_SB_iNS1_9__extrema9arg_max_fIdlNS9_4lessIdEEEEEEJSC_SC_iSH_EEEvDpT0_:
.text._ZN6thrust24THRUST_300001_SM_1000_NS8cuda_cub4core6detail13_kernel_agentINS1_8__reduce11ReduceAgentIPN4cuda3std3__45tupleIJdlEEESC_SB_iNS1_9__extrema9arg_max_fIdlNS9_4lessIdEEEEEEJSC_SC_iSH_EEEvDpT0_:
        /* <DEDUP_REMOVED lines=21> */
.L_x_355:
[----:B0-----:R-:W-:Y:S05]  /*0150*/  BSYNC.RECONVERGENT B1 ;  /* 0x0000000000017941 */ /* 0x001fea0003800200 */
.L_x_354:
        /* <DEDUP_REMOVED lines=15> */
.L_x_362:
        /* <DEDUP_REMOVED lines=31> */
.L_x_361:
[----:B------:R-:W-:Y:S05]  /*0440*/  BSYNC.RECONVERGENT B3 ;  /* 0x0000000000037941 */ /* 0x000fea0003800200 */
.L_x_360:
[----:B------:R-:W-:Y:S02]  /*0450*/  IMAD.X R3, RZ, RZ, R3, P3 ;  /* 0x000000ffff037224 */ /* 0x000fe400018e0603 */
[----:B------:R-:W-:Y:S01]  /*0460*/  VIADD R19, R19, 0x100 ;  /* 0x0000010013137836 */ /* 0x000fe20000000000 */
[----:B------:R-:W-:Y:S06]  /*0470*/  @P2 BRA `(.L_x_362) ;  /* 0xfffffffc00742947 */ /* 0x000fec000383ffff */
.L_x_359:
[----:B------:R-:W-:Y:S05]  /*0480*/  BSYNC.RECONVERGENT B2 ;  /* 0x0000000000027941 */ /* 0x000fea0003800200 */
.L_x_358:
[----:B------:R-:W0:Y:S01]  /*0490*/  LDC.64 R8, c[0x0][0x380] ;  /* 0x0000e000ff087b82 */ /* 0x000e220000000a00 */
[----:B------:R-:W-:-:S13]  /*04a0*/  ISETP.GE.U32.AND P0, PT, R4, 0x300, PT ;  /* 0x000003000400780c */ /* 0x000fda0003f06070 */
[----:B------:R-:W-:Y:S05]  /*04b0*/  @!P0 BRA `(.L_x_357) ;  /* 0x0000000400908947 */ /* 0x000fea0003800000 */
.L_x_371:
        /* <DEDUP_REMOVED lines=13> */
[----:B------:R-:W-:Y:S01]  /*0590*/  IMAD.MOV.U32 R23, RZ, RZ, R12 ;  /* 0x000000ffff177224 */ /* 0x000fe200078e000c */
[----:B------:R-:W-:Y:S01]  /*05a0*/  MOV R25, R13 ;  /* 0x0000000d00197202 */ /* 0x000fe20000000f00 */
[----:B------:R-:W-:Y:S02]  /*05b0*/  IMAD.MOV.U32 R2, RZ, RZ, R14 ;  /* 0x000000ffff027224 */ /* 0x000fe400078e000e */
[----:B------:R-:W-:-:S09]  /*05c0*/  IMAD.MOV.U32 R3, RZ, RZ, R15 ;  /* 0x000000ffff037224 */ /* 0x000fd200078e000f */
        /* <DEDUP_REMOVED lines=9> */
.L_x_364:
[----:B------:R-:W-:Y:S05]  /*0660*/  BSYNC.RECONVERGENT B2 ;  /* 0x0000000000027941 */ /* 0x000fea0003800200 */
.L_x_363:
        /* <DEDUP_REMOVED lines=25> */
.L_x_366:
[----:B------:R-:W-:Y:S05]  /*0800*/  BSYNC.RECONVERGENT B2 ;  /* 0x0000000000027941 */ /* 0x000fea0003800200 */
.L_x_365:
        /* <DEDUP_REMOVED lines=21> */
.L_x_368:
[----:B------:R-:W-:Y:S05]  /*0960*/  BSYNC.RECONVERGENT B2 ;  /* 0x0000000000027941 */ /* 0x000fea0003800200 */
.L_x_367:
        /* <DEDUP_REMOVED lines=8> */
[----:B------:R-:W-:Y:S01]  /*09f0*/  IMAD.MOV.U32 R14, RZ, RZ, R2 ;  /* 0x000000ffff0e7224 */ /* 0x000fe200078e0002 */
[----:B------:R-:W-:Y:S01]  /*0a00*/  MOV R13, R7 ;  /* 0x00000007000d7202 */ /* 0x000fe20000000f00 */
[----:B------:R-:W-:Y:S02]  /*0a10*/  IMAD.MOV.U32 R15, RZ, RZ, R3 ;  /* 0x000000ffff0f7224 */ /* 0x000fe400078e0003 */
[----:B------:R-:W-:-:S09]  /*0a20*/  IMAD.MOV.U32 R12, RZ, RZ, R5 ;  /* 0x000000ffff0c7224 */ /* 0x000fd200078e0005 */
        /* <DEDUP_REMOVED lines=9> */
.L_x_370:
[----:B------:R-:W-:Y:S05]  /*0ac0*/  BSYNC.RECONVERGENT B2 ;  /* 0x0000000000027941 */ /* 0x000fea0003800200 */
.L_x_369:
[----:B------:R-:W-:-:S05]  /*0ad0*/  VIADD R19, R19, 0x400 ;  /* 0x0000040013137836 */ /* 0x000fca0000000000 */
[----:B------:R-:W-:-:S13]  /*0ae0*/  ISETP.GE.AND P0, PT, R19, UR5, PT ;  /* 0x0000000513007c0c */ /* 0x000fda000bf06270 */
[----:B------:R-:W-:Y:S05]  /*0af0*/  @!P0 BRA `(.L_x_371) ;  /* 0xfffffff800708947 */ /* 0x000fea000383ffff */
.L_x_357:
[----:B------:R-:W-:Y:S05]  /*0b00*/  BSYNC.RECONVERGENT B1 ;  /* 0x0000000000017941 */ /* 0x000fea0003800200 */
.L_x_356:
        /* <DEDUP_REMOVED lines=35> */
.L_x_374:
[----:B------:R-:W-:Y:S05]  /*0d40*/  BSYNC.RECONVERGENT B1 ;  /* 0x0000000000017941 */ /* 0x000fea0003800200 */
.L_x_373:
        /* <DEDUP_REMOVED lines=31> */
.L_x_376:
[----:B------:R-:W-:Y:S05]  /*0f40*/  BSYNC.RECONVERGENT B1 ;  /* 0x0000000000017941 */ /* 0x000fea0003800200 */
.L_x_375:
        /* <DEDUP_REMOVED lines=31> */
.L_x_378:
[----:B------:R-:W-:Y:S05]  /*1140*/  BSYNC.RECONVERGENT B1 ;  /* 0x0000000000017941 */ /* 0x000fea0003800200 */
.L_x_377:
        /* <DEDUP_REMOVED lines=31> */
.L_x_380:
[----:B------:R-:W-:Y:S05]  /*1340*/  BSYNC.RECONVERGENT B1 ;  /* 0x0000000000017941 */ /* 0x000fea0003800200 */
.L_x_379:
[----:B------:R-:W-:Y:S01]  /*1350*/  ISETP.GT.AND P0, PT, R9, 0xf, PT ;  /* 0x0000000f0900780c */ /* 0x000fe20003f04270 */
[----:B-1----:R1:W1:Y:S01]  /*1360*/  SHFL.DOWN PT, R6, R4, 0x10, 0x1f ;  /* 0x0a001f0004067f89 */ /* 0x00226200000e0000 */
[----:B------:R-:W-:Y:S01]  /*1370*/  BSSY.RECONVERGENT B1, `(.L_x_381) ;  /* 0x000001d000017945 */ /* 0x000fe20003800200 */
[----:B0-----:R-:W-:Y:S01]  /*1380*/  MOV R14, R8 ;  /* 0x00000008000e7202 */ /* 0x001fe20000000f00 */
[----:B----4-:R-:W-:Y:S01]  /*1390*/  IMAD.MOV.U32 R15, RZ, RZ, R10 ;  /* 0x000000ffff0f7224 */ /* 0x010fe200078e000a */
[----:B--2---:R0:W2:Y:S01]  /*13a0*/  SHFL.DOWN PT, R7, R5, 0x10, 0x1f ;  /* 0x0a001f0005077f89 */ /* 0x0040a200000e0000 */
[----:B------:R-:W-:Y:S02]  /*13b0*/  IMAD.MOV.U32 R2, RZ, RZ, R4 ;  /* 0x000000ffff027224 */ /* 0x000fe400078e0004 */
[----:B------:R-:W-:Y:S01]  /*13c0*/  IMAD.MOV.U32 R3, RZ, RZ, R5 ;  /* 0x000000ffff037224 */ /* 0x000fe200078e0005 */
[----:B------:R0:W4:Y:S04]  /*13d0*/  SHFL.DOWN PT, R11, R8, 0x10, 0x1f ;  /* 0x0a001f00080b7f89 */ /* 0x00012800000e0000 */
[----:B------:R0:W0:Y:S01]  /*13e0*/  SHFL.DOWN PT, R13, R10, 0x10, 0x1f ;  /* 0x0a001f000a0d7f89 */ /* 0x00002200000e0000 */
[----:B------:R-:W-:Y:S05]  /*13f0*/  @P0 BRA `(.L_x_382) ;  /* 0x0000000000500947 */ /* 0x000fea0003800000 */
[----:B-12---:R-:W-:Y:S01]  /*1400*/  DSETP.GEU.AND P0, PT, R4, R6, PT ;  /* 0x000000060400722a */ /* 0x006fe20003f0e000 */
        /* <DEDUP_REMOVED lines=19> */
.L_x_382:
[----:B------:R-:W-:Y:S05]  /*1540*/  BSYNC.RECONVERGENT B1 ;  /* 0x0000000000017941 */ /* 0x000fea0003800200 */
.L_x_381:
        /* <DEDUP_REMOVED lines=11> */
.L_x_384:
[----:B------:R-:W-:Y:S05]  /*1600*/  BSYNC.RECONVERGENT B1 ;  /* 0x0000000000017941 */ /* 0x000fea0003800200 */
.L_x_383:
        /* <DEDUP_REMOVED lines=8> */
[----:B-12---:R-:W1:Y:S04]  /*1690*/  LDS.128 R4, [R0+0x20] ;  /* 0x0000200000047984 */ /* 0x006e680000000c00 */
[----:B---3--:R2:W3:Y:S04]  /*16a0*/  LDS.64 R12, [R0+0x80] ;  /* 0x00008000000c7984 */ /* 0x0084e80000000a00 */
[----:B----4-:R2:W4:Y:S01]  /*16b0*/  LDS.128 R8, [R0+0x30] ;  /* 0x0000300000087984 */ /* 0x0105220000000c00 */
        /* <DEDUP_REMOVED lines=20> */
.L_x_387:
[----:B------:R-:W-:Y:S05]  /*1800*/  BSYNC.RECONVERGENT B1 ;  /* 0x0000000000017941 */ /* 0x000fea0003800200 */
.L_x_386:
        /* <DEDUP_REMOVED lines=10> */
[----:B------:R-:W-:Y:S01]  /*18b0*/  MOV R15, R26 ;  /* 0x0000001a000f7202 */ /* 0x000fe20000000f00 */
[----:B------:R-:W-:Y:S02]  /*18c0*/  IMAD.MOV.U32 R29, RZ, RZ, R27 ;  /* 0x000000ffff1d7224 */ /* 0x000fe400078e001b */
[----:B------:R-:W-:Y:S02]  /*18d0*/  IMAD.MOV.U32 R4, RZ, RZ, R24 ;  /* 0x000000ffff047224 */ /* 0x000fe400078e0018 */
[----:B------:R-:W-:-:S08]  /*18e0*/  IMAD.MOV.U32 R5, RZ, RZ, R25 ;  /* 0x000000ffff057224 */ /* 0x000fd000078e0019 */
        /* <DEDUP_REMOVED lines=9> */
.L_x_389:
[----:B------:R-:W-:Y:S05]  /*1980*/  BSYNC.RECONVERGENT B1 ;  /* 0x0000000000017941 */ /* 0x000fea0003800200 */
.L_x_388:
        /* <DEDUP_REMOVED lines=21> */
.L_x_391:
[----:B------:R-:W-:Y:S05]  /*1ae0*/  BSYNC.RECONVERGENT B1 ;  /* 0x0000000000017941 */ /* 0x000fea0003800200 */
.L_x_390:
        /* <DEDUP_REMOVED lines=23> */
.L_x_393:
[----:B------:R-:W-:Y:S05]  /*1c60*/  BSYNC.RECONVERGENT B1 ;  /* 0x0000000000017941 */ /* 0x000fea0003800200 */
.L_x_392:
        /* <DEDUP_REMOVED lines=21> */
.L_x_395:
[----:B------:R-:W-:Y:S05]  /*1dc0*/  BSYNC.RECONVERGENT B1 ;  /* 0x0000000000017941 */ /* 0x000fea0003800200 */
.L_x_394:
        /* <DEDUP_REMOVED lines=21> */
.L_x_397:
[----:B------:R-:W-:Y:S05]  /*1f20*/  BSYNC.RECONVERGENT B1 ;  /* 0x0000000000017941 */ /* 0x000fea0003800200 */
.L_x_396:
        /* <DEDUP_REMOVED lines=21> */
.L_x_372:
[----:B------:R-:W2:Y:S01]  /*2080*/  S2R R4, SR_LANEID ;  /* 0x0000000000047919 */ /* 0x000ea20000000000 */
[----:B-1----:R-:W-:Y:S01]  /*2090*/  LOP3.LUT R2, R0, 0x3e0, RZ, 0xc0, !PT ;  /* 0x000003e000027812 */ /* 0x002fe200078ec0ff */
[----:B------:R-:W-:Y:S01]  /*20a0*/  BSSY.RECONVERGENT B1, `(.L_x_398) ;  /* 0x0000024000017945 */ /* 0x000fe20003800200 */
[----:B-----5:R-:W-:Y:S02]  /*20b0*/  IMAD.MOV.U32 R16, RZ, RZ, R12 ;  /* 0x000000ffff107224 */ /* 0x020fe400078e000c */
[----:B------:R-:W-:Y:S02]  /*20c0*/  IMAD.MOV.U32 R18, RZ, RZ, R13 ;  /* 0x000000ffff127224 */ /* 0x000fe400078e000d */
[----:B------:R-:W-:Y:S01]  /*20d0*/  VIADD R3, R2, 0x20 ;  /* 0x0000002002037836 */ /* 0x000fe20000000000 */
[----:B------:R-:W-:-:S04]  /*20e0*/  LOP3.LUT R2, RZ, R2, RZ, 0x33, !PT ;  /* 0x00000002ff027212 */ /* 0x000fc800078e33ff */
[----:B------:R-:W-:Y:S01]  /*20f0*/  ISETP.GT.AND P0, PT, R3, UR8, PT ;  /* 0x0000000803007c0c */ /* 0x000fe2000bf04270 */
[----:B------:R-:W-:Y:S02]  /*2100*/  VIADD R2, R2, UR8 ;  /* 0x0000000802027c36 */ /* 0x000fe40008000000 */
[----:B------:R-:W-:-:S03]  /*2110*/  IMAD.MOV.U32 R3, RZ, RZ, R15 ;  /* 0x000000ffff037224 */ /* 0x000fc600078e000f */
[----:B------:R-:W-:Y:S01]  /*2120*/  SEL R5, R2, 0x1f, P0 ;  /* 0x0000001f02057807 */ /* 0x000fe20000000000 */
[----:B------:R-:W-:-:S04]  /*2130*/  IMAD.MOV.U32 R2, RZ, RZ, R14 ;  /* 0x000000ffff027224 */ /* 0x000fc800078e000e */
[----:B------:R1:W3:Y:S04]  /*2140*/  SHFL.DOWN PT, R6, R14, 0x1, R5 ;  /* 0x082000000e067989 */ /* 0x0002e800000e0005 */
[----:B------:R1:W4:Y:S04]  /*2150*/  SHFL.DOWN PT, R7, R15, 0x1, R5 ;  /* 0x082000000f077989 */ /* 0x00032800000e0005 */
[----:B0-----:R1:W0:Y:S01]  /*2160*/  SHFL.DOWN PT, R9, R12, 0x1, R5 ;  /* 0x082000000c097989 */ /* 0x00122200000e0005 */
[----:B--2---:R-:W-:-:S03]  /*2170*/  ISETP.GE.AND P0, PT, R4, R5, PT ;  /* 0x000000050400720c */ /* 0x004fc60003f06270 */
[----:B------:R1:W2:Y:S10]  /*2180*/  SHFL.DOWN PT, R11, R13, 0x1, R5 ;  /* 0x082000000d0b7989 */ /* 0x0002b400000e0005 */
[----:B-1----:R-:W-:Y:S05]  /*2190*/  @P0 BRA `(.L_x_399) ;  /* 0x0000000000500947 */ /* 0x002fea0003800000 */
[----:B---34-:R-:W-:Y:S01]  /*21a0*/  DSETP.GEU.AND P0, PT, R14, R6, PT ;  /* 0x000000060e00722a */ /* 0x018fe20003f0e000 */
[----:B0-----:R-:W-:Y:S01]  /*21b0*/  MOV R16, R9 ;  /* 0x0000000900107202 */ /* 0x001fe20000000f00 */
[----:B--2---:R-:W-:Y:S02]  /*21c0*/  IMAD.MOV.U32 R18, RZ, RZ, R11 ;  /* 0x000000ffff127224 */ /* 0x004fe400078e000b */
        /* <DEDUP_REMOVED lines=17> */
.L_x_399:
[----:B------:R-:W-:Y:S05]  /*22e0*/  BSYNC.RECONVERGENT B1 ;  /* 0x0000000000017941 */ /* 0x000fea0003800200 */
.L_x_398:
        /* <DEDUP_REMOVED lines=8> */
[----:B--2---:R1:W2:Y:S01]  /*2370*/  SHFL.DOWN PT, R11, R16, 0x2, R5 ;  /* 0x08400000100b7989 */ /* 0x0042a200000e0005 */
[----:B----4-:R-:W-:-:S03]  /*2380*/  IMAD.MOV.U32 R7, RZ, RZ, R3 ;  /* 0x000000ffff077224 */ /* 0x010fc600078e0003 */
[----:B------:R1:W4:Y:S04]  /*2390*/  SHFL.DOWN PT, R13, R18, 0x2, R5 ;  /* 0x08400000120d7989 */ /* 0x00032800000e0005 */
[----:B------:R-:W-:Y:S05]  /*23a0*/  @P0 BRA `(.L_x_401) ;  /* 0x0000000000500947 */ /* 0x000fea0003800000 */
[----:B0--3--:R-:W-:Y:S01]  /*23b0*/  DSETP.GEU.AND P0, PT, R2, R8, PT ;  /* 0x000000080200722a */ /* 0x009fe20003f0e000 */
        /* <DEDUP_REMOVED lines=19> */
.L_x_401:
[----:B------:R-:W-:Y:S05]  /*24f0*/  BSYNC.RECONVERGENT B1 ;  /* 0x0000000000017941 */ /* 0x000fea0003800200 */
.L_x_400:
[----:B-1----:R-:W-:Y:S01]  /*2500*/  VIADD R2, R4, 0x4 ;  /* 0x0000000404027836 */ /* 0x002fe20000000000 */
[----:B---3--:R1:W3:Y:S01]  /*2510*/  SHFL.DOWN PT, R8, R6, 0x4, R5 ;  /* 0x0880000006087989 */ /* 0x0082e200000e0005 */
[----:B------:R-:W-:Y:S01]  /*2520*/  BSSY.RECONVERGENT B1, `(.L_x_402) ;  /* 0x000001e000017945 */ /* 0x000fe20003800200 */
[----:B------:R-:W-:Y:S01]  /*2530*/  IMAD.MOV.U32 R14, RZ, RZ, R10 ;  /* 0x000000ffff0e7224 */ /* 0x000fe200078e000a */
[----:B------:R-:W-:Y:S01]  /*2540*/  MOV R3, R7 ;  /* 0x0000000700037202 */ /* 0x000fe20000000f00 */
[----:B0-----:R1:W0:Y:S01]  /*2550*/  SHFL.DOWN PT, R9, R7, 0x4, R5 ;  /* 0x0880000007097989 */ /* 0x00122200000e0005 */
[----:B------:R-:W-:Y:S01]  /*2560*/  ISETP.GT.AND P0, PT, R2, R5, PT ;  /* 0x000000050200720c */ /* 0x000fe20003f04270 */
[----:B------:R-:W-:Y:S02]  /*2570*/  IMAD.MOV.U32 R16, RZ, RZ, R12 ;  /* 0x000000ffff107224 */ /* 0x000fe400078e000c */
[----:B--2---:R1:W2:Y:S01]  /*2580*/  SHFL.DOWN PT, R11, R10, 0x4, R5 ;  /* 0x088000000a0b7989 */ /* 0x0042a200000e0005 */
[----:B------:R-:W-:-:S03]  /*2590*/  IMAD.MOV.U32 R2, RZ, RZ, R6 ;  /* 0x000000ffff027224 */ /* 0x000fc600078e0006 */
[----:B----4-:R1:W4:Y:S06]  /*25a0*/  SHFL.DOWN PT, R13, R12, 0x4, R5 ;  /* 0x088000000c0d7989 */ /* 0x01032c00000e0005 */
        /* <DEDUP_REMOVED lines=21> */
.L_x_403:
[----:B------:R-:W-:Y:S05]  /*2700*/  BSYNC.RECONVERGENT B1 ;  /* 0x0000000000017941 */ /* 0x000fea0003800200 */
.L_x_402:
[----:B-1----:R-:W-:Y:S01]  /*2710*/  VIADD R6, R4, 0x8 ;  /* 0x0000000804067836 */ /* 0x002fe20000000000 */
[----:B---3--:R1:W3:Y:S01]  /*2720*/  SHFL.DOWN PT, R8, R2, 0x8, R5 ;  /* 0x0900000002087989 */ /* 0x0082e200000e0005 */
[----:B------:R-:W-:Y:S01]  /*2730*/  BSSY.RECONVERGENT B1, `(.L_x_404) ;  /* 0x000001e000017945 */ /* 0x000fe20003800200 */
[----:B------:R-:W-:Y:S02]  /*2740*/  IMAD.MOV.U32 R10, RZ, RZ, R14 ;  /* 0x000000ffff0a7224 */ /* 0x000fe400078e000e */
[----:B------:R-:W-:Y:S01]  /*2750*/  ISETP.GT.AND P0, PT, R6, R5, PT ;  /* 0x000000050600720c */ /* 0x000fe20003f04270 */
[----:B0-----:R1:W0:Y:S01]  /*2760*/  SHFL.DOWN PT, R9, R3, 0x8, R5 ;  /* 0x0900000003097989 */ /* 0x00122200000e0005 */
[----:B------:R-:W-:Y:S02]  /*2770*/  IMAD.MOV.U32 R12, RZ, RZ, R16 ;  /* 0x000000ffff0c7224 */ /* 0x000fe400078e0010 */
[----:B------:R-:W-:Y:S01]  /*2780*/  IMAD.MOV.U32 R6, RZ, RZ, R2 ;  /* 0x000000ffff067224 */ /* 0x000fe200078e0002 */
[----:B--2---:R1:W2:Y:S01]  /*2790*/  SHFL.DOWN PT, R11, R14, 0x8, R5 ;  /* 0x090000000e0b7989 */ /* 0x0042a200000e0005 */
[----:B------:R-:W-:-:S03]  /*27a0*/  IMAD.MOV.U32 R7, RZ, RZ, R3 ;  /* 0x000000ffff077224 */ /* 0x000fc600078e0003 */
[----:B----4-:R1:W4:Y:S04]  /*27b0*/  SHFL.DOWN PT, R13, R16, 0x8, R5 ;  /* 0x09000000100d7989 */ /* 0x01032800000e0005 */
        /* <DEDUP_REMOVED lines=21> */
.L_x_405:
[----:B------:R-:W-:Y:S05]  /*2910*/  BSYNC.RECONVERGENT B1 ;  /* 0x0000000000017941 */ /* 0x000fea0003800200 */
.L_x_404:
[----:B-1----:R-:W-:Y:S01]  /*2920*/  VIADD R2, R4, 0x10 ;  /* 0x0000001004027836 */ /* 0x002fe20000000000 */
[----:B---3--:R1:W3:Y:S01]  /*2930*/  SHFL.DOWN PT, R8, R6, 0x10, R5 ;  /* 0x0a00000006087989 */ /* 0x0082e200000e0005 */
[----:B------:R-:W-:Y:S01]  /*2940*/  BSSY.RECONVERGENT B1, `(.L_x_406) ;  /* 0x000001e000017945 */ /* 0x000fe20003800200 */
[----:B------:R-:W-:Y:S02]  /*2950*/  IMAD.MOV.U32 R14, RZ, RZ, R10 ;  /* 0x000000ffff0e7224 */ /* 0x000fe400078e000a */
[----:B------:R-:W-:Y:S01]  /*2960*/  ISETP.GT.AND P0, PT, R2, R5, PT ;  /* 0x000000050200720c */ /* 0x000fe20003f04270 */
[----:B0-----:R1:W0:Y:S01]  /*2970*/  SHFL.DOWN PT, R9, R7, 0x10, R5 ;  /* 0x0a00000007097989 */ /* 0x00122200000e0005 */
[----:B------:R-:W-:Y:S01]  /*2980*/  IMAD.MOV.U32 R15, RZ, RZ, R12 ;  /* 0x000000ffff0f7224 */ /* 0x000fe200078e000c */
[----:B------:R-:W-:Y:S01]  /*2990*/  MOV R2, R6 ;  /* 0x0000000600027202 */ /* 0x000fe20000000f00 */
[----:B------:R-:W-:Y:S01]  /*29a0*/  IMAD.MOV.U32 R3, RZ, RZ, R7 ;  /* 0x000000ffff037224 */ /* 0x000fe200078e0007 */
[----:B--2---:R1:W2:Y:S04]  /*29b0*/  SHFL.DOWN PT, R11, R10, 0x10, R5 ;  /* 0x0a0000000a0b7989 */ /* 0x0042a800000e0005 */
        /* <DEDUP_REMOVED lines=22> */
.L_x_407:
[----:B------:R-:W-:Y:S05]  /*2b20*/  BSYNC.RECONVERGENT B1 ;  /* 0x0000000000017941 */ /* 0x000fea0003800200 */
.L_x_406:
        /* <DEDUP_REMOVED lines=11> */
.L_x_409:
[----:B------:R-:W-:Y:S05]  /*2be0*/  BSYNC.RECONVERGENT B1 ;  /* 0x0000000000017941 */ /* 0x000fea0003800200 */
.L_x_408:
[----:B------:R-:W-:Y:S01]  /*2bf0*/  BAR.SYNC.DEFER_BLOCKING 0x0 ;  /* 0x0000000000007b1d */ /* 0x000fe20000010000 */
[----:B------:R-:W-:-:S13]  /*2c00*/  ISETP.NE.AND P1, PT, R0, RZ, PT ;  /* 0x000000ff0000720c */ /* 0x000fda0003f25270 */
[----:B------:R-:W-:Y:S05]  /*2c10*/  @P1 BRA `(.L_x_385) ;  /* 0x0000003400981947 */ /* 0x000fea0003800000 */
[----:B------:R-:W-:Y:S01]  /*2c20*/  UISETP.GE.AND UP0, UPT, UR8, 0x21, UPT ;  /* 0x000000210800788c */ /* 0x000fe2000bf06270 */
[----:B--2---:R-:W-:Y:S02]  /*2c30*/  IMAD.MOV.U32 R11, RZ, RZ, R14 ;  /* 0x000000ffff0b7224 */ /* 0x004fe400078e000e */
[----:B---3--:R-:W-:Y:S02]  /*2c40*/  IMAD.MOV.U32 R8, RZ, RZ, R15 ;  /* 0x000000ffff087224 */ /* 0x008fe400078e000f */
[----:B------:R-:W-:Y:S02]  /*2c50*/  IMAD.MOV.U32 R4, RZ, RZ, R2 ;  /* 0x000000ffff047224 */ /* 0x000fe400078e0002 */
[----:B-1----:R-:W-:Y:S02]  /*2c60*/  IMAD.MOV.U32 R5, RZ, RZ, R3 ;  /* 0x000000ffff057224 */ /* 0x002fe400078e0003 */
[----:B------:R-:W-:Y:S05]  /*2c70*/  BRA.U !UP0, `(.L_x_410) ;  /* 0x00000001086c7547 */ /* 0x000fea000b800000 */
[----:B------:R-:W1:Y:S01]  /*2c80*/  S2UR UR5, SR_CgaCtaId ;  /* 0x00000000000579c3 */ /* 0x000e620000008800 */
[----:B------:R-:W-:Y:S01]  /*2c90*/  UMOV UR4, 0x400 ;  /* 0x0000040000047882 */ /* 0x000fe20000000000 */
[----:B------:R-:W-:Y:S01]  /*2ca0*/  BSSY.RECONVERGENT B1, `(.L_x_410) ;  /* 0x0000018000017945 */ /* 0x000fe20003800200 */
[----:B-1----:R-:W-:-:S09]  /*2cb0*/  ULEA UR4, UR5, UR4, 0x18 ;  /* 0x0000000405047291 */ /* 0x002fd2000f8ec0ff */
[----:B------:R-:W1:Y:S04]  /*2cc0*/  LDS.64 R6, [UR4+0x18] ;  /* 0x00001804ff067984 */ /* 0x000e680008000a00 */
[----:B----4-:R-:W2:Y:S01]  /*2cd0*/  LDS.64 R12, [UR4+0x20] ;  /* 0x00002004ff0c7984 */ /* 0x010ea20008000a00 */
[----:B-1----:R-:W-:Y:S01]  /*2ce0*/  DSETP.GEU.AND P0, PT, R2, R6, PT ;  /* 0x000000060200722a */ /* 0x002fe20003f0e000 */
        /* <DEDUP_REMOVED lines=19> */
.L_x_411:
[----:B------:R-:W-:Y:S05]  /*2e20*/  BSYNC.RECONVERGENT B1 ;  /* 0x0000000000017941 */ /* 0x000fea0003800200 */
.L_x_410:
[----:B------:R-:W-:Y:S01]  /*2e30*/  UISETP.GE.AND UP0, UPT, UR8, 0x41, UPT ;  /* 0x000000410800788c */ /* 0x000fe2000bf06270 */
[----:B0-----:R-:W-:Y:S01]  /*2e40*/  IMAD.MOV.U32 R9, RZ, RZ, R11 ;  /* 0x000000ffff097224 */ /* 0x001fe200078e000b */
        /* <DEDUP_REMOVED lines=9> */
[----:B----4-:R-:W1:Y:S01]  /*2ee0*/  LDS.64 R12, [UR4+0x30] ;  /* 0x00003004ff0c7984 */ /* 0x010e620008000a00 */
        /* <DEDUP_REMOVED lines=20> */
.L_x_413:
[----:B------:R-:W-:Y:S05]  /*3030*/  BSYNC.RECONVERGENT B1 ;  /* 0x0000000000017941 */ /* 0x000fea0003800200 */
.L_x_412:
        /* <DEDUP_REMOVED lines=32> */
.L_x_415:
[----:B------:R-:W-:Y:S05]  /*3240*/  BSYNC.RECONVERGENT B1 ;  /* 0x0000000000017941 */ /* 0x000fea0003800200 */
.L_x_414:
        /* <DEDUP_REMOVED lines=32> */
.L_x_417:
[----:B------:R-:W-:Y:S05]  /*3450*/  BSYNC.RECONVERGENT B1 ;  /* 0x0000000000017941 */ /* 0x000fea0003800200 */
.L_x_416:
        /* <DEDUP_REMOVED lines=32> */
.L_x_419:
[----:B------:R-:W-:Y:S05]  /*3660*/  BSYNC.RECONVERGENT B1 ;  /* 0x0000000000017941 */ /* 0x000fea0003800200 */
.L_x_418:
        /* <DEDUP_REMOVED lines=13> */
[----:B------:R-:W-:Y:S01]  /*3740*/  MOV R6, R2 ;  /* 0x0000000200067202 */ /* 0x000fe20000000f00 */
[----:B------:R-:W-:Y:S02]  /*3750*/  IMAD.MOV.U32 R7, RZ, RZ, R3 ;  /* 0x000000ffff077224 */ /* 0x000fe400078e0003 */
        /* <DEDUP_REMOVED lines=17> */
.L_x_421:
[----:B------:R-:W-:Y:S05]  /*3870*/  BSYNC.RECONVERGENT B1 ;  /* 0x0000000000017941 */ /* 0x000fea0003800200 */
.L_x_420:
        /* <DEDUP_REMOVED lines=32> */
.L_x_353:
        /* <DEDUP_REMOVED lines=34> */
[----:B------:R-:W-:-:S04]  /*3ca0*/  IMAD.MOV.U32 R15, RZ, RZ, 0x500 ;  /* 0x00000500ff0f7424 */ /* 0x000fc800078e00ff */
        /* <DEDUP_REMOVED lines=8> */
[----:B------:R-:W-:Y:S02]  /*3d30*/  @P2 MOV R9, R13 ;  /* 0x0000000d00092202 */ /* 0x000fe40000000f00 */
[----:B------:R-:W-:-:S04]  /*3d40*/  @P2 SEL R7, R11, R7, P0 ;  /* 0x000000070b072207 */ /* 0x000fc80000000000 */
        /* <DEDUP_REMOVED lines=11> */
[----:B------:R-:W-:Y:S01]  /*3e00*/  IMAD.MOV.U32 R27, RZ, RZ, R2 ;  /* 0x000000ffff1b7224 */ /* 0x000fe200078e0002 */
[----:B------:R-:W0:Y:S01]  /*3e10*/  LDCU UR4, c[0x0][0x390] ;  /* 0x00007200ff0477ac */ /* 0x000e220008000800 */
[----:B------:R-:W-:Y:S02]  /*3e20*/  IMAD.MOV.U32 R24, RZ, RZ, R3 ;  /* 0x000000ffff187224 */ /* 0x000fe400078e0003 */
[----:B------:R-:W-:-:S07]  /*3e30*/  IMAD.MOV.U32 R25, RZ, RZ, 0x500 ;  /* 0x00000500ff197424 */ /* 0x000fce00078e00ff */
.L_x_423:
[----:B------:R-:W1:Y:S01]  /*3e40*/  LDC.64 R22, c[0x0][0x380] ;  /* 0x0000e000ff167b82 */ /* 0x000e620000000a00 */
[----:B------:R-:W-:-:S04]  /*3e50*/  IMAD.IADD R3, R0, 0x1, R25 ;  /* 0x0000000100037824 */ /* 0x000fc800078e0219 */
[----:B-1----:R-:W-:-:S05]  /*3e60*/  IMAD.WIDE.U32 R22, R3, 0x10, R22 ;  /* 0x0000001003167825 */ /* 0x002fca00078e0016 */
        /* <DEDUP_REMOVED lines=17> */
[----:B------:R-:W-:-:S06]  /*3f80*/  @P2 IMAD.MOV.U32 R6, RZ, RZ, R29 ;  /* 0x000000ffff062224 */ /* 0x000fcc00078e001d */
[----:B----4-:R-:W-:Y:S01]  /*3f90*/  DSETP.GEU.AND P1, PT, R6, R10, PT ;  /* 0x0000000a0600722a */ /* 0x010fe20003f2e000 */
[----:B------:R-:W-:Y:S02]  /*3fa0*/  @P2 SEL R8, R27, R8, P0 ;  /* 0x000000081b082207 */ /* 0x000fe40000000000 */
[----:B------:R-:W-:-:S11]  /*3fb0*/  @P2 SEL R9, R24, R9, P0 ;  /* 0x0000000918092207 */ /* 0x000fd60000000000 */
[----:B-----5:R-:W-:-:S04]  /*3fc0*/  @P1 ISETP.GE.U32.AND P0, PT, R8, R12, PT ;  /* 0x0000000c0800120c */ /* 0x020fc80003f06070 */
        /* <DEDUP_REMOVED lines=25> */
[----:B------:R-:W-:Y:S01]  /*4160*/  @P1 IMAD.MOV.U32 R19, RZ, RZ, R15 ;  /* 0x000000ffff131224 */ /* 0x000fe200078e000f */
[----:B------:R-:W-:Y:S02]  /*4170*/  @P1 SEL R20, R16, R20, P0 ;  /* 0x0000001410141207 */ /* 0x000fe40000000000 */
[----:B------:R-:W-:Y:S01]  /*4180*/  @P1 SEL R21, R17, R21, P0 ;  /* 0x0000001511151207 */ /* 0x000fe20000000000 */
[----:B------:R-:W-:-:S05]  /*4190*/  VIADD R7, R25, 0xa00 ;  /* 0x00000a0019077836 */ /* 0x000fca0000000000 */
[----:B0-----:R-:W-:Y:S01]  /*41a0*/  ISETP.GT.AND P1, PT, R7, UR4, PT ;  /* 0x0000000407007c0c */ /* 0x001fe2000bf24270 */
[----:B------:R-:W-:-:S04]  /*41b0*/  VIADD R15, R25, 0x500 ;  /* 0x00000500190f7836 */ /* 0x000fc80000000000 */
[----:B------:R-:W-:Y:S01]  /*41c0*/  IMAD.MOV.U32 R25, RZ, RZ, R15 ;  /* 0x000000ffff197224 */ /* 0x000fe200078e000f */
[----:B--2---:R-:W-:-:S14]  /*41d0*/  DSETP.GEU.AND P2, PT, R18, R4, PT ;  /* 0x000000041200722a */ /* 0x004fdc0003f4e000 */
[----:B------:R-:W-:-:S04]  /*41e0*/  @P2 ISETP.GE.U32.AND P0, PT, R20, R2, PT ;  /* 0x000000021400220c */ /* 0x000fc80003f06070 */
[----:B------:R-:W-:-:S13]  /*41f0*/  @P2 ISETP.GE.AND.EX P0, PT, R21, R3, PT, P0 ;  /* 0x000000031500220c */ /* 0x000fda0003f06300 */
[----:B------:R-:W-:-:S06]  /*4200*/  @P2 DSETP.GT.OR P0, PT, R18, R4, !P0 ;  /* 0x000000041200222a */ /* 0x000fcc0004704400 */
[----:B------:R-:W-:Y:S02]  /*4210*/  @P2 FSEL R6, R18, R4, P0 ;  /* 0x0000000412062208 */ /* 0x000fe40000000000 */
[----:B------:R-:W-:Y:S02]  /*4220*/  @P2 FSEL R19, R19, R5, P0 ;  /* 0x0000000513132208 */ /* 0x000fe40000000000 */
[----:B------:R-:W-:Y:S02]  /*4230*/  @P2 SEL R2, R20, R2, P0 ;  /* 0x0000000214022207 */ /* 0x000fe40000000000 */
[----:B------:R-:W-:Y:S01]  /*4240*/  @P2 SEL R3, R21, R3, P0 ;  /* 0x0000000315032207 */ /* 0x000fe20000000000 */
[----:B------:R-:W-:Y:S02]  /*4250*/  @P2 IMAD.MOV.U32 R4, RZ, RZ, R6 ;  /* 0x000000ffff042224 */ /* 0x000fe400078e0006 */
[----:B------:R-:W-:Y:S02]  /*4260*/  @P2 IMAD.MOV.U32 R5, RZ, RZ, R19 ;  /* 0x000000ffff052224 */ /* 0x000fe400078e0013 */
[----:B------:R-:W-:-:S02]  /*4270*/  IMAD.MOV.U32 R27, RZ, RZ, R2 ;  /* 0x000000ffff1b7224 */ /* 0x000fc400078e0002 */
[----:B------:R-:W-:Y:S01]  /*4280*/  IMAD.MOV.U32 R24, RZ, RZ, R3 ;  /* 0x000000ffff187224 */ /* 0x000fe200078e0003 */
[----:B------:R-:W-:Y:S06]  /*4290*/  @!P1 BRA `(.L_x_423) ;  /* 0xfffffff800e89947 */ /* 0x000fec000383ffff */
.L_x_422:
[----:B------:R-:W-:-:S13]  /*42a0*/  ISETP.GE.AND P0, PT, R15, UR4, PT ;  /* 0x000000040f007c0c */ /* 0x000fda000bf06270 */
        /* <DEDUP_REMOVED lines=12> */
[----:B------:R-:W0:Y:S01]  /*4370*/  LDC.64 R6, c[0x0][0x380] ;  /* 0x0000e000ff067b82 */ /* 0x000e220000000a00 */
[----:B------:R-:W-:Y:S01]  /*4380*/  LEA.HI R8, R20, 0x1, RZ, 0x18 ;  /* 0x0000000114087811 */ /* 0x000fe200078fc0ff */
[----:B------:R-:W-:Y:S01]  /*4390*/  IMAD.IADD R21, R0, 0x1, R15 ;  /* 0x0000000100157824 */ /* 0x000fe200078e020f */
[----:B------:R-:W-:Y:S02]  /*43a0*/  MOV R12, R0 ;  /* 0x00000000000c7202 */ /* 0x000fe40000000f00 */
[----:B------:R-:W-:-:S05]  /*43b0*/  LOP3.LUT R8, R8, 0x3, RZ, 0xc0, !PT ;  /* 0x0000000308087812 */ /* 0x000fca00078ec0ff */
[----:B------:R-:W-:-:S07]  /*43c0*/  IMAD.MOV R14, RZ, RZ, -R8 ;  /* 0x000000ffff0e7224 */ /* 0x000fce00078e0a08 */
.L_x_430:
[----:B0-----:R-:W-:-:S05]  /*43d0*/  IMAD.WIDE.U32 R18, R21, 0x10, R6 ;  /* 0x0000001015127825 */ /* 0x001fca00078e0006 */
[----:B------:R-:W2:Y:S04]  /*43e0*/  LDG.E.64.CONSTANT R8, desc[UR6][R18.64] ;  /* 0x0000000612087981 */ /* 0x000ea8000c1e9b00 */
[----:B------:R-:W3:Y:S01]  /*43f0*/  LDG.E.64.CONSTANT R10, desc[UR6][R18.64+0x8] ;  /* 0x00000806120a7981 */ /* 0x000ee2000c1e9b00 */
[----:B------:R-:W-:Y:S01]  /*4400*/  VIADD R14, R14, 0x1 ;  /* 0x000000010e0e7836 */ /* 0x000fe20000000000 */
[----:B------:R-:W-:Y:S01]  /*4410*/  BSSY.RECONVERGENT B3, `(.L_x_428) ;  /* 0x000001a000037945 */ /* 0x000fe20003800200 */
[----:B------:R-:W-:Y:S02]  /*4420*/  IMAD.MOV.U32 R23, RZ, RZ, R2 ;  /* 0x000000ffff177224 */ /* 0x000fe400078e0002 */
        /* <DEDUP_REMOVED lines=24> */
.L_x_429:
[----:B------:R-:W-:Y:S05]  /*45b0*/  BSYNC.RECONVERGENT B3 ;  /* 0x0000000000037941 */ /* 0x000fea0003800200 */
.L_x_428:
[----:B------:R-:W-:Y:S02]  /*45c0*/  VIADD R12, R12, 0x100 ;  /* 0x000001000c0c7836 */ /* 0x000fe40000000000 */
[----:B------:R-:W-:Y:S01]  /*45d0*/  VIADD R21, R21, 0x100 ;  /* 0x0000010015157836 */ /* 0x000fe20000000000 */
[----:B------:R-:W-:Y:S06]  /*45e0*/  @P2 BRA `(.L_x_430) ;  /* 0xfffffffc00782947 */ /* 0x000fec000383ffff */
.L_x_427:
[----:B------:R-:W-:Y:S05]  /*45f0*/  BSYNC.RECONVERGENT B2 ;  /* 0x0000000000027941 */ /* 0x000fea0003800200 */
.L_x_426:
[----:B------:R-:W-:-:S13]  /*4600*/  ISETP.GE.U32.AND P0, PT, R20, 0x300, PT ;  /* 0x000003001400780c */ /* 0x000fda0003f06070 */
[----:B------:R-:W-:Y:S05]  /*4610*/  @!P0 BRA `(.L_x_425) ;  /* 0x0000000400c88947 */ /* 0x000fea0003800000 */
[----:B------:R-:W0:Y:S01]  /*4620*/  LDCU.64 UR8, c[0x0][0x380] ;  /* 0x00007000ff0877ac */ /* 0x000e220008000a00 */
[----:B------:R-:W1:Y:S01]  /*4630*/  LDC.64 R10, c[0x0][0x380] ;  /* 0x0000e000ff0a7b82 */ /* 0x000e620000000a00 */
[C---:B------:R-:W-:Y:S01]  /*4640*/  IADD3 R17, P0, PT, R12.reuse, R15, RZ ;  /* 0x0000000f0c117210 */ /* 0x040fe20007f1e0ff */
[----:B------:R-:W-:-:S04]  /*4650*/  IMAD.IADD R15, R12, 0x1, R15 ;  /* 0x000000010c0f7824 */ /* 0x000fc800078e020f */
[----:B------:R-:W-:Y:S01]  /*4660*/  IMAD.X R6, RZ, RZ, RZ, P0 ;  /* 0x000000ffff067224 */ /* 0x000fe200000e06ff */
[----:B0-----:R-:W-:-:S04]  /*4670*/  LEA R14, P1, R17, UR8, 0x4 ;  /* 0x00000008110e7c11 */ /* 0x001fc8000f8220ff */
[----:B------:R-:W-:Y:S02]  /*4680*/  IADD3 R14, P0, PT, R14, 0x3008, RZ ;  /* 0x000030080e0e7810 */ /* 0x000fe40007f1e0ff */
[----:B------:R-:W-:-:S05]  /*4690*/  LEA.HI.X R17, R17, UR9, R6, 0x4, P1 ;  /* 0x0000000911117c11 */ /* 0x000fca00088f2406 */
[----:B------:R-:W-:-:S07]  /*46a0*/  IMAD.X R17, RZ, RZ, R17, P0 ;  /* 0x000000ffff117224 */ /* 0x000fce00000e0611 */
.L_x_439:
[----:B-1----:R-:W-:-:S05]  /*46b0*/  IMAD.WIDE.U32 R8, R15, 0x10, R10 ;  /* 0x000000100f087825 */ /* 0x002fca00078e000a */
[----:B------:R-:W2:Y:S04]  /*46c0*/  LDG.E.64.CONSTANT R22, desc[UR6][R8.64] ;  /* 0x0000000608167981 */ /* 0x000ea8000c1e9b00 */
[----:B------:R0:W3:Y:S02]  /*46d0*/  LDG.E.64.CONSTANT R6, desc[UR6][R8.64+0x8] ;  /* 0x0000080608067981 */ /* 0x0000e4000c1e9b00 */
[----:B0-----:R-:W-:Y:S02]  /*46e0*/  IMAD.MOV.U32 R8, RZ, RZ, R14 ;  /* 0x000000ffff087224 */ /* 0x001fe400078e000e */
[----:B------:R-:W-:-:S05]  /*46f0*/  IMAD.MOV.U32 R9, RZ, RZ, R17 ;  /* 0x000000ffff097224 */ /* 0x000fca00078e0011 */
[----:B------:R0:W5:Y:S04]  /*4700*/  LDG.E.64.CONSTANT R20, desc[UR6][R8.64+-0x2008] ;  /* 0xffdff80608147981 */ /* 0x000168000c1e9b00 */
[----:B------:R0:W5:Y:S01]  /*4710*/  LDG.E.64.CONSTANT R18, desc[UR6][R8.64+-0x2000] ;  /* 0xffe0000608127981 */ /* 0x000162000c1e9b00 */
[----:B------:R-:W-:Y:S01]  /*4720*/  BSSY.RECONVERGENT B2, `(.L_x_431) ;  /* 0x0000015000027945 */ /* 0x000fe20003800200 */
[----:B--2---:R-:W-:Y:S01]  /*4730*/  DSETP.GEU.AND P0, PT, R4, R22, PT ;  /* 0x000000160400722a */ /* 0x004fe20003f0e000 */
[----:B------:R-:W-:Y:S02]  /*4740*/  IMAD.MOV.U32 R16, RZ, RZ, R22 ;  /* 0x000000ffff107224 */ /* 0x000fe400078e0016 */
[----:B------:R-:W-:Y:S01]  /*4750*/  IMAD.MOV.U32 R17, RZ, RZ, R23 ;  /* 0x000000ffff117224 */ /* 0x000fe200078e0017 */
[----:B---3--:R-:W-:Y:S01]  /*4760*/  MOV R29, R7 ;  /* 0x00000007001d7202 */ /* 0x008fe20000000f00 */
[----:B------:R-:W-:-:S09]  /*4770*/  IMAD.MOV.U32 R27, RZ, RZ, R6 ;  /* 0x000000ffff1b7224 */ /* 0x000fd200078e0006 */
        /* <DEDUP_REMOVED lines=15> */
.L_x_432:
[----:B------:R-:W-:Y:S05]  /*4870*/  BSYNC.RECONVERGENT B2 ;  /* 0x0000000000027941 */ /* 0x000fea0003800200 */
.L_x_431:
[----:B------:R0:W5:Y:S04]  /*4880*/  LDG.E.64.CONSTANT R6, desc[UR6][R8.64+-0x1008] ;  /* 0xffeff80608067981 */ /* 0x000168000c1e9b00 */
[----:B------:R0:W5:Y:S02]  /*4890*/  LDG.E.64.CONSTANT R4, desc[UR6][R8.64+-0x1000] ;  /* 0xfff0000608047981 */ /* 0x000164000c1e9b00 */
[----:B-----5:R-:W-:Y:S01]  /*48a0*/  DSETP.GEU.AND P0, PT, R16, R20, PT ;  /* 0x000000141000722a */ /* 0x020fe20003f0e000 */
[----:B------:R-:W-:Y:S01]  /*48b0*/  BSSY.RECONVERGENT B2, `(.L_x_433) ;  /* 0x0000014000027945 */ /* 0x000fe20003800200 */
[----:B------:R-:W-:Y:S02]  /*48c0*/  IMAD.MOV.U32 R2, RZ, RZ, R20 ;  /* 0x000000ffff027224 */ /* 0x000fe400078e0014 */
[----:B------:R-:W-:-:S02]  /*48d0*/  IMAD.MOV.U32 R3, RZ, RZ, R21 ;  /* 0x000000ffff037224 */ /* 0x000fc400078e0015 */
        /* <DEDUP_REMOVED lines=17> */
.L_x_434:
[----:B------:R-:W-:Y:S05]  /*49f0*/  BSYNC.RECONVERGENT B2 ;  /* 0x0000000000027941 */ /* 0x000fea0003800200 */
.L_x_433:
[----:B------:R0:W5:Y:S04]  /*4a00*/  LDG.E.64.CONSTANT R16, desc[UR6][R8.64+-0x8] ;  /* 0xfffff80608107981 */ /* 0x000168000c1e9b00 */
[----:B------:R0:W5:Y:S01]  /*4a10*/  LDG.E.64.CONSTANT R18, desc[UR6][R8.64] ;  /* 0x0000000608127981 */ /* 0x000162000c1e9b00 */
[----:B------:R-:W-:Y:S01]  /*4a20*/  DSETP.GEU.AND P0, PT, R2, R6, PT ;  /* 0x000000060200722a */ /* 0x000fe20003f0e000 */
[----:B------:R-:W-:Y:S01]  /*4a30*/  BSSY.RECONVERGENT B2, `(.L_x_435) ;  /* 0x0000014000027945 */ /* 0x000fe20003800200 */
[----:B------:R-:W-:Y:S02]  /*4a40*/  IMAD.MOV.U32 R20, RZ, RZ, R6 ;  /* 0x000000ffff147224 */ /* 0x000fe400078e0006 */
[----:B------:R-:W-:Y:S02]  /*4a50*/  IMAD.MOV.U32 R21, RZ, RZ, R7 ;  /* 0x000000ffff157224 */ /* 0x000fe400078e0007 */
[----:B------:R-:W-:-:S02]  /*4a60*/  IMAD.MOV.U32 R29, RZ, RZ, R4 ;  /* 0x000000ffff1d7224 */ /* 0x000fc400078e0004 */
        /* <DEDUP_REMOVED lines=16> */
.L_x_436:
[----:B------:R-:W-:Y:S05]  /*4b70*/  BSYNC.RECONVERGENT B2 ;  /* 0x0000000000027941 */ /* 0x000fea0003800200 */
.L_x_435:
[----:B-----5:R-:W-:Y:S01]  /*4b80*/  DSETP.GEU.AND P0, PT, R20, R16, PT ;  /* 0x000000101400722a */ /* 0x020fe20003f0e000 */
[----:B------:R-:W-:Y:S01]  /*4b90*/  BSSY.RECONVERGENT B2, `(.L_x_437) ;  /* 0x0000014000027945 */ /* 0x000fe20003800200 */
[----:B------:R-:W-:Y:S02]  /*4ba0*/  IMAD.MOV.U32 R4, RZ, RZ, R16 ;  /* 0x000000ffff047224 */ /* 0x000fe400078e0010 */
[----:B------:R-:W-:Y:S02]  /*4bb0*/  IMAD.MOV.U32 R5, RZ, RZ, R17 ;  /* 0x000000ffff057224 */ /* 0x000fe400078e0011 */
[----:B------:R-:W-:Y:S02]  /*4bc0*/  IMAD.MOV.U32 R2, RZ, RZ, R18 ;  /* 0x000000ffff027224 */ /* 0x000fe400078e0012 */
[----:B------:R-:W-:-:S06]  /*4bd0*/  IMAD.MOV.U32 R3, RZ, RZ, R19 ;  /* 0x000000ffff037224 */ /* 0x000fcc00078e0013 */
        /* <DEDUP_REMOVED lines=15> */
.L_x_438:
[----:B------:R-:W-:Y:S05]  /*4cd0*/  BSYNC.RECONVERGENT B2 ;  /* 0x0000000000027941 */ /* 0x000fea0003800200 */
.L_x_437:
[----:B------:R-:W-:Y:S01]  /*4ce0*/  VIADD R12, R12, 0x400 ;  /* 0x000004000c0c7836 */ /* 0x000fe20000000000 */
[----:B------:R-:W-:Y:S01]  /*4cf0*/  IADD3 R14, P1, PT, R8, 0x4000, RZ ;  /* 0x00004000080e7810 */ /* 0x000fe20007f3e0ff */
[----:B------:R-:W-:-:S03]  /*4d00*/  VIADD R15, R15, 0x400 ;  /* 0x000004000f0f7836 */ /* 0x000fc60000000000 */
[----:B------:R-:W-:Y:S01]  /*4d10*/  ISETP.GE.AND P0, PT, R12, R13, PT ;  /* 0x0000000d0c00720c */ /* 0x000fe20003f06270 */
[----:B------:R-:W-:-:S12]  /*4d20*/  IMAD.X R17, RZ, RZ, R9, P1 ;  /* 0x000000ffff117224 */ /* 0x000fd800008e0609 */
[----:B------:R-:W-:Y:S05]  /*4d30*/  @!P0 BRA `(.L_x_439) ;  /* 0xfffffff8005c8947 */ /* 0x000fea000383ffff */
.L_x_425:
[----:B------:R-:W-:Y:S05]  /*4d40*/  BSYNC.RECONVERGENT B1 ;  /* 0x0000000000017941 */ /* 0x000fea0003800200 */
.L_x_424:
        /* <DEDUP_REMOVED lines=32> */
.L_x_441:
[----:B------:R-:W-:Y:S05]  /*4f50*/  BSYNC.RECONVERGENT B1 ;  /* 0x0000000000017941 */ /* 0x000fea0003800200 */
.L_x_440:
        /* <DEDUP_REMOVED lines=12> */
[----:B---3--:R-:W-:Y:S01]  /*5020*/  IMAD.MOV.U32 R8, RZ, RZ, R14 ;  /* 0x000000ffff087224 */ /* 0x008fe200078e000e */
        /* <DEDUP_REMOVED lines=18> */
.L_x_443:
[----:B------:R-:W-:Y:S05]  /*5150*/  BSYNC.RECONVERGENT B1 ;  /* 0x0000000000017941 */ /* 0x000fea0003800200 */
.L_x_442:
[----:B------:R-:W-:Y:S01]  /*5160*/  ISETP.GT.AND P0, PT, R10, 0x1b, PT ;  /* 0x0000001b0a00780c */ /* 0x000fe20003f04270 */
[----:B0-----:R0:W0:Y:S01]  /*5170*/  SHFL.DOWN PT, R6, R2, 0x4, 0x1f ;  /* 0x08801f0002067f89 */ /* 0x00102200000e0000 */
[----:B------:R-:W-:Y:S01]  /*5180*/  BSSY.RECONVERGENT B1, `(.L_x_444) ;  /* 0x000001d000017945 */ /* 0x000fe20003800200 */
[----:B------:R-:W-:Y:S02]  /*5190*/  IMAD.MOV.U32 R11, RZ, RZ, R8 ;  /* 0x000000ffff0b7224 */ /* 0x000fe400078e0008 */
[----:B------:R0:W0:Y:S01]  /*51a0*/  SHFL.DOWN PT, R7, R3, 0x4, 0x1f ;  /* 0x08801f0003077f89 */ /* 0x00002200000e0000 */
[----:B------:R-:W-:Y:S02]  /*51b0*/  IMAD.MOV.U32 R12, RZ, RZ, R9 ;  /* 0x000000ffff0c7224 */ /* 0x000fe400078e0009 */
[----:B-1----:R-:W-:Y:S01]  /*51c0*/  IMAD.MOV.U32 R4, RZ, RZ, R2 ;  /* 0x000000ffff047224 */ /* 0x002fe200078e0002 */
[----:B----4-:R1:W4:Y:S01]  /*51d0*/  SHFL.DOWN PT, R13, R8, 0x4, 0x1f ;  /* 0x08801f00080d7f89 */ /* 0x01032200000e0000 */
[----:B--2---:R-:W-:-:S03]  /*51e0*/  IMAD.MOV.U32 R5, RZ, RZ, R3 ;  /* 0x000000ffff057224 */ /* 0x004fc600078e0003 */
[----:B---3--:R1:W2:Y:S01]  /*51f0*/  SHFL.DOWN PT, R14, R9, 0x4, 0x1f ;  /* 0x08801f00090e7f89 */ /* 0x0082a200000e0000 */
[----:B------:R-:W-:Y:S05]  /*5200*/  @P0 BRA `(.L_x_445) ;  /* 0x0000000000500947 */ /* 0x000fea0003800000 */
[----:B0-----:R-:W-:Y:S01]  /*5210*/  DSETP.GEU.AND P0, PT, R2, R6, PT ;  /* 0x000000060200722a */ /* 0x001fe20003f0e000 */
[----:B----4-:R-:W-:Y:S02]  /*5220*/  IMAD.MOV.U32 R11, RZ, RZ, R13 ;  /* 0x000000ffff0b7224 */ /* 0x010fe400078e000d */
[----:B--2---:R-:W-:Y:S02]  /*5230*/  IMAD.MOV.U32 R12, RZ, RZ, R14 ;  /* 0x000000ffff0c7224 */ /* 0x004fe400078e000e */
        /* <DEDUP_REMOVED lines=17> */
.L_x_445:
[----:B------:R-:W-:Y:S05]  /*5350*/  BSYNC.RECONVERGENT B1 ;  /* 0x0000000000017941 */ /* 0x000fea0003800200 */
.L_x_444:
[----:B------:R-:W-:Y:S01]  /*5360*/  ISETP.GT.AND P0, PT, R10, 0x17, PT ;  /* 0x000000170a00780c */ /* 0x000fe20003f04270 */
[----:B0-----:R0:W3:Y:S01]  /*5370*/  SHFL.DOWN PT, R2, R4, 0x8, 0x1f ;  /* 0x09001f0004027f89 */ /* 0x0010e200000e0000 */
[----:B------:R-:W-:Y:S01]  /*5380*/  BSSY.RECONVERGENT B1, `(.L_x_446) ;  /* 0x000001d000017945 */ /* 0x000fe20003800200 */
[----:B-1----:R-:W-:Y:S02]  /*5390*/  IMAD.MOV.U32 R8, RZ, RZ, R11 ;  /* 0x000000ffff087224 */ /* 0x002fe400078e000b */
[----:B------:R0:W1:Y:S01]  /*53a0*/  SHFL.DOWN PT, R3, R5, 0x8, 0x1f ;  /* 0x09001f0005037f89 */ /* 0x00006200000e0000 */
[----:B------:R-:W-:Y:S02]  /*53b0*/  IMAD.MOV.U32 R9, RZ, RZ, R12 ;  /* 0x000000ffff097224 */ /* 0x000fe400078e000c */
[----:B------:R-:W-:Y:S01]  /*53c0*/  IMAD.MOV.U32 R6, RZ, RZ, R4 ;  /* 0x000000ffff067224 */ /* 0x000fe200078e0004 */
[----:B--2---:R0:W2:Y:S01]  /*53d0*/  SHFL.DOWN PT, R14, R11, 0x8, 0x1f ;  /* 0x09001f000b0e7f89 */ /* 0x0040a200000e0000 */
[----:B------:R-:W-:-:S03]  /*53e0*/  IMAD.MOV.U32 R7, RZ, RZ, R5 ;  /* 0x000000ffff077224 */ /* 0x000fc600078e0005 */
[----:B----4-:R0:W4:Y:S01]  /*53f0*/  SHFL.DOWN PT, R13, R12, 0x8, 0x1f ;  /* 0x09001f000c0d7f89 */ /* 0x01012200000e0000 */
        /* <DEDUP_REMOVED lines=21> */
.L_x_447:
[----:B------:R-:W-:Y:S05]  /*5550*/  BSYNC.RECONVERGENT B1 ;  /* 0x0000000000017941 */ /* 0x000fea0003800200 */
.L_x_446:
[----:B------:R-:W-:Y:S01]  /*5560*/  ISETP.GT.AND P0, PT, R10, 0xf, PT ;  /* 0x0000000f0a00780c */ /* 0x000fe20003f04270 */
[----:B0-----:R0:W0:Y:S01]  /*5570*/  SHFL.DOWN PT, R4, R6, 0x10, 0x1f ;  /* 0x0a001f0006047f89 */ /* 0x00102200000e0000 */
[----:B------:R-:W-:Y:S01]  /*5580*/  BSSY.RECONVERGENT B1, `(.L_x_448) ;  /* 0x000001d000017945 */ /* 0x000fe20003800200 */
[----:B--2---:R-:W-:Y:S02]  /*5590*/  IMAD.MOV.U32 R14, RZ, RZ, R8 ;  /* 0x000000ffff0e7224 */ /* 0x004fe400078e0008 */
[----:B------:R2:W0:Y:S01]  /*55a0*/  SHFL.DOWN PT, R5, R7, 0x10, 0x1f ;  /* 0x0a001f0007057f89 */ /* 0x00042200000e0000 */
[----:B------:R-:W-:Y:S02]  /*55b0*/  IMAD.MOV.U32 R15, RZ, RZ, R9 ;  /* 0x000000ffff0f7224 */ /* 0x000fe400078e0009 */
[----:B---3--:R-:W-:Y:S01]  /*55c0*/  IMAD.MOV.U32 R2, RZ, RZ, R6 ;  /* 0x000000ffff027224 */ /* 0x008fe200078e0006 */
[----:B------:R2:W3:Y:S01]  /*55d0*/  SHFL.DOWN PT, R11, R8, 0x10, 0x1f ;  /* 0x0a001f00080b7f89 */ /* 0x0004e200000e0000 */
[----:B-1----:R-:W-:-:S03]  /*55e0*/  IMAD.MOV.U32 R3, RZ, RZ, R7 ;  /* 0x000000ffff037224 */ /* 0x002fc600078e0007 */
[----:B------:R2:W1:Y:S01]  /*55f0*/  SHFL.DOWN PT, R12, R9, 0x10, 0x1f ;  /* 0x0a001f00090c7f89 */ /* 0x00046200000e0000 */
[----:B------:R-:W-:Y:S05]  /*5600*/  @P0 BRA `(.L_x_449) ;  /* 0x0000000000500947 */ /* 0x000fea0003800000 */
[----:B0-----:R-:W-:Y:S01]  /*5610*/  DSETP.GEU.AND P0, PT, R6, R4, PT ;  /* 0x000000040600722a */ /* 0x001fe20003f0e000 */
[----:B---3--:R-:W-:Y:S02]  /*5620*/  IMAD.MOV.U32 R14, RZ, RZ, R11 ;  /* 0x000000ffff0e7224 */ /* 0x008fe400078e000b */
        /* <DEDUP_REMOVED lines=18> */
.L_x_449:
[----:B------:R-:W-:Y:S05]  /*5750*/  BSYNC.RECONVERGENT B1 ;  /* 0x0000000000017941 */ /* 0x000fea0003800200 */
.L_x_448:
        /* <DEDUP_REMOVED lines=11> */
.L_x_451:
[----:B------:R-:W-:Y:S05]  /*5810*/  BSYNC.RECONVERGENT B1 ;  /* 0x0000000000017941 */ /* 0x000fea0003800200 */
.L_x_450:
        /* <DEDUP_REMOVED lines=8> */
[----:B--2---:R-:W2:Y:S04]  /*58a0*/  LDS.128 R4, [R0+0x20] ;  /* 0x0000200000047984 */ /* 0x004ea80000000c00 */
[----:B-1--4-:R1:W4:Y:S04]  /*58b0*/  LDS.64 R12, [R0+0x80] ;  /* 0x00008000000c7984 */ /* 0x0123280000000a00 */
[----:B---3--:R1:W3:Y:S01]  /*58c0*/  LDS.128 R8, [R0+0x30] ;  /* 0x0000300000087984 */ /* 0x0082e20000000c00 */
[----:B0-----:R-:W-:Y:S01]  /*58d0*/  DSETP.GEU.AND P0, PT, R2, R16, PT ;  /* 0x000000100200722a */ /* 0x001fe20003f0e000 */
[----:B------:R-:W-:-:S02]  /*58e0*/  IMAD.MOV.U32 R24, RZ, RZ, R16 ;  /* 0x000000ffff187224 */ /* 0x000fc400078e0010 */
[----:B------:R-:W-:Y:S02]  /*58f0*/  IMAD.MOV.U32 R25, RZ, RZ, R17 ;  /* 0x000000ffff197224 */ /* 0x000fe400078e0011 */
[----:B--2---:R-:W-:Y:S02]  /*5900*/  IMAD.MOV.U32 R27, RZ, RZ, R4 ;  /* 0x000000ffff1b7224 */ /* 0x004fe400078e0004 */
[----:B------:R-:W-:-:S07]  /*5910*/  IMAD.MOV.U32 R29, RZ, RZ, R5 ;  /* 0x000000ffff1d7224 */ /* 0x000fce00078e0005 */
[----:B-1-34-:R-:W-:Y:S05]  /*5920*/  @!P0 BRA `(.L_x_453) ;  /* 0x0000000000388947 */ /* 0x01afea0003800000 */
        /* <DEDUP_REMOVED lines=14> */
.L_x_453:
[----:B------:R-:W-:Y:S05]  /*5a10*/  BSYNC.RECONVERGENT B1 ;  /* 0x0000000000017941 */ /* 0x000fea0003800200 */
.L_x_452:
        /* <DEDUP_REMOVED lines=23> */
.L_x_455:
[----:B------:R-:W-:Y:S05]  /*5b90*/  BSYNC.RECONVERGENT B1 ;  /* 0x0000000000017941 */ /* 0x000fea0003800200 */
.L_x_454:
        /* <DEDUP_REMOVED lines=21> */
.L_x_457:
[----:B------:R-:W-:Y:S05]  /*5cf0*/  BSYNC.RECONVERGENT B1 ;  /* 0x0000000000017941 */ /* 0x000fea0003800200 */
.L_x_456:
        /* <DEDUP_REMOVED lines=23> */
.L_x_459:
[----:B------:R-:W-:Y:S05]  /*5e70*/  BSYNC.RECONVERGENT B1 ;  /* 0x0000000000017941 */ /* 0x000fea0003800200 */
.L_x_458:
[----:B------:R-:W-:Y:S01]  /*5e80*/  DSETP.GEU.AND P0, PT, R14, R22, PT ;  /* 0x000000160e00722a */ /* 0x000fe20003f0e000 */
[----:B------:R-:W-:Y:S01]  /*5e90*/  BSSY.RECONVERGENT B1, `(.L_x_460) ;  /* 0x0000014000017945 */ /* 0x000fe20003800200 */
[----:B------:R-:W-:Y:S01]  /*5ea0*/  MOV R2, R22 ;  /* 0x0000001600027202 */ /* 0x000fe20000000f00 */
[----:B------:R-:W-:Y:S02]  /*5eb0*/  IMAD.MOV.U32 R3, RZ, RZ, R23 ;  /* 0x000000ffff037224 */ /* 0x000fe400078e0017 */
[----:B-1----:R-:W-:Y:S02]  /*5ec0*/  IMAD.MOV.U32 R19, RZ, RZ, R8 ;  /* 0x000000ffff137224 */ /* 0x002fe400078e0008 */
        /* <DEDUP_REMOVED lines=16> */
.L_x_461:
[----:B------:R-:W-:Y:S05]  /*5fd0*/  BSYNC.RECONVERGENT B1 ;  /* 0x0000000000017941 */ /* 0x000fea0003800200 */
.L_x_460:
        /* <DEDUP_REMOVED lines=21> */
.L_x_463:
[----:B------:R-:W-:Y:S05]  /*6130*/  BSYNC.RECONVERGENT B1 ;  /* 0x0000000000017941 */ /* 0x000fea0003800200 */
.L_x_462:
        /* <DEDUP_REMOVED lines=20> */
.L_x_385:
[----:B------:R-:W-:Y:S05]  /*6280*/  BSYNC.RECONVERGENT B0 ;  /* 0x0000000000007941 */ /* 0x000fea0003800200 */
.L_x_352:
[----:B------:R-:W-:Y:S05]  /*6290*/  @P1 EXIT ;  /* 0x000000000000194d */ /* 0x000fea0003800000 */
[----:B01----:R-:W0:Y:S02]  /*62a0*/  LDC.64 R4, c[0x0][0x388] ;  /* 0x0000e200ff047b82 */ /* 0x003e240000000a00 */
[----:B0-----:R-:W-:Y:S04]  /*62b0*/  STG.E.64 desc[UR6][R4.64], R2 ;  /* 0x0000000204007986 */ /* 0x001fe8000c101b06 */
[----:B------:R-:W-:Y:S01]  /*62c0*/  STG.E.64 desc[UR6][R4.64+0x8], R14 ;  /* 0x0000080e04007986 */ /* 0x000fe2000c101b06 */
[----:B------:R-:W-:Y:S05]  /*62d0*/  EXIT ;  /* 0x000000000000794d */ /* 0x000fea0003800000 */
.L_x_464:
        /* <DEDUP_REMOVED lines=10> */
.L_x_732:


//--------------------- .text._ZN6thrust24THRUST_300001_SM_1000_NS8cuda_cub4core6detail13_kernel_agentINS1_8__reduce10DrainAgentIiEEJN3cub18CUB_300001_SM_10009GridQueueIjEEiEEEvDpT0_ --------------------------
	.section	.text._ZN6thrust24THRUST_300001_SM_1000_NS8cuda_cub4core6detail13_kernel_agentINS1_8__reduce10DrainAgentIiEEJN3cub18CUB_300001_SM_10009GridQueueIjEEiEEEvDpT0_,"ax",@progbits
	.align	128
        .global         _ZN6thrust24THRUST_300001_SM_1000_NS8cuda_cub4core6detail13_kernel_agentINS1_8__reduce10DrainAgentIiEEJN3cub18CUB_300001_SM_10009GridQueueIjEEiEEEvDpT0_
        .type           _ZN6thrust24THRUST_300001_SM_1000_NS8cuda_cub4core6detail13_kernel_agentINS1_8__reduce10DrainAgentIiEEJN3cub18CUB_300001_SM_10009GridQueueIjEEiEEEvDpT0_,@function
        .size           _ZN6thrust24THRUST_300001_SM_1000_NS8cuda_cub4core6detail13_kernel_agentINS1_8__reduce10DrainAgentIiEEJN3cub18CUB_300001_SM_10009GridQueueIjEEiEEEvDpT0_,(.L_x_733 - _ZN6thrust24THRUST_300001_SM_1000_NS8cuda_cub4core6detail13_kernel_agentINS1_8__reduce10DrainAgentIiEEJN3cub18CUB_300001_SM_10009GridQueueIjEEiEEEvDpT0_)
        .other          _ZN6thrust24THRUST_300001_SM_1000_NS8cuda_cub4core6detail13_kernel_agentINS1_8__reduce10DrainAgentIiEEJN3cub18CUB_300001_SM_10009GridQueueIjEEiEEEvDpT0_,@"STO_CUDA_ENTRY STV_DEFAULT"
_ZN6thrust24THRUST_300001_SM_1000_NS8cuda_cub4core6detail13_kernel_agentINS1_8__reduce10DrainAgentIiEEJN3cub18CUB_300001_SM_10009GridQueueIjEEiEEEvDpT0_:
.text._ZN6thrust24THRUST_300001_SM_1000_NS8cuda_cub4core6detail13_kernel_agentINS1_8__reduce10DrainAgentIiEEJN3cub18CUB_300001_SM_10009GridQueueIjEEiEEEvDpT0_:
[----:B------:R-:W-:Y:S08]  /*0000*/  LDC R1, c[0x0][0x37c] ;  /* 0x0000df00ff017b82 */ /* 0x000ff00000000800 */
[----:B------:R-:W0:Y:S01]  /*0010*/  LDC.64 R2, c[0x0][0x380] ;  /* 0x0000e000ff027b82 */ /* 0x000e220000000a00 */
[----:B------:R-:W0:Y:S07]  /*0020*/  LDCU.64 UR4, c[0x0][0x358] ;  /* 0x00006b00ff0477ac */ /* 0x000e2e0008000a00 */
[----:B------:R-:W1:Y:S01]  /*0030*/  LDC R5, c[0x0][0x388] ;  /* 0x0000e200ff057b82 */ /* 0x000e620000000800 */
[----:B0-----:R-:W-:Y:S04]  /*0040*/  STG.E desc[UR4][R2.64+0x4], RZ ;  /* 0x000004ff02007986 */ /* 0x001fe8000c101904 */
[----:B-1----:R-:W-:Y:S01]  /*0050*/  STG.E desc[UR4][R2.64], R5 ;  /* 0x0000000502007986 */ /* 0x002fe2000c101904 */
[----:B------:R-:W-:Y:S05]  /*0060*/  EXIT ;  /* 0x000000000000794d */ /* 0x000fea0003800000 */
.L_x_465:
        /* <DEDUP_REMOVED lines=9> */
.L_x_733:


//--------------------- .text._ZN6thrust24THRUST_300001_SM_1000_NS8cuda_cub4core6detail13_kernel_agentINS1_8__reduce11ReduceAgentINS0_12zip_iteratorIN4cuda3std3__45tupleIJNS0_10device_ptrIdEENS0_17counting_iteratorIlNS0_11use_defaultESF_SF_EEEEEEEPNSB_IJdlEEESJ_iNS1_9__extrema9arg_max_fIdlNSA_4lessIdEEEEEEJSI_SK_iN3cub18CUB_300001_SM_100013GridEvenShareIiEENSS_9GridQueueIjEESP_EEEvDpT0_ --------------------------
	.section	.text._ZN6thrust24THRUST_300001_SM_1000_NS8cuda_cub4core6detail13_kernel_agentINS1_8__reduce11ReduceAgentINS0_12zip_iteratorIN4cuda3std3__45tupleIJNS0_10device_ptrIdEENS0_17counting_iteratorIlNS0_11use_defaultESF_SF_EEEEEEEPNSB_IJdlEEESJ_iNS1_9__extrema9arg_max_fIdlNSA_4lessIdEEEEEEJSI_SK_iN3cub18CUB_300001_SM_100013GridEvenShareIiEENSS_9GridQueueIjEESP_EEEvDpT0_,"ax",@progbits
	.align	128
        .global         _ZN6thrust24THRUST_300001_SM_1000_NS8cuda_cub4core6detail13_kernel_agentINS1_8__reduce11ReduceAgentINS0_12zip_iteratorIN4cuda3std3__45tupleIJNS0_10device_ptrIdEENS0_17counting_iteratorIlNS0_11use_defaultESF_SF_EEEEEEEPNSB_IJdlEEESJ_iNS1_9__extrema9arg_max_fIdlNSA_4lessIdEEEEEEJSI_SK_iN3cub18CUB_300001_SM_100013GridEvenShareIiEENSS_9GridQueueIjEESP_EEEvDpT0_
        .type           _ZN6thrust24THRUST_300001_SM_1000_NS8cuda_cub4core6detail13_kernel_agentINS1_8__reduce11ReduceAgentINS0_12zip_iteratorIN4cuda3std3__45tupleIJNS0_10device_ptrIdEENS0_17counting_iteratorIlNS0_11use_defaultESF_SF_EEEEEEEPNSB_IJdlEEESJ_iNS1_9__extrema9arg_max_fIdlNSA_4lessIdEEEEEEJSI_SK_iN3cub18CUB_300001_SM_100013GridEvenShareIiEENSS_9GridQueueIjEESP_EEEvDpT0_,@function
        .size           _ZN6thrust24THRUST_300001_SM_1000_NS8cuda_cub4core6detail13_kernel_agentINS1_8__reduce11ReduceAgentINS0_12zip_iteratorIN4cuda3std3__45tupleIJNS0_10device_ptrIdEENS0_17counting_iteratorIlNS0_11use_defaultESF_SF_EEEEEEEPNSB_IJdlEEESJ_iNS1_9__extrema9arg_max_fIdlNSA_4lessIdEEEEEEJSI_SK_iN3cub18CUB_300001_SM_100013GridEvenShareIiEENSS_9GridQueueIjEESP_EEEvDpT0_,(.L_x_734 - _ZN6thrust24THRUST_300001_SM_1000_NS8cuda_cub4core6detail13_kernel_agentINS1_8__reduce11ReduceAgentINS0_12zip_iteratorIN4cuda3std3__45tupleIJNS0_10device_ptrIdEENS0_17counting_iteratorIlNS0_11use_defaultESF_SF_EEEEEEEPNSB_IJdlEEESJ_iNS1_9__extrema9arg_max_fIdlNSA_4lessIdEEEEEEJSI_SK_iN3cub18CUB_300001_SM_100013GridEvenShareIiEENSS_9GridQueueIjEESP_EEEvDpT0_)
        .other          _ZN6thrust24THRUST_300001_SM_1000_NS8cuda_cub4core6detail13_kernel_agentINS1_8__reduce11ReduceAgentINS0_12zip_iteratorIN4cuda3std3__45tupleIJNS0_10device_ptrIdEENS0_17counting_iteratorIlNS0_11use_defaultESF_SF_EEEEEEEPNSB_IJdlEEESJ_iNS1_9__extrema9arg_max_fIdlNSA_4lessIdEEEEEEJSI_SK_iN3cub18CUB_300001_SM_100013GridEvenShareIiEENSS_9GridQueueIjEESP_EEEvDpT0_,@"STO_CUDA_ENTRY STV_DEFAULT"
_ZN6thrust24THRUST_300001_SM_1000_NS8cuda_cub4core6detail13_kernel_agentINS1_8__reduce11ReduceAgentINS0_12zip_iteratorIN4cuda3std3__45tupleIJNS0_10device_ptrIdEENS0_17counting_iteratorIlNS0_11use_defaultESF_SF_EEEEEEEPNSB_IJdlEEESJ_iNS1_9__extrema9arg_max_fIdlNSA_4lessIdEEEEEEJSI_SK_iN3cub18CUB_300001_SM_100013GridEvenShareIiEENSS_9GridQueueIjEESP_EEEvDpT0_:
.text._ZN6thrust24THRUST_300001_SM_1000_NS8cuda_cub4core6detail13_kernel_agentINS1_8__reduce11ReduceAgentINS0_12zip_iteratorIN4cuda3std3__45tupleIJNS0_10device_ptrIdEENS0_17counting_iteratorIlNS0_11use_defaultESF_SF_EEEEEEEPNSB_IJdlEEESJ_iNS1_9__extrema9arg_max_fIdlNSA_4lessIdEEEEEEJSI_SK_iN3cub18CUB_300001_SM_100013GridEvenShareIiEENSS_9GridQueueIjEESP_EEEvDpT0_:
[----:B------:R-:W-:Y:S01]  /*0000*/  LDC R1, c[0x0][0x37c] ;  /* 0x0000df00ff017b82 */ /* 0x000fe20000000800 */
[----:B------:R-:W0:Y:S01]  /*0010*/  S2R R0, SR_CTAID.X ;  /* 0x0000000000007919 */ /* 0x000e220000002500 */
[----:B------:R-:W1:Y:S01]  /*0020*/  LDCU UR4, c[0x0][0x398] ;  /* 0x00007300ff0477ac */ /* 0x000e620008000800 */
[----:B------:R-:W-:Y:S01]  /*0030*/  BSSY.RECONVERGENT B0, `(.L_x_466) ;  /* 0x000066e000007945 */ /* 0x000fe20003800200 */
[----:B------:R-:W2:Y:S01]  /*0040*/  LDCU UR6, c[0x0][0x370] ;  /* 0x00006e00ff0677ac */ /* 0x000ea20008000800 */
[----:B------:R-:W3:Y:S01]  /*0050*/  LDCU.64 UR10, c[0x0][0x358] ;  /* 0x00006b00ff0a77ac */ /* 0x000ee20008000a00 */
[----:B-1----:R-:W-:Y:S01]  /*0060*/  IMAD.U32 R7, RZ, RZ, UR4 ;  /* 0x00000004ff077e24 */ /* 0x002fe2000f8e00ff */
[----:B--2---:R-:W-:Y:S01]  /*0070*/  UIMAD UR6, UR6, 0x500, URZ ;  /* 0x00000500060678a4 */ /* 0x004fe2000f8e02ff */
[----:B0-----:R-:W-:-:S04]  /*0080*/  IMAD R6, R0, 0x500, RZ ;  /* 0x0000050000067824 */ /* 0x001fc800078e02ff */
[----:B------:R-:W-:-:S05]  /*0090*/  VIADD R2, R6, 0x500 ;  /* 0x0000050006027836 */ /* 0x000fca0000000000 */
[----:B------:R-:W-:-:S13]  /*00a0*/  ISETP.GT.AND P0, PT, R2, R7, PT ;  /* 0x000000070200720c */ /* 0x000fda0003f04270 */
[----:B---3--:R-:W-:Y:S05]  /*00b0*/  @!P0 BRA `(.L_x_467) ;  /* 0x0000003800cc8947 */ /* 0x008fea0003800000 */
[----:B------:R-:W0:Y:S01]  /*00c0*/  S2R R5, SR_TID.X ;  /* 0x0000000000057919 */ /* 0x000e220000002100 */
[----:B------:R-:W-:Y:S01]  /*00d0*/  IMAD.IADD R4, R7, 0x1, -R6 ;  /* 0x0000000107047824 */ /* 0x000fe200078e0a06 */
[----:B------:R-:W1:Y:S01]  /*00e0*/  LDCU.64 UR6, c[0x0][0x388] ;  /* 0x00007100ff0677ac */ /* 0x000e620008000a00 */
[----:B------:R-:W-:Y:S01]  /*00f0*/  BSSY.RECONVERGENT B1, `(.L_x_468) ;  /* 0x000000f000017945 */ /* 0x000fe20003800200 */
[----:B------:R-:W-:Y:S02]  /*0100*/  CS2R R8, SRZ ;  /* 0x0000000000087805 */ /* 0x000fe4000001ff00 */
[----:B------:R-:W-:Y:S01]  /*0110*/  CS2R R2, SRZ ;  /* 0x0000000000027805 */ /* 0x000fe2000001ff00 */
[----:B------:R-:W2:Y:S01]  /*0120*/  LDCU.64 UR8, c[0x0][0x388] ;  /* 0x00007100ff0877ac */ /* 0x000ea20008000a00 */
[----:B0-----:R-:W-:Y:S01]  /*0130*/  ISETP.GE.AND P0, PT, R5, R4, PT ;  /* 0x000000040500720c */ /* 0x001fe20003f06270 */
[----:B------:R-:W-:-:S12]  /*0140*/  IMAD.MOV.U32 R11, RZ, RZ, R5 ;  /* 0x000000ffff0b7224 */ /* 0x000fd800078e0005 */
[----:B-12---:R-:W-:Y:S05]  /*0150*/  @P0 BRA `(.L_x_469) ;  /* 0x0000000000200947 */ /* 0x006fea0003800000 */
[----:B------:R-:W0:Y:S01]  /*0160*/  LDC.64 R2, c[0x0][0x380] ;  /* 0x0000e000ff027b82 */ /* 0x000e220000000a00 */
[----:B------:R-:W-:Y:S01]  /*0170*/  IMAD.IADD R13, R6, 0x1, R5 ;  /* 0x00000001060d7824 */ /* 0x000fe200078e0205 */
[----:B------:R-:W1:Y:S03]  /*0180*/  LDCU.64 UR4, c[0x0][0x388] ;  /* 0x00007100ff0477ac */ /* 0x000e660008000a00 */
[----:B0-----:R-:W-:-:S06]  /*0190*/  IMAD.WIDE R2, R13, 0x8, R2 ;  /* 0x000000080d027825 */ /* 0x001fcc00078e0202 */
[----:B------:R-:W5:Y:S01]  /*01a0*/  LDG.E.64 R2, desc[UR10][R2.64] ;  /* 0x0000000a02027981 */ /* 0x000f62000c1e1b00 */
[----:B-1----:R-:W-:Y:S01]  /*01b0*/  IADD3 R9, P0, PT, R13, UR4, RZ ;  /* 0x000000040d097c10 */ /* 0x002fe2000ff1e0ff */
[----:B------:R-:W-:-:S03]  /*01c0*/  VIADD R11, R5, 0x100 ;  /* 0x00000100050b7836 */ /* 0x000fc60000000000 */
[----:B------:R-:W-:-:S09]  /*01d0*/  LEA.HI.X.SX32 R8, R13, UR5, 0x1, P0 ;  /* 0x000000050d087c11 */ /* 0x000fd200080f0eff */
.L_x_469:
[----:B------:R-:W-:Y:S05]  /*01e0*/  BSYNC.RECONVERGENT B1 ;  /* 0x0000000000017941 */ /* 0x000fea0003800200 */
.L_x_468:
        /* <DEDUP_REMOVED lines=9> */
[----:B------:R-:W0:Y:S01]  /*0280*/  LDC.64 R12, c[0x0][0x380] ;  /* 0x0000e000ff0c7b82 */ /* 0x000e220000000a00 */
[----:B------:R-:W-:Y:S01]  /*0290*/  LEA.HI R7, R10, 0x1, RZ, 0x18 ;  /* 0x000000010a077811 */ /* 0x000fe200078fc0ff */
[----:B------:R-:W-:-:S03]  /*02a0*/  IMAD.IADD R19, R6, 0x1, R11 ;  /* 0x0000000106137824 */ /* 0x000fc600078e020b */
[----:B------:R-:W-:-:S05]  /*02b0*/  LOP3.LUT R7, R7, 0x3, RZ, 0xc0, !PT ;  /* 0x0000000307077812 */ /* 0x000fca00078ec0ff */
[----:B------:R-:W-:-:S07]  /*02c0*/  IMAD.MOV R7, RZ, RZ, -R7 ;  /* 0x000000ffff077224 */ /* 0x000fce00078e0a07 */
.L_x_476:
[----:B0-----:R-:W-:-:S06]  /*02d0*/  IMAD.WIDE R14, R19, 0x8, R12 ;  /* 0x00000008130e7825 */ /* 0x001fcc00078e020c */
[----:B------:R-:W2:Y:S01]  /*02e0*/  LDG.E.64 R14, desc[UR10][R14.64] ;  /* 0x0000000a0e0e7981 */ /* 0x000ea2000c1e1b00 */
[----:B------:R-:W-:Y:S01]  /*02f0*/  IADD3 R21, P1, PT, R19, UR6, RZ ;  /* 0x0000000613157c10 */ /* 0x000fe2000ff3e0ff */
[----:B------:R-:W-:Y:S01]  /*0300*/  VIADD R7, R7, 0x1 ;  /* 0x0000000107077836 */ /* 0x000fe20000000000 */
[----:B------:R-:W-:Y:S01]  /*0310*/  BSSY.RECONVERGENT B3, `(.L_x_474) ;  /* 0x000001b000037945 */ /* 0x000fe20003800200 */
[----:B------:R-:W-:Y:S01]  /*0320*/  IMAD.MOV.U32 R18, RZ, RZ, R9 ;  /* 0x000000ffff127224 */ /* 0x000fe200078e0009 */
[----:B------:R-:W-:Y:S01]  /*0330*/  LEA.HI.X.SX32 R23, R19, UR7, 0x1, P1 ;  /* 0x0000000713177c11 */ /* 0x000fe200088f0eff */
[----:B------:R-:W-:Y:S01]  /*0340*/  IMAD.MOV.U32 R20, RZ, RZ, R8 ;  /* 0x000000ffff147224 */ /* 0x000fe200078e0008 */
[----:B------:R-:W-:Y:S01]  /*0350*/  ISETP.NE.AND P2, PT, R7, RZ, PT ;  /* 0x000000ff0700720c */ /* 0x000fe20003f45270 */
[----:B-----5:R-:W-:Y:S02]  /*0360*/  IMAD.MOV.U32 R16, RZ, RZ, R2 ;  /* 0x000000ffff107224 */ /* 0x020fe400078e0002 */
[----:B------:R-:W-:-:S02]  /*0370*/  IMAD.MOV.U32 R17, RZ, RZ, R3 ;  /* 0x000000ffff117224 */ /* 0x000fc400078e0003 */
[----:B------:R-:W-:Y:S02]  /*0380*/  IMAD.MOV.U32 R9, RZ, RZ, R21 ;  /* 0x000000ffff097224 */ /* 0x000fe400078e0015 */
        /* <DEDUP_REMOVED lines=19> */
.L_x_475:
[----:B------:R-:W-:Y:S05]  /*04c0*/  BSYNC.RECONVERGENT B3 ;  /* 0x0000000000037941 */ /* 0x000fea0003800200 */
.L_x_474:
[----:B------:R-:W-:Y:S02]  /*04d0*/  VIADD R11, R11, 0x100 ;  /* 0x000001000b0b7836 */ /* 0x000fe40000000000 */
[----:B------:R-:W-:Y:S01]  /*04e0*/  VIADD R19, R19, 0x100 ;  /* 0x0000010013137836 */ /* 0x000fe20000000000 */
[----:B------:R-:W-:Y:S06]  /*04f0*/  @P2 BRA `(.L_x_476) ;  /* 0xfffffffc00742947 */ /* 0x000fec000383ffff */
.L_x_473:
[----:B------:R-:W-:Y:S05]  /*0500*/  BSYNC.RECONVERGENT B2 ;  /* 0x0000000000027941 */ /* 0x000fea0003800200 */
.L_x_472:
[----:B------:R-:W-:-:S13]  /*0510*/  ISETP.GE.U32.AND P0, PT, R10, 0x300, PT ;  /* 0x000003000a00780c */ /* 0x000fda0003f06070 */
[----:B------:R-:W-:Y:S05]  /*0520*/  @!P0 BRA `(.L_x_471) ;  /* 0x0000000400cc8947 */ /* 0x000fea0003800000 */
[----:B------:R-:W0:Y:S01]  /*0530*/  LDC.64 R12, c[0x0][0x380] ;  /* 0x0000e000ff0c7b82 */ /* 0x000e220000000a00 */
[----:B------:R-:W-:-:S04]  /*0540*/  IMAD.IADD R23, R6, 0x1, R11 ;  /* 0x0000000106177824 */ /* 0x000fc800078e020b */
[C---:B------:R-:W-:Y:S02]  /*0550*/  VIADD R27, R23.reuse, 0x100 ;  /* 0x00000100171b7836 */ /* 0x040fe40000000000 */
[C---:B------:R-:W-:Y:S02]  /*0560*/  VIADD R26, R23.reuse, 0x200 ;  /* 0x00000200171a7836 */ /* 0x040fe40000000000 */
[----:B------:R-:W-:Y:S01]  /*0570*/  VIADD R22, R23, 0x300 ;  /* 0x0000030017167836 */ /* 0x000fe20000000000 */
[----:B0-----:R-:W-:-:S05]  /*0580*/  IADD3 R6, P0, PT, R12, 0x1000, RZ ;  /* 0x000010000c067810 */ /* 0x001fca0007f1e0ff */
[----:B------:R-:W-:-:S08]  /*0590*/  IMAD.X R7, RZ, RZ, R13, P0 ;  /* 0x000000ffff077224 */ /* 0x000fd000000e060d */
.L_x_485:
[----:B------:R-:W-:-:S05]  /*05a0*/  IMAD.WIDE R24, R23, 0x8, R6 ;  /* 0x0000000817187825 */ /* 0x000fca00078e0206 */
[----:B------:R-:W2:Y:S04]  /*05b0*/  LDG.E.64 R20, desc[UR10][R24.64+-0x1000] ;  /* 0xfff0000a18147981 */ /* 0x000ea8000c1e1b00 */
[----:B-----5:R0:W5:Y:S04]  /*05c0*/  LDG.E.64 R16, desc[UR10][R24.64+-0x800] ;  /* 0xfff8000a18107981 */ /* 0x020168000c1e1b00 */
[----:B------:R0:W5:Y:S04]  /*05d0*/  LDG.E.64 R14, desc[UR10][R24.64] ;  /* 0x0000000a180e7981 */ /* 0x000168000c1e1b00 */
[----:B------:R0:W5:Y:S01]  /*05e0*/  LDG.E.64 R12, desc[UR10][R24.64+0x800] ;  /* 0x0008000a180c7981 */ /* 0x000162000c1e1b00 */
[C---:B------:R-:W-:Y:S01]  /*05f0*/  IADD3 R30, P1, PT, R23.reuse, UR8, RZ ;  /* 0x00000008171e7c10 */ /* 0x040fe2000ff3e0ff */
[----:B------:R-:W-:Y:S03]  /*0600*/  BSSY.RECONVERGENT B2, `(.L_x_477) ;  /* 0x0000016000027945 */ /* 0x000fe60003800200 */
[----:B------:R-:W-:Y:S01]  /*0610*/  LEA.HI.X.SX32 R29, R23, UR9, 0x1, P1 ;  /* 0x00000009171d7c11 */ /* 0x000fe200088f0eff */
        /* <DEDUP_REMOVED lines=20> */
.L_x_478:
[----:B------:R-:W-:Y:S05]  /*0760*/  BSYNC.RECONVERGENT B2 ;  /* 0x0000000000027941 */ /* 0x000fea0003800200 */
.L_x_477:
[----:B-----5:R-:W-:Y:S01]  /*0770*/  DSETP.GEU.AND P0, PT, R18, R16, PT ;  /* 0x000000101200722a */ /* 0x020fe20003f0e000 */
[C---:B------:R-:W-:Y:S01]  /*0780*/  IADD3 R21, P1, PT, R27.reuse, UR8, RZ ;  /* 0x000000081b157c10 */ /* 0x040fe2000ff3e0ff */
[----:B------:R-:W-:Y:S01]  /*0790*/  BSSY.RECONVERGENT B2, `(.L_x_479) ;  /* 0x0000015000027945 */ /* 0x000fe20003800200 */
[----:B------:R-:W-:Y:S01]  /*07a0*/  IMAD.MOV.U32 R2, RZ, RZ, R16 ;  /* 0x000000ffff027224 */ /* 0x000fe200078e0010 */
[----:B------:R-:W-:Y:S02]  /*07b0*/  MOV R3, R17 ;  /* 0x0000001100037202 */ /* 0x000fe40000000f00 */
[----:B------:R-:W-:Y:S01]  /*07c0*/  LEA.HI.X.SX32 R25, R27, UR9, 0x1, P1 ;  /* 0x000000091b197c11 */ /* 0x000fe200088f0eff */
[----:B------:R-:W-:-:S04]  /*07d0*/  IMAD.MOV.U32 R8, RZ, RZ, R21 ;  /* 0x000000ffff087224 */ /* 0x000fc800078e0015 */
[----:B------:R-:W-:-:S03]  /*07e0*/  IMAD.MOV.U32 R9, RZ, RZ, R25 ;  /* 0x000000ffff097224 */ /* 0x000fc600078e0019 */
        /* <DEDUP_REMOVED lines=15> */
.L_x_480:
[----:B------:R-:W-:Y:S05]  /*08e0*/  BSYNC.RECONVERGENT B2 ;  /* 0x0000000000027941 */ /* 0x000fea0003800200 */
.L_x_479:
[----:B------:R-:W-:Y:S01]  /*08f0*/  DSETP.GEU.AND P0, PT, R2, R14, PT ;  /* 0x0000000e0200722a */ /* 0x000fe20003f0e000 */
[----:B------:R-:W-:Y:S01]  /*0900*/  IADD3 R19, P1, PT, R26, UR8, RZ ;  /* 0x000000081a137c10 */ /* 0x000fe2000ff3e0ff */
[----:B------:R-:W-:Y:S01]  /*0910*/  BSSY.RECONVERGENT B2, `(.L_x_481) ;  /* 0x0000016000027945 */ /* 0x000fe20003800200 */
[----:B------:R-:W-:Y:S01]  /*0920*/  IADD3 R21, P2, PT, R22, UR8, RZ ;  /* 0x0000000816157c10 */ /* 0x000fe2000ff5e0ff */
[----:B------:R-:W-:Y:S01]  /*0930*/  IMAD.MOV.U32 R16, RZ, RZ, R14 ;  /* 0x000000ffff107224 */ /* 0x000fe200078e000e */
[----:B------:R-:W-:Y:S01]  /*0940*/  LEA.HI.X.SX32 R20, R26, UR9, 0x1, P1 ;  /* 0x000000091a147c11 */ /* 0x000fe200088f0eff */
[----:B------:R-:W-:Y:S02]  /*0950*/  IMAD.MOV.U32 R10, RZ, RZ, R19 ;  /* 0x000000ffff0a7224 */ /* 0x000fe400078e0013 */
[----:B------:R-:W-:Y:S02]  /*0960*/  IMAD.MOV.U32 R17, RZ, RZ, R15 ;  /* 0x000000ffff117224 */ /* 0x000fe400078e000f */
[----:B------:R-:W-:-:S04]  /*0970*/  IMAD.MOV.U32 R18, RZ, RZ, R20 ;  /* 0x000000ffff127224 */ /* 0x000fc800078e0014 */
        /* <DEDUP_REMOVED lines=15> */
.L_x_482:
[----:B------:R-:W-:Y:S05]  /*0a70*/  BSYNC.RECONVERGENT B2 ;  /* 0x0000000000027941 */ /* 0x000fea0003800200 */
.L_x_481:
[----:B------:R-:W-:Y:S01]  /*0a80*/  DSETP.GEU.AND P0, PT, R16, R12, PT ;  /* 0x0000000c1000722a */ /* 0x000fe20003f0e000 */
[----:B------:R-:W-:Y:S01]  /*0a90*/  LEA.HI.X.SX32 R15, R22, UR9, 0x1, P2 ;  /* 0x00000009160f7c11 */ /* 0x000fe200090f0eff */
        /* <DEDUP_REMOVED lines=20> */
.L_x_484:
[----:B------:R-:W-:Y:S05]  /*0be0*/  BSYNC.RECONVERGENT B2 ;  /* 0x0000000000027941 */ /* 0x000fea0003800200 */
.L_x_483:
[----:B------:R-:W-:Y:S02]  /*0bf0*/  VIADD R11, R11, 0x400 ;  /* 0x000004000b0b7836 */ /* 0x000fe40000000000 */
[----:B------:R-:W-:Y:S02]  /*0c00*/  VIADD R27, R27, 0x400 ;  /* 0x000004001b1b7836 */ /* 0x000fe40000000000 */
[----:B------:R-:W-:Y:S01]  /*0c10*/  VIADD R26, R26, 0x400 ;  /* 0x000004001a1a7836 */ /* 0x000fe20000000000 */
[----:B------:R-:W-:Y:S01]  /*0c20*/  ISETP.GE.AND P0, PT, R11, R4, PT ;  /* 0x000000040b00720c */ /* 0x000fe20003f06270 */
[----:B------:R-:W-:Y:S02]  /*0c30*/  VIADD R22, R22, 0x400 ;  /* 0x0000040016167836 */ /* 0x000fe40000000000 */
[----:B------:R-:W-:-:S10]  /*0c40*/  VIADD R23, R23, 0x400 ;  /* 0x0000040017177836 */ /* 0x000fd40000000000 */
[----:B------:R-:W-:Y:S05]  /*0c50*/  @!P0 BRA `(.L_x_485) ;  /* 0xfffffff800508947 */ /* 0x000fea000383ffff */
.L_x_471:
[----:B------:R-:W-:Y:S05]  /*0c60*/  BSYNC.RECONVERGENT B1 ;  /* 0x0000000000017941 */ /* 0x000fea0003800200 */
.L_x_470:
        /* <DEDUP_REMOVED lines=34> */
.L_x_488:
[----:B------:R-:W-:Y:S05]  /*0e90*/  BSYNC.RECONVERGENT B1 ;  /* 0x0000000000017941 */ /* 0x000fea0003800200 */
.L_x_487:
        /* <DEDUP_REMOVED lines=31> */
.L_x_490:
[----:B------:R-:W-:Y:S05]  /*1090*/  BSYNC.RECONVERGENT B1 ;  /* 0x0000000000017941 */ /* 0x000fea0003800200 */
.L_x_489:
[----:B------:R-:W-:Y:S01]  /*10a0*/  ISETP.GT.AND P0, PT, R14, 0x1b, PT ;  /* 0x0000001b0e00780c */ /* 0x000fe20003f04270 */
[----:B-1----:R1:W1:Y:S01]  /*10b0*/  SHFL.DOWN PT, R8, R2, 0x4, 0x1f ;  /* 0x08801f0002087f89 */ /* 0x00226200000e0000 */
[----:B------:R-:W-:Y:S01]  /*10c0*/  BSSY.RECONVERGENT B1, `(.L_x_491) ;  /* 0x000001d000017945 */ /* 0x000fe20003800200 */
[----:B---3--:R-:W-:Y:S02]  /*10d0*/  IMAD.MOV.U32 R11, RZ, RZ, R4 ;  /* 0x000000ffff0b7224 */ /* 0x008fe400078e0004 */
[----:B--2---:R2:W3:Y:S01]  /*10e0*/  SHFL.DOWN PT, R9, R3, 0x4, 0x1f ;  /* 0x08801f0003097f89 */ /* 0x0044e200000e0000 */
[----:B0-----:R-:W-:Y:S02]  /*10f0*/  IMAD.MOV.U32 R12, RZ, RZ, R10 ;  /* 0x000000ffff0c7224 */ /* 0x001fe400078e000a */
[----:B------:R-:W-:Y:S01]  /*1100*/  IMAD.MOV.U32 R6, RZ, RZ, R2 ;  /* 0x000000ffff067224 */ /* 0x000fe200078e0002 */
[----:B------:R2:W0:Y:S01]  /*1110*/  SHFL.DOWN PT, R13, R4, 0x4, 0x1f ;  /* 0x08801f00040d7f89 */ /* 0x00042200000e0000 */
[----:B------:R-:W-:-:S03]  /*1120*/  IMAD.MOV.U32 R7, RZ, RZ, R3 ;  /* 0x000000ffff077224 */ /* 0x000fc600078e0003 */
[----:B------:R2:W0:Y:S01]  /*1130*/  SHFL.DOWN PT, R15, R10, 0x4, 0x1f ;  /* 0x08801f000a0f7f89 */ /* 0x00042200000e0000 */
[----:B------:R-:W-:Y:S05]  /*1140*/  @P0 BRA `(.L_x_492) ;  /* 0x0000000000500947 */ /* 0x000fea0003800000 */
[----:B-1-3--:R-:W-:Y:S01]  /*1150*/  DSETP.GEU.AND P0, PT, R2, R8, PT ;  /* 0x000000080200722a */ /* 0x00afe20003f0e000 */
        /* <DEDUP_REMOVED lines=19> */
.L_x_492:
[----:B------:R-:W-:Y:S05]  /*1290*/  BSYNC.RECONVERGENT B1 ;  /* 0x0000000000017941 */ /* 0x000fea0003800200 */
.L_x_491:
[----:B------:R-:W-:Y:S01]  /*12a0*/  ISETP.GT.AND P0, PT, R14, 0x17, PT ;  /* 0x000000170e00780c */ /* 0x000fe20003f04270 */
[----:B-1----:R1:W1:Y:S01]  /*12b0*/  SHFL.DOWN PT, R8, R6, 0x8, 0x1f ;  /* 0x09001f0006087f89 */ /* 0x00226200000e0000 */
[----:B------:R-:W-:Y:S01]  /*12c0*/  BSSY.RECONVERGENT B1, `(.L_x_493) ;  /* 0x000001d000017945 */ /* 0x000fe20003800200 */
[----:B--2---:R-:W-:Y:S02]  /*12d0*/  IMAD.MOV.U32 R4, RZ, RZ, R11 ;  /* 0x000000ffff047224 */ /* 0x004fe400078e000b */
[----:B---3--:R2:W3:Y:S01]  /*12e0*/  SHFL.DOWN PT, R9, R7, 0x8, 0x1f ;  /* 0x09001f0007097f89 */ /* 0x0084e200000e0000 */
[----:B------:R-:W-:Y:S02]  /*12f0*/  IMAD.MOV.U32 R10, RZ, RZ, R12 ;  /* 0x000000ffff0a7224 */ /* 0x000fe400078e000c */
[----:B------:R-:W-:Y:S01]  /*1300*/  IMAD.MOV.U32 R2, RZ, RZ, R6 ;  /* 0x000000ffff027224 */ /* 0x000fe200078e0006 */
[----:B----4-:R2:W4:Y:S01]  /*1310*/  SHFL.DOWN PT, R16, R11, 0x8, 0x1f ;  /* 0x09001f000b107f89 */ /* 0x01052200000e0000 */
[----:B------:R-:W-:-:S03]  /*1320*/  IMAD.MOV.U32 R3, RZ, RZ, R7 ;  /* 0x000000ffff037224 */ /* 0x000fc600078e0007 */
[----:B0-----:R2:W0:Y:S01]  /*1330*/  SHFL.DOWN PT, R13, R12, 0x8, 0x1f ;  /* 0x09001f000c0d7f89 */ /* 0x00142200000e0000 */
[----:B------:R-:W-:Y:S05]  /*1340*/  @P0 BRA `(.L_x_494) ;  /* 0x0000000000500947 */ /* 0x000fea0003800000 */
[----:B-1-3--:R-:W-:Y:S01]  /*1350*/  DSETP.GEU.AND P0, PT, R6, R8, PT ;  /* 0x000000080600722a */ /* 0x00afe20003f0e000 */
        /* <DEDUP_REMOVED lines=19> */
.L_x_494:
[----:B------:R-:W-:Y:S05]  /*1490*/  BSYNC.RECONVERGENT B1 ;  /* 0x0000000000017941 */ /* 0x000fea0003800200 */
.L_x_493:
[----:B------:R-:W-:Y:S01]  /*14a0*/  ISETP.GT.AND P0, PT, R14, 0xf, PT ;  /* 0x0000000f0e00780c */ /* 0x000fe20003f04270 */
[----:B-1----:R1:W1:Y:S01]  /*14b0*/  SHFL.DOWN PT, R6, R2, 0x10, 0x1f ;  /* 0x0a001f0002067f89 */ /* 0x00226200000e0000 */
[----:B------:R-:W-:Y:S01]  /*14c0*/  BSSY.RECONVERGENT B1, `(.L_x_495) ;  /* 0x000001d000017945 */ /* 0x000fe20003800200 */
[----:B------:R-:W-:Y:S01]  /*14d0*/  MOV R17, R4 ;  /* 0x0000000400117202 */ /* 0x000fe20000000f00 */
[----:B------:R-:W-:Y:S01]  /*14e0*/  IMAD.MOV.U32 R19, RZ, RZ, R10 ;  /* 0x000000ffff137224 */ /* 0x000fe200078e000a */
[----:B--2---:R2:W1:Y:S01]  /*14f0*/  SHFL.DOWN PT, R7, R3, 0x10, 0x1f ;  /* 0x0a001f0003077f89 */ /* 0x00446200000e0000 */
[----:B------:R-:W-:Y:S02]  /*1500*/  IMAD.MOV.U32 R12, RZ, RZ, R2 ;  /* 0x000000ffff0c7224 */ /* 0x000fe400078e0002 */
[----:B0-----:R-:W-:Y:S01]  /*1510*/  IMAD.MOV.U32 R13, RZ, RZ, R3 ;  /* 0x000000ffff0d7224 */ /* 0x001fe200078e0003 */
[----:B---3--:R2:W0:Y:S04]  /*1520*/  SHFL.DOWN PT, R9, R4, 0x10, 0x1f ;  /* 0x0a001f0004097f89 */ /* 0x00842800000e0000 */
[----:B------:R2:W3:Y:S01]  /*1530*/  SHFL.DOWN PT, R11, R10, 0x10, 0x1f ;  /* 0x0a001f000a0b7f89 */ /* 0x0004e200000e0000 */
        /* <DEDUP_REMOVED lines=21> */
.L_x_496:
[----:B------:R-:W-:Y:S05]  /*1690*/  BSYNC.RECONVERGENT B1 ;  /* 0x0000000000017941 */ /* 0x000fea0003800200 */
.L_x_495:
[----:B------:R-:W-:Y:S01]  /*16a0*/  ISETP.NE.AND P0, PT, R14, RZ, PT ;  /* 0x000000ff0e00720c */ /* 0x000fe20003f05270 */
[----:B------:R-:W-:-:S12]  /*16b0*/  BSSY.RECONVERGENT B1, `(.L_x_497) ;  /* 0x000000b000017945 */ /* 0x000fd80003800200 */
[----:B------:R-:W-:Y:S05]  /*16c0*/  @P0 BRA `(.L_x_498) ;  /* 0x0000000000240947 */ /* 0x000fea0003800000 */
[----:B--2---:R-:W2:Y:S01]  /*16d0*/  S2R R4, SR_CgaCtaId ;  /* 0x0000000000047919 */ /* 0x004ea20000008800 */
[----:B------:R-:W-:Y:S01]  /*16e0*/  MOV R3, 0x400 ;  /* 0x0000040000037802 */ /* 0x000fe20000000f00 */
[----:B------:R-:W-:Y:S01]  /*16f0*/  IMAD.MOV.U32 R18, RZ, RZ, R17 ;  /* 0x000000ffff127224 */ /* 0x000fe200078e0011 */
[----:B-1----:R-:W-:-:S04]  /*1700*/  SHF.R.U32.HI R2, RZ, 0x1, R5 ;  /* 0x00000001ff027819 */ /* 0x002fc80000011605 */
[----:B------:R-:W-:Y:S02]  /*1710*/  LOP3.LUT R2, R2, 0x1f0, RZ, 0xc0, !PT ;  /* 0x000001f002027812 */ /* 0x000fe400078ec0ff */
[----:B--2---:R-:W-:-:S05]  /*1720*/  LEA R3, R4, R3, 0x18 ;  /* 0x0000000304037211 */ /* 0x004fca00078ec0ff */
[----:B------:R-:W-:-:S05]  /*1730*/  IMAD.IADD R3, R2, 0x1, R3 ;  /* 0x0000000102037824 */ /* 0x000fca00078e0203 */
[----:B------:R1:W-:Y:S04]  /*1740*/  STS.64 [R3+0x10], R18 ;  /* 0x0000101203007388 */ /* 0x0003e80000000a00 */
[----:B------:R1:W-:Y:S02]  /*1750*/  STS.64 [R3+0x8], R12 ;  /* 0x0000080c03007388 */ /* 0x0003e40000000a00 */
.L_x_498:
[----:B------:R-:W-:Y:S05]  /*1760*/  BSYNC.RECONVERGENT B1 ;  /* 0x0000000000017941 */ /* 0x000fea0003800200 */
.L_x_497:
        /* <DEDUP_REMOVED lines=8> */
[----:B0--3--:R-:W0:Y:S04]  /*17f0*/  LDS.128 R8, [R32+0x20] ;  /* 0x0000200020087984 */ /* 0x009e280000000c00 */
[----:B------:R2:W3:Y:S04]  /*1800*/  LDS.64 R2, [R32+0x80] ;  /* 0x0000800020027984 */ /* 0x0004e80000000a00 */
[----:B------:R2:W2:Y:S01]  /*1810*/  LDS.128 R4, [R32+0x30] ;  /* 0x0000300020047984 */ /* 0x0004a20000000c00 */
[----:B-1----:R-:W-:Y:S01]  /*1820*/  DSETP.GEU.AND P0, PT, R12, R14, PT ;  /* 0x0000000e0c00722a */ /* 0x002fe20003f0e000 */
[----:B------:R-:W-:-:S02]  /*1830*/  IMAD.MOV.U32 R28, RZ, RZ, R14 ;  /* 0x000000ffff1c7224 */ /* 0x000fc400078e000e */
[----:B------:R-:W-:Y:S02]  /*1840*/  IMAD.MOV.U32 R29, RZ, RZ, R15 ;  /* 0x000000ffff1d7224 */ /* 0x000fe400078e000f */
[----:B0-----:R-:W-:Y:S02]  /*1850*/  IMAD.MOV.U32 R30, RZ, RZ, R8 ;  /* 0x000000ffff1e7224 */ /* 0x001fe400078e0008 */
[----:B------:R-:W-:-:S07]  /*1860*/  IMAD.MOV.U32 R31, RZ, RZ, R9 ;  /* 0x000000ffff1f7224 */ /* 0x000fce00078e0009 */
[----:B--23--:R-:W-:Y:S05]  /*1870*/  @!P0 BRA `(.L_x_501) ;  /* 0x0000000000388947 */ /* 0x00cfea0003800000 */
        /* <DEDUP_REMOVED lines=14> */
.L_x_501:
[----:B------:R-:W-:Y:S05]  /*1960*/  BSYNC.RECONVERGENT B1 ;  /* 0x0000000000017941 */ /* 0x000fea0003800200 */
.L_x_500:
[----:B------:R0:W1:Y:S01]  /*1970*/  LDS.128 R12, [R32+0x40] ;  /* 0x00004000200c7984 */ /* 0x0000620000000c00 */
[----:B------:R-:W-:Y:S01]  /*1980*/  DSETP.GEU.AND P0, PT, R28, R10, PT ;  /* 0x0000000a1c00722a */ /* 0x000fe20003f0e000 */
[----:B------:R-:W-:Y:S01]  /*1990*/  BSSY.RECONVERGENT B1, `(.L_x_502) ;  /* 0x0000017000017945 */ /* 0x000fe20003800200 */
[----:B------:R-:W-:Y:S01]  /*19a0*/  IMAD.MOV.U32 R33, RZ, RZ, R4 ;  /* 0x000000ffff217224 */ /* 0x000fe200078e0004 */
[----:B----4-:R0:W2:Y:S01]  /*19b0*/  LDS.128 R16, [R32+0x50] ;  /* 0x0000500020107984 */ /* 0x0100a20000000c00 */
[----:B------:R-:W-:Y:S02]  /*19c0*/  IMAD.MOV.U32 R35, RZ, RZ, R5 ;  /* 0x000000ffff237224 */ /* 0x000fe400078e0005 */
[----:B------:R-:W-:Y:S01]  /*19d0*/  IMAD.MOV.U32 R8, RZ, RZ, R10 ;  /* 0x000000ffff087224 */ /* 0x000fe200078e000a */
[----:B------:R0:W3:Y:S01]  /*19e0*/  LDS.128 R20, [R32+0x60] ;  /* 0x0000600020147984 */ /* 0x0000e20000000c00 */
[----:B------:R-:W-:-:S03]  /*19f0*/  IMAD.MOV.U32 R9, RZ, RZ, R11 ;  /* 0x000000ffff097224 */ /* 0x000fc600078e000b */
[----:B------:R0:W4:Y:S03]  /*1a00*/  LDS.128 R24, [R32+0x70] ;  /* 0x0000700020187984 */ /* 0x0001260000000c00 */
[----:B------:R-:W-:Y:S05]  /*1a10*/  @!P0 BRA `(.L_x_503) ;  /* 0x0000000000388947 */ /* 0x000fea0003800000 */
        /* <DEDUP_REMOVED lines=14> */
.L_x_503:
[----:B------:R-:W-:Y:S05]  /*1b00*/  BSYNC.RECONVERGENT B1 ;  /* 0x0000000000017941 */ /* 0x000fea0003800200 */
.L_x_502:
        /* <DEDUP_REMOVED lines=21> */
.L_x_505:
[----:B------:R-:W-:Y:S05]  /*1c60*/  BSYNC.RECONVERGENT B1 ;  /* 0x0000000000017941 */ /* 0x000fea0003800200 */
.L_x_504:
[----:B------:R-:W-:Y:S01]  /*1c70*/  DSETP.GEU.AND P0, PT, R4, R14, PT ;  /* 0x0000000e0400722a */ /* 0x000fe20003f0e000 */
[----:B------:R-:W-:Y:S01]  /*1c80*/  BSSY.RECONVERGENT B1, `(.L_x_506) ;  /* 0x0000014000017945 */ /* 0x000fe20003800200 */
[----:B------:R-:W-:Y:S02]  /*1c90*/  IMAD.MOV.U32 R6, RZ, RZ, R14 ;  /* 0x000000ffff067224 */ /* 0x000fe400078e000e */
[----:B------:R-:W-:Y:S02]  /*1ca0*/  IMAD.MOV.U32 R7, RZ, RZ, R15 ;  /* 0x000000ffff077224 */ /* 0x000fe400078e000f */
[----:B--2---:R-:W-:Y:S02]  /*1cb0*/  IMAD.MOV.U32 R9, RZ, RZ, R16 ;  /* 0x000000ffff097224 */ /* 0x004fe400078e0010 */
        /* <DEDUP_REMOVED lines=16> */
.L_x_507:
[----:B------:R-:W-:Y:S05]  /*1dc0*/  BSYNC.RECONVERGENT B1 ;  /* 0x0000000000017941 */ /* 0x000fea0003800200 */
.L_x_506:
        /* <DEDUP_REMOVED lines=21> */
.L_x_509:
[----:B------:R-:W-:Y:S05]  /*1f20*/  BSYNC.RECONVERGENT B1 ;  /* 0x0000000000017941 */ /* 0x000fea0003800200 */
.L_x_508:
[----:B------:R-:W-:Y:S01]  /*1f30*/  DSETP.GEU.AND P0, PT, R4, R22, PT ;  /* 0x000000160400722a */ /* 0x000fe20003f0e000 */
[----:B------:R-:W-:Y:S01]  /*1f40*/  BSSY.RECONVERGENT B1, `(.L_x_510) ;  /* 0x0000014000017945 */ /* 0x000fe20003800200 */
[----:B------:R-:W-:Y:S02]  /*1f50*/  IMAD.MOV.U32 R6, RZ, RZ, R22 ;  /* 0x000000ffff067224 */ /* 0x000fe400078e0016 */
[----:B------:R-:W-:Y:S02]  /*1f60*/  IMAD.MOV.U32 R7, RZ, RZ, R23 ;  /* 0x000000ffff077224 */ /* 0x000fe400078e0017 */
[----:B----4-:R-:W-:Y:S02]  /*1f70*/  IMAD.MOV.U32 R9, RZ, RZ, R24 ;  /* 0x000000ffff097224 */ /* 0x010fe400078e0018 */
        /* <DEDUP_REMOVED lines=16> */
.L_x_511:
[----:B------:R-:W-:Y:S05]  /*2080*/  BSYNC.RECONVERGENT B1 ;  /* 0x0000000000017941 */ /* 0x000fea0003800200 */
.L_x_510:
        /* <DEDUP_REMOVED lines=21> */
.L_x_486:
[----:B------:R-:W0:Y:S01]  /*21e0*/  S2R R6, SR_LANEID ;  /* 0x0000000000067919 */ /* 0x000e220000000000 */
[----:B------:R-:W-:Y:S01]  /*21f0*/  LOP3.LUT R7, R5, 0x3e0, RZ, 0xc0, !PT ;  /* 0x000003e005077812 */ /* 0x000fe200078ec0ff */
[----:B------:R-:W-:Y:S01]  /*2200*/  BSSY.RECONVERGENT B1, `(.L_x_512) ;  /* 0x0000024000017945 */ /* 0x000fe20003800200 */
[----:B------:R-:W-:Y:S01]  /*2210*/  IMAD.MOV.U32 R18, RZ, RZ, R9 ;  /* 0x000000ffff127224 */ /* 0x000fe200078e0009 */
[----:B-----5:R-:W-:Y:S01]  /*2220*/  MOV R10, R2 ;  /* 0x00000002000a7202 */ /* 0x020fe20000000f00 */
[----:B------:R-:W-:Y:S02]  /*2230*/  IMAD.MOV.U32 R20, RZ, RZ, R8 ;  /* 0x000000ffff147224 */ /* 0x000fe400078e0008 */
[----:B------:R-:W-:Y:S01]  /*2240*/  VIADD R11, R7, 0x20 ;  /* 0x00000020070b7836 */ /* 0x000fe20000000000 */
[----:B------:R-:W-:-:S04]  /*2250*/  LOP3.LUT R7, RZ, R7, RZ, 0x33, !PT ;  /* 0x00000007ff077212 */ /* 0x000fc800078e33ff */
[----:B------:R-:W-:Y:S01]  /*2260*/  ISETP.GT.AND P0, PT, R11, R4, PT ;  /* 0x000000040b00720c */ /* 0x000fe20003f04270 */
[----:B------:R-:W-:Y:S02]  /*2270*/  IMAD.IADD R7, R4, 0x1, R7 ;  /* 0x0000000104077824 */ /* 0x000fe400078e0207 */
        /* <DEDUP_REMOVED lines=28> */
.L_x_513:
[----:B------:R-:W-:Y:S05]  /*2440*/  BSYNC.RECONVERGENT B1 ;  /* 0x0000000000017941 */ /* 0x000fea0003800200 */
.L_x_512:
[----:B------:R-:W-:Y:S01]  /*2450*/  VIADD R2, R6, 0x2 ;  /* 0x0000000206027836 */ /* 0x000fe20000000000 */
[----:B------:R1:W1:Y:S01]  /*2460*/  SHFL.DOWN PT, R8, R10, 0x2, R7 ;  /* 0x084000000a087989 */ /* 0x00026200000e0007 */
[----:B------:R-:W-:Y:S01]  /*2470*/  BSSY.RECONVERGENT B1, `(.L_x_514) ;  /* 0x000001e000017945 */ /* 0x000fe20003800200 */
[----:B----4-:R-:W-:Y:S02]  /*2480*/  IMAD.MOV.U32 R14, RZ, RZ, R18 ;  /* 0x000000ffff0e7224 */ /* 0x010fe400078e0012 */
[----:B------:R-:W-:Y:S01]  /*2490*/  ISETP.GT.AND P0, PT, R2, R7, PT ;  /* 0x000000070200720c */ /* 0x000fe20003f04270 */
[----:B------:R4:W1:Y:S01]  /*24a0*/  SHFL.DOWN PT, R9, R11, 0x2, R7 ;  /* 0x084000000b097989 */ /* 0x00086200000e0007 */
[----:B------:R-:W-:Y:S02]  /*24b0*/  IMAD.MOV.U32 R16, RZ, RZ, R20 ;  /* 0x000000ffff107224 */ /* 0x000fe400078e0014 */
[----:B------:R-:W-:Y:S01]  /*24c0*/  IMAD.MOV.U32 R2, RZ, RZ, R10 ;  /* 0x000000ffff027224 */ /* 0x000fe200078e000a */
[----:B---3--:R4:W3:Y:S01]  /*24d0*/  SHFL.DOWN PT, R13, R18, 0x2, R7 ;  /* 0x08400000120d7989 */ /* 0x0088e200000e0007 */
[----:B------:R-:W-:-:S03]  /*24e0*/  IMAD.MOV.U32 R3, RZ, RZ, R11 ;  /* 0x000000ffff037224 */ /* 0x000fc600078e000b */
[----:B0-----:R4:W0:Y:S04]  /*24f0*/  SHFL.DOWN PT, R15, R20, 0x2, R7 ;  /* 0x08400000140f7989 */ /* 0x00182800000e0007 */
        /* <DEDUP_REMOVED lines=21> */
.L_x_515:
[----:B------:R-:W-:Y:S05]  /*2650*/  BSYNC.RECONVERGENT B1 ;  /* 0x0000000000017941 */ /* 0x000fea0003800200 */
.L_x_514:
        /* <DEDUP_REMOVED lines=32> */
.L_x_517:
[----:B------:R-:W-:Y:S05]  /*2860*/  BSYNC.RECONVERGENT B1 ;  /* 0x0000000000017941 */ /* 0x000fea0003800200 */
.L_x_516:
[----:B-1----:R-:W-:Y:S01]  /*2870*/  VIADD R2, R6, 0x8 ;  /* 0x0000000806027836 */ /* 0x002fe20000000000 */
[----:B------:R1:W1:Y:S01]  /*2880*/  SHFL.DOWN PT, R10, R8, 0x8, R7 ;  /* 0x09000000080a7989 */ /* 0x00026200000e0007 */
[----:B------:R-:W-:Y:S01]  /*2890*/  BSSY.RECONVERGENT B1, `(.L_x_518) ;  /* 0x000001e000017945 */ /* 0x000fe20003800200 */
[----:B--2---:R-:W-:Y:S01]  /*28a0*/  MOV R14, R12 ;  /* 0x0000000c000e7202 */ /* 0x004fe20000000f00 */
[----:B------:R-:W-:Y:S01]  /*28b0*/  IMAD.MOV.U32 R16, RZ, RZ, R18 ;  /* 0x000000ffff107224 */ /* 0x000fe200078e0012 */
[----:B------:R-:W-:Y:S01]  /*28c0*/  ISETP.GT.AND P0, PT, R2, R7, PT ;  /* 0x000000070200720c */ /* 0x000fe20003f04270 */
[----:B----4-:R2:W4:Y:S01]  /*28d0*/  SHFL.DOWN PT, R11, R9, 0x8, R7 ;  /* 0x09000000090b7989 */ /* 0x01052200000e0007 */
[----:B------:R-:W-:Y:S02]  /*28e0*/  IMAD.MOV.U32 R2, RZ, RZ, R8 ;  /* 0x000000ffff027224 */ /* 0x000fe400078e0008 */
[----:B------:R-:W-:Y:S01]  /*28f0*/  IMAD.MOV.U32 R3, RZ, RZ, R9 ;  /* 0x000000ffff037224 */ /* 0x000fe200078e0009 */
[----:B---3--:R2:W3:Y:S04]  /*2900*/  SHFL.DOWN PT, R13, R12, 0x8, R7 ;  /* 0x090000000c0d7989 */ /* 0x0084e800000e0007 */
        /* <DEDUP_REMOVED lines=22> */
.L_x_519:
[----:B------:R-:W-:Y:S05]  /*2a70*/  BSYNC.RECONVERGENT B1 ;  /* 0x0000000000017941 */ /* 0x000fea0003800200 */
.L_x_518:
[----:B-1----:R-:W-:Y:S01]  /*2a80*/  VIADD R10, R6, 0x10 ;  /* 0x00000010060a7836 */ /* 0x002fe20000000000 */
[----:B------:R1:W1:Y:S01]  /*2a90*/  SHFL.DOWN PT, R8, R2, 0x10, R7 ;  /* 0x0a00000002087989 */ /* 0x00026200000e0007 */
[----:B------:R-:W-:Y:S01]  /*2aa0*/  BSSY.RECONVERGENT B1, `(.L_x_520) ;  /* 0x000001e000017945 */ /* 0x000fe20003800200 */
[----:B------:R-:W-:Y:S02]  /*2ab0*/  IMAD.MOV.U32 R17, RZ, RZ, R14 ;  /* 0x000000ffff117224 */ /* 0x000fe400078e000e */
[----:B------:R-:W-:Y:S01]  /*2ac0*/  ISETP.GT.AND P0, PT, R10, R7, PT ;  /* 0x000000070a00720c */ /* 0x000fe20003f04270 */
[----:B--2---:R2:W1:Y:S01]  /*2ad0*/  SHFL.DOWN PT, R9, R3, 0x10, R7 ;  /* 0x0a00000003097989 */ /* 0x00446200000e0007 */
[----:B------:R-:W-:Y:S02]  /*2ae0*/  IMAD.MOV.U32 R19, RZ, RZ, R16 ;  /* 0x000000ffff137224 */ /* 0x000fe400078e0010 */
[----:B------:R-:W-:Y:S01]  /*2af0*/  IMAD.MOV.U32 R12, RZ, RZ, R2 ;  /* 0x000000ffff0c7224 */ /* 0x000fe200078e0002 */
[----:B----4-:R2:W4:Y:S01]  /*2b00*/  SHFL.DOWN PT, R11, R14, 0x10, R7 ;  /* 0x0a0000000e0b7989 */ /* 0x01052200000e0007 */
[----:B---3--:R-:W-:-:S03]  /*2b10*/  IMAD.MOV.U32 R13, RZ, RZ, R3 ;  /* 0x000000ffff0d7224 */ /* 0x008fc600078e0003 */
[----:B0-----:R2:W0:Y:S04]  /*2b20*/  SHFL.DOWN PT, R15, R16, 0x10, R7 ;  /* 0x0a000000100f7989 */ /* 0x00142800000e0007 */
        /* <DEDUP_REMOVED lines=21> */
.L_x_521:
[----:B------:R-:W-:Y:S05]  /*2c80*/  BSYNC.RECONVERGENT B1 ;  /* 0x0000000000017941 */ /* 0x000fea0003800200 */
.L_x_520:
[----:B------:R-:W-:Y:S01]  /*2c90*/  ISETP.NE.AND P0, PT, R6, RZ, PT ;  /* 0x000000ff0600720c */ /* 0x000fe20003f05270 */
[----:B------:R-:W-:-:S12]  /*2ca0*/  BSSY.RECONVERGENT B1, `(.L_x_522) ;  /* 0x000000b000017945 */ /* 0x000fd80003800200 */
[----:B------:R-:W-:Y:S05]  /*2cb0*/  @P0 BRA `(.L_x_523) ;  /* 0x0000000000240947 */ /* 0x000fea0003800000 */
[----:B------:R-:W3:Y:S01]  /*2cc0*/  S2R R6, SR_CgaCtaId ;  /* 0x0000000000067919 */ /* 0x000ee20000008800 */
[----:B--2---:R-:W-:Y:S01]  /*2cd0*/  MOV R3, 0x400 ;  /* 0x0000040000037802 */ /* 0x004fe20000000f00 */
[----:B------:R-:W-:Y:S01]  /*2ce0*/  IMAD.MOV.U32 R18, RZ, RZ, R17 ;  /* 0x000000ffff127224 */ /* 0x000fe200078e0011 */
[----:B-1----:R-:W-:-:S04]  /*2cf0*/  SHF.R.U32.HI R2, RZ, 0x1, R5 ;  /* 0x00000001ff027819 */ /* 0x002fc80000011605 */
[----:B------:R-:W-:Y:S02]  /*2d00*/  LOP3.LUT R2, R2, 0x1f0, RZ, 0xc0, !PT ;  /* 0x000001f002027812 */ /* 0x000fe400078ec0ff */
[----:B---3--:R-:W-:-:S05]  /*2d10*/  LEA R3, R6, R3, 0x18 ;  /* 0x0000000306037211 */ /* 0x008fca00078ec0ff */
[----:B------:R-:W-:-:S05]  /*2d20*/  IMAD.IADD R3, R2, 0x1, R3 ;  /* 0x0000000102037824 */ /* 0x000fca00078e0203 */
[----:B------:R3:W-:Y:S04]  /*2d30*/  STS.64 [R3+0x10], R18 ;  /* 0x0000101203007388 */ /* 0x0007e80000000a00 */
[----:B------:R3:W-:Y:S02]  /*2d40*/  STS.64 [R3+0x8], R12 ;  /* 0x0000080c03007388 */ /* 0x0007e40000000a00 */
.L_x_523:
[----:B------:R-:W-:Y:S05]  /*2d50*/  BSYNC.RECONVERGENT B1 ;  /* 0x0000000000017941 */ /* 0x000fea0003800200 */
.L_x_522:
[----:B------:R-:W-:Y:S01]  /*2d60*/  BAR.SYNC.DEFER_BLOCKING 0x0 ;  /* 0x0000000000007b1d */ /* 0x000fe20000010000 */
[----:B------:R-:W-:-:S13]  /*2d70*/  ISETP.NE.AND P1, PT, R5, RZ, PT ;  /* 0x000000ff0500720c */ /* 0x000fda0003f25270 */
[----:B------:R-:W-:Y:S05]  /*2d80*/  @P1 BRA `(.L_x_499) ;  /* 0x0000003800601947 */ /* 0x000fea0003800000 */
[----:B------:R-:W-:Y:S01]  /*2d90*/  ISETP.GE.AND P0, PT, R4, 0x21, PT ;  /* 0x000000210400780c */ /* 0x000fe20003f06270 */
[----:B----4-:R-:W-:Y:S02]  /*2da0*/  IMAD.MOV.U32 R11, RZ, RZ, R17 ;  /* 0x000000ffff0b7224 */ /* 0x010fe400078e0011 */
[----:B--2---:R-:W-:Y:S02]  /*2db0*/  IMAD.MOV.U32 R14, RZ, RZ, R19 ;  /* 0x000000ffff0e7224 */ /* 0x004fe400078e0013 */
[----:B-1----:R-:W-:Y:S02]  /*2dc0*/  IMAD.MOV.U32 R2, RZ, RZ, R12 ;  /* 0x000000ffff027224 */ /* 0x002fe400078e000c */
[----:B---3--:R-:W-:-:S06]  /*2dd0*/  IMAD.MOV.U32 R3, RZ, RZ, R13 ;  /* 0x000000ffff037224 */ /* 0x008fcc00078e000d */
[----:B------:R-:W-:Y:S05]  /*2de0*/  @!P0 BRA `(.L_x_524) ;  /* 0x00000000006c8947 */ /* 0x000fea0003800000 */
[----:B------:R-:W1:Y:S01]  /*2df0*/  S2UR UR5, SR_CgaCtaId ;  /* 0x00000000000579c3 */ /* 0x000e620000008800 */
[----:B------:R-:W-:Y:S01]  /*2e00*/  UMOV UR4, 0x400 ;  /* 0x0000040000047882 */ /* 0x000fe20000000000 */
[----:B------:R-:W-:Y:S01]  /*2e10*/  BSSY.RECONVERGENT B1, `(.L_x_524) ;  /* 0x0000018000017945 */ /* 0x000fe20003800200 */
[----:B-1----:R-:W-:-:S09]  /*2e20*/  ULEA UR4, UR5, UR4, 0x18 ;  /* 0x0000000405047291 */ /* 0x002fd2000f8ec0ff */
[----:B------:R-:W1:Y:S04]  /*2e30*/  LDS.64 R6, [UR4+0x18] ;  /* 0x00001804ff067984 */ /* 0x000e680008000a00 */
[----:B------:R-:W2:Y:S01]  /*2e40*/  LDS.64 R8, [UR4+0x20] ;  /* 0x00002004ff087984 */ /* 0x000ea20008000a00 */
[----:B-1----:R-:W-:Y:S01]  /*2e50*/  DSETP.GEU.AND P0, PT, R12, R6, PT ;  /* 0x000000060c00722a */ /* 0x002fe20003f0e000 */
[----:B------:R-:W-:Y:S02]  /*2e60*/  IMAD.MOV.U32 R2, RZ, RZ, R6 ;  /* 0x000000ffff027224 */ /* 0x000fe400078e0006 */
[----:B------:R-:W-:Y:S02]  /*2e70*/  IMAD.MOV.U32 R3, RZ, RZ, R7 ;  /* 0x000000ffff037224 */ /* 0x000fe400078e0007 */
[----:B--2---:R-:W-:-:S02]  /*2e80*/  IMAD.MOV.U32 R11, RZ, RZ, R8 ;  /* 0x000000ffff0b7224 */ /* 0x004fc400078e0008 */
        /* <DEDUP_REMOVED lines=16> */
.L_x_525:
[----:B------:R-:W-:Y:S05]  /*2f90*/  BSYNC.RECONVERGENT B1 ;  /* 0x0000000000017941 */ /* 0x000fea0003800200 */
.L_x_524:
[----:B------:R-:W-:Y:S01]  /*2fa0*/  ISETP.GE.AND P0, PT, R4, 0x41, PT ;  /* 0x000000410400780c */ /* 0x000fe20003f06270 */
[----:B------:R-:W-:Y:S02]  /*2fb0*/  IMAD.MOV.U32 R5, RZ, RZ, R11 ;  /* 0x000000ffff057224 */ /* 0x000fe400078e000b */
[----:B------:R-:W-:Y:S02]  /*2fc0*/  IMAD.MOV.U32 R10, RZ, RZ, R14 ;  /* 0x000000ffff0a7224 */ /* 0x000fe400078e000e */
[----:B------:R-:W-:Y:S02]  /*2fd0*/  IMAD.MOV.U32 R6, RZ, RZ, R2 ;  /* 0x000000ffff067224 */ /* 0x000fe400078e0002 */
[----:B------:R-:W-:-:S06]  /*2fe0*/  IMAD.MOV.U32 R7, RZ, RZ, R3 ;  /* 0x000000ffff077224 */ /* 0x000fcc00078e0003 */
        /* <DEDUP_REMOVED lines=27> */
.L_x_527:
[----:B------:R-:W-:Y:S05]  /*31a0*/  BSYNC.RECONVERGENT B1 ;  /* 0x0000000000017941 */ /* 0x000fea0003800200 */
.L_x_526:
        /* <DEDUP_REMOVED lines=11> */
[----:B0-----:R-:W0:Y:S01]  /*3260*/  LDS.64 R14, [UR4+0x40] ;  /* 0x00004004ff0e7984 */ /* 0x001e220008000a00 */
[----:B-1----:R-:W-:Y:S01]  /*3270*/  DSETP.GEU.AND P0, PT, R6, R8, PT ;  /* 0x000000080600722a */ /* 0x002fe20003f0e000 */
[----:B------:R-:W-:Y:S02]  /*3280*/  IMAD.MOV.U32 R2, RZ, RZ, R8 ;  /* 0x000000ffff027224 */ /* 0x000fe400078e0008 */
[----:B------:R-:W-:Y:S02]  /*3290*/  IMAD.MOV.U32 R3, RZ, RZ, R9 ;  /* 0x000000ffff037224 */ /* 0x000fe400078e0009 */
[----:B0-----:R-:W-:-:S02]  /*32a0*/  IMAD.MOV.U32 R11, RZ, RZ, R14 ;  /* 0x000000ffff0b7224 */ /* 0x001fc400078e000e */
        /* <DEDUP_REMOVED lines=16> */
.L_x_529:
[----:B------:R-:W-:Y:S05]  /*33b0*/  BSYNC.RECONVERGENT B1 ;  /* 0x0000000000017941 */ /* 0x000fea0003800200 */
.L_x_528:
        /* <DEDUP_REMOVED lines=32> */
.L_x_531:
[----:B------:R-:W-:Y:S05]  /*35c0*/  BSYNC.RECONVERGENT B1 ;  /* 0x0000000000017941 */ /* 0x000fea0003800200 */
.L_x_530:
        /* <DEDUP_REMOVED lines=32> */
.L_x_533:
[----:B------:R-:W-:Y:S05]  /*37d0*/  BSYNC.RECONVERGENT B1 ;  /* 0x0000000000017941 */ /* 0x000fea0003800200 */
.L_x_532:
        /* <DEDUP_REMOVED lines=32> */
.L_x_535:
[----:B------:R-:W-:Y:S05]  /*39e0*/  BSYNC.RECONVERGENT B1 ;  /* 0x0000000000017941 */ /* 0x000fea0003800200 */
.L_x_534:
[----:B------:R-:W-:Y:S01]  /*39f0*/  ISETP.GE.AND P0, PT, R4, 0xe1, PT ;  /* 0x000000e10400780c */ /* 0x000fe20003f06270 */
[----:B------:R-:W-:Y:S02]  /*3a00*/  IMAD.MOV.U32 R17, RZ, RZ, R5 ;  /* 0x000000ffff117224 */ /* 0x000fe400078e0005 */
[----:B------:R-:W-:Y:S02]  /*3a10*/  IMAD.MOV.U32 R19, RZ, RZ, R10 ;  /* 0x000000ffff137224 */ /* 0x000fe400078e000a */
[----:B------:R-:W-:Y:S02]  /*3a20*/  IMAD.MOV.U32 R12, RZ, RZ, R6 ;  /* 0x000000ffff0c7224 */ /* 0x000fe400078e0006 */
[----:B------:R-:W-:-:S06]  /*3a30*/  IMAD.MOV.U32 R13, RZ, RZ, R7 ;  /* 0x000000ffff0d7224 */ /* 0x000fcc00078e0007 */
[----:B------:R-:W-:Y:S05]  /*3a40*/  @!P0 BRA `(.L_x_499) ;  /* 0x0000002c00308947 */ /* 0x000fea0003800000 */
[----:B------:R-:W1:Y:S01]  /*3a50*/  S2UR UR5, SR_CgaCtaId ;  /* 0x00000000000579c3 */ /* 0x000e620000008800 */
[----:B------:R-:W-:Y:S02]  /*3a60*/  UMOV UR4, 0x400 ;  /* 0x0000040000047882 */ /* 0x000fe40000000000 */
        /* <DEDUP_REMOVED lines=24> */
.L_x_467:
[----:B------:R-:W0:Y:S01]  /*3bf0*/  S2R R4, SR_TID.X ;  /* 0x0000000000047919 */ /* 0x000e220000002100 */
[----:B------:R-:W1:Y:S01]  /*3c00*/  LDCU.128 UR12, c[0x0][0x380] ;  /* 0x00007000ff0c77ac */ /* 0x000e620008000c00 */
[----:B------:R-:W-:Y:S02]  /*3c10*/  SHF.R.S32.HI R5, RZ, 0x1f, R6 ;  /* 0x0000001fff057819 */ /* 0x000fe40000011406 */
[----:B0-----:R-:W-:-:S04]  /*3c20*/  IADD3 R2, P0, PT, R6, R4, RZ ;  /* 0x0000000406027210 */ /* 0x001fc80007f1e0ff */
[----:B-1----:R-:W-:Y:S02]  /*3c30*/  LEA R8, P1, R2, UR12, 0x3 ;  /* 0x0000000c02087c11 */ /* 0x002fe4000f8218ff */
[----:B------:R-:W-:-:S04]  /*3c40*/  IADD3.X R3, PT, PT, RZ, R5, RZ, P0, !PT ;  /* 0x00000005ff037210 */ /* 0x000fc800007fe4ff */
[----:B------:R-:W-:-:S05]  /*3c50*/  LEA.HI.X R9, R2, UR13, R3, 0x3, P1 ;  /* 0x0000000d02097c11 */ /* 0x000fca00088f1c03 */
[----:B------:R-:W2:Y:S04]  /*3c60*/  LDG.E.64 R10, desc[UR10][R8.64] ;  /* 0x0000000a080a7981 */ /* 0x000ea8000c1e1b00 */
[----:B------:R-:W2:Y:S04]  /*3c70*/  LDG.E.64 R12, desc[UR10][R8.64+0x800] ;  /* 0x0008000a080c7981 */ /* 0x000ea8000c1e1b00 */
[----:B------:R-:W3:Y:S04]  /*3c80*/  LDG.E.64 R14, desc[UR10][R8.64+0x1000] ;  /* 0x0010000a080e7981 */ /* 0x000ee8000c1e1b00 */
[----:B------:R-:W4:Y:S04]  /*3c90*/  LDG.E.64 R16, desc[UR10][R8.64+0x1800] ;  /* 0x0018000a08107981 */ /* 0x000f28000c1e1b00 */
[----:B------:R0:W5:Y:S01]  /*3ca0*/  LDG.E.64 R2, desc[UR10][R8.64+0x2000] ;  /* 0x0020000a08027981 */ /* 0x000162000c1e1b00 */
[----:B------:R-:W-:Y:S01]  /*3cb0*/  BSSY.RECONVERGENT B1, `(.L_x_536) ;  /* 0x000001f000017945 */ /* 0x000fe20003800200 */
[----:B------:R-:W-:-:S02]  /*3cc0*/  ISETP.LE.AND P1, PT, R7, UR6, PT ;  /* 0x0000000607007c0c */ /* 0x000fc4000bf23270 */
[C---:B0-----:R-:W-:Y:S01]  /*3cd0*/  LOP3.LUT R8, R4.reuse, 0x400, RZ, 0xfc, !PT ;  /* 0x0000040004087812 */ /* 0x041fe200078efcff */
[----:B------:R-:W-:Y:S01]  /*3ce0*/  VIADD R9, R4, 0x200 ;  /* 0x0000020004097836 */ /* 0x000fe20000000000 */
[----:B--2---:R-:W-:-:S06]  /*3cf0*/  DSETP.GEU.AND P3, PT, R10, R12, PT ;  /* 0x0000000c0a00722a */ /* 0x004fcc0003f6e000 */
[----:B------:R-:W-:Y:S02]  /*3d00*/  FSEL R10, R10, R12, P3 ;  /* 0x0000000c0a0a7208 */ /* 0x000fe40001800000 */
[----:B------:R-:W-:Y:S02]  /*3d10*/  FSEL R11, R11, R13, P3 ;  /* 0x0000000d0b0b7208 */ /* 0x000fe40001800000 */
[----:B------:R-:W-:-:S04]  /*3d20*/  IADD3 R12, P5, PT, R6, UR14, RZ ;  /* 0x0000000e060c7c10 */ /* 0x000fc8000ffbe0ff */
[----:B---3--:R-:W-:Y:S01]  /*3d30*/  DSETP.GEU.AND P4, PT, R10, R14, PT ;  /* 0x0000000e0a00722a */ /* 0x008fe20003f8e000 */
[----:B------:R-:W-:Y:S02]  /*3d40*/  IADD3.X R13, PT, PT, R5, UR15, RZ, P5, !PT ;  /* 0x0000000f050d7c10 */ /* 0x000fe4000affe4ff */
[----:B------:R-:W-:-:S03]  /*3d50*/  IADD3 R6, P5, PT, R8, R12, RZ ;  /* 0x0000000c08067210 */ /* 0x000fc60007fbe0ff */
[----:B------:R-:W-:Y:S02]  /*3d60*/  FSEL R10, R10, R14, P4 ;  /* 0x0000000e0a0a7208 */ /* 0x000fe40002000000 */
[----:B------:R-:W-:Y:S01]  /*3d70*/  FSEL R11, R11, R15, P4 ;  /* 0x0000000f0b0b7208 */ /* 0x000fe20002000000 */
[----:B------:R-:W-:Y:S02]  /*3d80*/  VIADD R15, R4, 0x100 ;  /* 0x00000100040f7836 */ /* 0x000fe40000000000 */
[----:B------:R-:W-:-:S03]  /*3d90*/  IMAD.X R5, RZ, RZ, R13, P5 ;  /* 0x000000ffff057224 */ /* 0x000fc600028e060d */
[----:B----4-:R-:W-:Y:S01]  /*3da0*/  DSETP.GEU.AND P2, PT, R10, R16, PT ;  /* 0x000000100a00722a */ /* 0x010fe20003f4e000 */
[----:B------:R-:W-:-:S05]  /*3db0*/  @P4 SEL R9, R4, R15, P3 ;  /* 0x0000000f04094207 */ /* 0x000fca0001800000 */
[----:B------:R-:W-:Y:S02]  /*3dc0*/  FSEL R10, R10, R16, P2 ;  /* 0x000000100a0a7208 */ /* 0x000fe40001000000 */
[----:B------:R-:W-:-:S06]  /*3dd0*/  FSEL R11, R11, R17, P2 ;  /* 0x000000110b0b7208 */ /* 0x000fcc0001000000 */
[----:B-----5:R-:W-:Y:S01]  /*3de0*/  DSETP.GEU.AND P0, PT, R10, R2, PT ;  /* 0x000000020a00722a */ /* 0x020fe20003f0e000 */
[----:B------:R-:W-:-:S13]  /*3df0*/  @!P2 VIADD R9, R4, 0x300 ;  /* 0x000003000409a836 */ /* 0x000fda0000000000 */
        /* <DEDUP_REMOVED lines=10> */
.L_x_537:
[----:B------:R-:W-:Y:S05]  /*3ea0*/  BSYNC.RECONVERGENT B1 ;  /* 0x0000000000017941 */ /* 0x000fea0003800200 */
.L_x_536:
        /* <DEDUP_REMOVED lines=12> */
[----:B------:R-:W-:-:S05]  /*3f70*/  IMAD.MOV.U32 R11, RZ, RZ, 0x500 ;  /* 0x00000500ff0b7424 */ /* 0x000fca00078e00ff */
[----:B------:R-:W2:Y:S01]  /*3f80*/  ATOMG.E.ADD.STRONG.GPU PT, R10, desc[UR10][R8.64], R11 ;  /* 0x8000000b080a79a8 */ /* 0x000ea200081ef10a */
[----:B------:R-:W0:Y:S01]  /*3f90*/  S2UR UR5, SR_CgaCtaId ;  /* 0x00000000000579c3 */ /* 0x000e220000008800 */
[----:B------:R-:W-:Y:S02]  /*3fa0*/  UMOV UR4, 0x400 ;  /* 0x0000040000047882 */ /* 0x000fe40000000000 */
[----:B0-----:R-:W-:Y:S01]  /*3fb0*/  ULEA UR4, UR5, UR4, 0x18 ;  /* 0x0000000405047291 */ /* 0x001fe2000f8ec0ff */
[----:B--2---:R-:W-:-:S08]  /*3fc0*/  VIADD R10, R10, UR6 ;  /* 0x000000060a0a7c36 */ /* 0x004fd00008000000 */
[----:B------:R0:W-:Y:S03]  /*3fd0*/  STS [UR4+0x98], R10 ;  /* 0x0000980aff007988 */ /* 0x0001e60008000804 */
.L_x_540:
[----:B------:R-:W-:Y:S05]  /*3fe0*/  BSYNC.RECONVERGENT B1 ;  /* 0x0000000000017941 */ /* 0x000fea0003800200 */
.L_x_539:
[----:B------:R-:W1:Y:S08]  /*3ff0*/  S2UR UR5, SR_CgaCtaId ;  /* 0x00000000000579c3 */ /* 0x000e700000008800 */
[----:B------:R-:W-:Y:S06]  /*4000*/  BAR.SYNC.DEFER_BLOCKING 0x0 ;  /* 0x0000000000007b1d */ /* 0x000fec0000010000 */
[----:B------:R-:W-:-:S02]  /*4010*/  UMOV UR4, 0x400 ;  /* 0x0000040000047882 */ /* 0x000fc40000000000 */
[----:B-1----:R-:W-:-:S06]  /*4020*/  ULEA UR4, UR5, UR4, 0x18 ;  /* 0x0000000405047291 */ /* 0x002fcc000f8ec0ff */
[----:B------:R-:W-:-:S05]  /*4030*/  IMAD.U32 R11, RZ, RZ, UR4 ;  /* 0x00000004ff0b7e24 */ /* 0x000fca000f8e00ff */
[----:B0-----:R-:W0:Y:S02]  /*4040*/  LDS R10, [R11+0x98] ;  /* 0x000098000b0a7984 */ /* 0x001e240000000800 */
[----:B0-----:R-:W-:-:S05]  /*4050*/  VIADD R12, R10, 0x500 ;  /* 0x000005000a0c7836 */ /* 0x001fca0000000000 */
[----:B------:R-:W-:-:S13]  /*4060*/  ISETP.GT.AND P0, PT, R12, R7, PT ;  /* 0x000000070c00720c */ /* 0x000fda0003f04270 */
[----:B------:R-:W-:Y:S05]  /*4070*/  @P0 BRA `(.L_x_541) ;  /* 0x0000000400980947 */ /* 0x000fea0003800000 */
[----:B------:R-:W-:Y:S01]  /*4080*/  BSSY.RECONVERGENT B1, `(.L_x_541) ;  /* 0x0000065000017945 */ /* 0x000fe20003800200 */
[----:B------:R-:W-:Y:S01]  /*4090*/  IMAD.MOV.U32 R20, RZ, RZ, R2 ;  /* 0x000000ffff147224 */ /* 0x000fe200078e0002 */
[----:B------:R-:W0:Y:S01]  /*40a0*/  LDCU UR7, c[0x0][0x398] ;  /* 0x00007300ff0777ac */ /* 0x000e220008000800 */
[----:B------:R-:W-:Y:S01]  /*40b0*/  IMAD.MOV.U32 R21, RZ, RZ, R3 ;  /* 0x000000ffff157224 */ /* 0x000fe200078e0003 */
[----:B------:R-:W1:Y:S06]  /*40c0*/  LDCU.128 UR12, c[0x0][0x380] ;  /* 0x00007000ff0c77ac */ /* 0x000e6c0008000c00 */
.L_x_544:
[----:B------:R-:W-:Y:S02]  /*40d0*/  SHF.R.S32.HI R2, RZ, 0x1f, R10 ;  /* 0x0000001fff027819 */ /* 0x000fe4000001140a */
[----:B------:R-:W-:-:S05]  /*40e0*/  IADD3 R7, P0, PT, R4, R10, RZ ;  /* 0x0000000a04077210 */ /* 0x000fca0007f1e0ff */
[----:B------:R-:W-:Y:S01]  /*40f0*/  IMAD.X R24, RZ, RZ, R2, P0 ;  /* 0x000000ffff187224 */ /* 0x000fe200000e0602 */
[----:B-1----:R-:W-:-:S04]  /*4100*/  LEA R22, P0, R7, UR12, 0x3 ;  /* 0x0000000c07167c11 */ /* 0x002fc8000f8018ff */
[----:B------:R-:W-:-:S05]  /*4110*/  LEA.HI.X R23, R7, UR13, R24, 0x3, P0 ;  /* 0x0000000d07177c11 */ /* 0x000fca00080f1c18 */
[----:B------:R-:W2:Y:S04]  /*4120*/  LDG.E.64 R18, desc[UR10][R22.64] ;  /* 0x0000000a16127981 */ /* 0x000ea8000c1e1b00 */
[----:B------:R-:W3:Y:S04]  /*4130*/  LDG.E.64 R16, desc[UR10][R22.64+0x800] ;  /* 0x0008000a16107981 */ /* 0x000ee8000c1e1b00 */
[----:B------:R-:W4:Y:S04]  /*4140*/  LDG.E.64 R14, desc[UR10][R22.64+0x1000] ;  /* 0x0010000a160e7981 */ /* 0x000f28000c1e1b00 */
[----:B------:R-:W4:Y:S01]  /*4150*/  LDG.E.64 R12, desc[UR10][R22.64+0x1800] ;  /* 0x0018000a160c7981 */ /* 0x000f22000c1e1b00 */
[----:B------:R-:W-:Y:S01]  /*4160*/  IADD3 R25, P0, PT, R7, UR14, RZ ;  /* 0x0000000e07197c10 */ /* 0x000fe2000ff1e0ff */
[----:B------:R-:W-:Y:S02]  /*4170*/  BSSY.RECONVERGENT B2, `(.L_x_542) ;  /* 0x000003d000027945 */ /* 0x000fe40003800200 */
[----:B------:R1:W5:Y:S01]  /*4180*/  LDG.E.64 R2, desc[UR10][R22.64+0x2000] ;  /* 0x0020000a16027981 */ /* 0x000362000c1e1b00 */
[----:B------:R-:W-:Y:S01]  /*4190*/  IADD3.X R24, PT, PT, R24, UR15, RZ, P0, !PT ;  /* 0x0000000f18187c10 */ /* 0x000fe200087fe4ff */
[----:B------:R-:W-:Y:S06]  /*41a0*/  BAR.SYNC.DEFER_BLOCKING 0x0 ;  /* 0x0000000000007b1d */ /* 0x000fec0000010000 */
[----:B--2---:R-:W-:-:S14]  /*41b0*/  DSETP.GEU.AND P1, PT, R20, R18, PT ;  /* 0x000000121400722a */ /* 0x004fdc0003f2e000 */
[----:B------:R-:W-:-:S04]  /*41c0*/  @P1 ISETP.GE.U32.AND P0, PT, R6, R25, PT ;  /* 0x000000190600120c */ /* 0x000fc80003f06070 */
[----:B------:R-:W-:-:S13]  /*41d0*/  @P1 ISETP.GE.AND.EX P0, PT, R5, R24, PT, P0 ;  /* 0x000000180500120c */ /* 0x000fda0003f06300 */
[----:B------:R-:W-:-:S06]  /*41e0*/  @P1 DSETP.LT.OR P0, PT, R18, R20, !P0 ;  /* 0x000000141200122a */ /* 0x000fcc0004701400 */
[----:B------:R-:W-:Y:S02]  /*41f0*/  @P1 FSEL R7, R20, R18, P0 ;  /* 0x0000001214071208 */ /* 0x000fe40000000000 */
[----:B------:R-:W-:Y:S01]  /*4200*/  @P1 FSEL R20, R21, R19, P0 ;  /* 0x0000001315141208 */ /* 0x000fe20000000000 */
[----:B------:R-:W-:Y:S01]  /*4210*/  IMAD.MOV.U32 R21, RZ, RZ, R24 ;  /* 0x000000ffff157224 */ /* 0x000fe200078e0018 */
[----:B------:R-:W-:Y:S01]  /*4220*/  @P1 SEL R21, R5, R24, P0 ;  /* 0x0000001805151207 */ /* 0x000fe20000000000 */
[----:B------:R-:W-:Y:S01]  /*4230*/  @P1 IMAD.MOV.U32 R18, RZ, RZ, R7 ;  /* 0x000000ffff121224 */ /* 0x000fe200078e0007 */
[----:B------:R-:W-:Y:S01]  /*4240*/  IADD3 R7, P3, PT, R25, 0x100, RZ ;  /* 0x0000010019077810 */ /* 0x000fe20007f7e0ff */
[----:B------:R-:W-:Y:S02]  /*4250*/  @P1 IMAD.MOV.U32 R19, RZ, RZ, R20 ;  /* 0x000000ffff131224 */ /* 0x000fe400078e0014 */
[----:B------:R-:W-:Y:S01]  /*4260*/  IMAD.MOV.U32 R20, RZ, RZ, R25 ;  /* 0x000000ffff147224 */ /* 0x000fe200078e0019 */
[----:B------:R-:W-:Y:S01]  /*4270*/  @P1 SEL R20, R6, R25, P0 ;  /* 0x0000001906141207 */ /* 0x000fe20000000000 */
[----:B------:R-:W-:-:S02]  /*4280*/  IMAD.X R6, RZ, RZ, R24, P3 ;  /* 0x000000ffff067224 */ /* 0x000fc400018e0618 */
[----:B---3--:R-:W-:-:S14]  /*4290*/  DSETP.GEU.AND P2, PT, R18, R16, PT ;  /* 0x000000101200722a */ /* 0x008fdc0003f4e000 */
        /* <DEDUP_REMOVED lines=9> */
[----:B------:R-:W-:Y:S02]  /*4330*/  IADD3 R18, P3, PT, R25, 0x200, RZ ;  /* 0x0000020019127810 */ /* 0x000fe40007f7e0ff */
[----:B------:R-:W-:-:S03]  /*4340*/  SHF.R.S32.HI R21, RZ, 0x1f, R10 ;  /* 0x0000001fff157819 */ /* 0x000fc6000001140a */
[----:B----4-:R-:W-:Y:S01]  /*4350*/  DSETP.GEU.AND P1, PT, R16, R14, PT ;  /* 0x0000000e1000722a */ /* 0x010fe20003f2e000 */
[----:B------:R-:W-:Y:S01]  /*4360*/  IMAD.X R19, RZ, RZ, R24, P3 ;  /* 0x000000ffff137224 */ /* 0x000fe200018e0618 */
[----:B------:R-:W-:-:S04]  /*4370*/  IADD3 R20, P3, P4, R4, UR14, R10 ;  /* 0x0000000e04147c10 */ /* 0x000fc8000fc7e00a */
[----:B------:R-:W-:-:S08]  /*4380*/  IADD3.X R21, PT, PT, RZ, UR15, R21, P3, P4 ;  /* 0x0000000fff157c10 */ /* 0x000fd00009fe8415 */
[----:B------:R-:W-:-:S04]  /*4390*/  @P1 ISETP.GE.U32.AND P0, PT, R7, R18, PT ;  /* 0x000000120700120c */ /* 0x000fc80003f06070 */
[----:B------:R-:W-:-:S13]  /*43a0*/  @P1 ISETP.GE.AND.EX P0, PT, R6, R19, PT, P0 ;  /* 0x000000130600120c */ /* 0x000fda0003f06300 */
[----:B------:R-:W-:-:S06]  /*43b0*/  @P1 DSETP.LT.OR P0, PT, R14, R16, !P0 ;  /* 0x000000100e00122a */ /* 0x000fcc0004701400 */
[----:B------:R-:W-:Y:S02]  /*43c0*/  @P1 FSEL R5, R16, R14, P0 ;  /* 0x0000000e10051208 */ /* 0x000fe40000000000 */
[----:B------:R-:W-:Y:S02]  /*43d0*/  @P1 FSEL R16, R17, R15, P0 ;  /* 0x0000000f11101208 */ /* 0x000fe40000000000 */
[----:B------:R-:W-:Y:S01]  /*43e0*/  IADD3 R17, P3, PT, R20, 0x300, RZ ;  /* 0x0000030014117810 */ /* 0x000fe20007f7e0ff */
[----:B------:R-:W-:Y:S01]  /*43f0*/  @P1 IMAD.MOV.U32 R14, RZ, RZ, R5 ;  /* 0x000000ffff0e1224 */ /* 0x000fe200078e0005 */
[----:B------:R-:W-:Y:S01]  /*4400*/  @P1 SEL R18, R7, R18, P0 ;  /* 0x0000001207121207 */ /* 0x000fe20000000000 */
[----:B------:R-:W-:Y:S01]  /*4410*/  @P1 IMAD.MOV.U32 R15, RZ, RZ, R16 ;  /* 0x000000ffff0f1224 */ /* 0x000fe200078e0010 */
[----:B------:R-:W-:Y:S01]  /*4420*/  @P1 SEL R19, R6, R19, P0 ;  /* 0x0000001306131207 */ /* 0x000fe20000000000 */
[----:B------:R-:W-:Y:S01]  /*4430*/  IMAD.X R16, RZ, RZ, R21, P3 ;  /* 0x000000ffff107224 */ /* 0x000fe200018e0615 */
[----:B------:R-:W-:-:S03]  /*4440*/  ISETP.NE.AND P1, PT, R4, RZ, PT ;  /* 0x000000ff0400720c */ /* 0x000fc60003f25270 */
[----:B------:R-:W-:-:S14]  /*4450*/  DSETP.GEU.AND P2, PT, R14, R12, PT ;  /* 0x0000000c0e00722a */ /* 0x000fdc0003f4e000 */
[----:B------:R-:W-:-:S04]  /*4460*/  @P2 ISETP.GE.U32.AND P0, PT, R18, R17, PT ;  /* 0x000000111200220c */ /* 0x000fc80003f06070 */
[----:B------:R-:W-:-:S13]  /*4470*/  @P2 ISETP.GE.AND.EX P0, PT, R19, R16, PT, P0 ;  /* 0x000000101300220c */ /* 0x000fda0003f06300 */
[----:B------:R-:W-:-:S06]  /*4480*/  @P2 DSETP.LT.OR P0, PT, R12, R14, !P0 ;  /* 0x0000000e0c00222a */ /* 0x000fcc0004701400 */
[----:B------:R-:W-:Y:S02]  /*4490*/  @P2 FSEL R7, R14, R12, P0 ;  /* 0x0000000c0e072208 */ /* 0x000fe40000000000 */
[----:B------:R-:W-:Y:S01]  /*44a0*/  @P2 FSEL R14, R15, R13, P0 ;  /* 0x0000000d0f0e2208 */ /* 0x000fe20000000000 */
[----:B-1----:R-:W-:Y:S06]  /*44b0*/  @P1 BRA `(.L_x_543) ;  /* 0x0000000000201947 */ /* 0x002fec0003800000 */
[----:B------:R-:W-:-:S06]  /*44c0*/  IMAD.MOV.U32 R5, RZ, RZ, 0x500 ;  /* 0x00000500ff057424 */ /* 0x000fcc00078e00ff */
[----:B------:R-:W2:Y:S01]  /*44d0*/  ATOMG.E.ADD.STRONG.GPU PT, R5, desc[UR10][R8.64], R5 ;  /* 0x80000005080579a8 */ /* 0x000ea200081ef10a */
[----:B------:R-:W1:Y:S01]  /*44e0*/  S2UR UR5, SR_CgaCtaId ;  /* 0x00000000000579c3 */ /* 0x000e620000008800 */
[----:B------:R-:W-:Y:S02]  /*44f0*/  UMOV UR4, 0x400 ;  /* 0x0000040000047882 */ /* 0x000fe40000000000 */
[----:B-1----:R-:W-:-:S06]  /*4500*/  ULEA UR4, UR5, UR4, 0x18 ;  /* 0x0000000405047291 */ /* 0x002fcc000f8ec0ff */
[----:B------:R-:W-:Y:S02]  /*4510*/  IMAD.U32 R11, RZ, RZ, UR4 ;  /* 0x00000004ff0b7e24 */ /* 0x000fe4000f8e00ff */
[----:B--2---:R-:W-:-:S05]  /*4520*/  VIADD R6, R5, UR6 ;  /* 0x0000000605067c36 */ /* 0x004fca0008000000 */
[----:B------:R1:W-:Y:S02]  /*4530*/  STS [R11+0x98], R6 ;  /* 0x000098060b007388 */ /* 0x0003e40000000800 */
.L_x_543:
[----:B0-----:R-:W-:Y:S05]  /*4540*/  BSYNC.RECONVERGENT B2 ;  /* 0x0000000000027941 */ /* 0x001fea0003800200 */
.L_x_542:
[----:B------:R-:W-:Y:S01]  /*4550*/  BAR.SYNC.DEFER_BLOCKING 0x0 ;  /* 0x0000000000007b1d */ /* 0x000fe20000010000 */
[----:B------:R-:W-:Y:S01]  /*4560*/  @P2 IMAD.MOV.U32 R12, RZ, RZ, R7 ;  /* 0x000000ffff0c2224 */ /* 0x000fe200078e0007 */
[----:B-1----:R-:W-:Y:S01]  /*4570*/  IADD3 R6, P3, PT, R20, 0x400, RZ ;  /* 0x0000040014067810 */ /* 0x002fe20007f7e0ff */
[----:B------:R-:W-:Y:S01]  /*4580*/  @P2 IMAD.MOV.U32 R13, RZ, RZ, R14 ;  /* 0x000000ffff0d2224 */ /* 0x000fe200078e000e */
[----:B------:R-:W-:Y:S01]  /*4590*/  @P2 SEL R17, R18, R17, P0 ;  /* 0x0000001112112207 */ /* 0x000fe20000000000 */
[----:B------:R-:W-:Y:S01]  /*45a0*/  IMAD.U32 R7, RZ, RZ, UR7 ;  /* 0x00000007ff077e24 */ /* 0x000fe2000f8e00ff */
[----:B------:R-:W-:Y:S01]  /*45b0*/  @P2 SEL R16, R19, R16, P0 ;  /* 0x0000001013102207 */ /* 0x000fe20000000000 */
[----:B------:R-:W-:Y:S02]  /*45c0*/  IMAD.X R5, RZ, RZ, R21, P3 ;  /* 0x000000ffff057224 */ /* 0x000fe400018e0615 */
[----:B-----5:R-:W-:-:S14]  /*45d0*/  DSETP.GEU.AND P1, PT, R12, R2, PT ;  /* 0x000000020c00722a */ /* 0x020fdc0003f2e000 */
[----:B------:R-:W-:Y:S01]  /*45e0*/  @P1 ISETP.GE.U32.AND P0, PT, R17, R6, PT ;  /* 0x000000061100120c */ /* 0x000fe20003f06070 */
[----:B------:R-:W0:Y:S03]  /*45f0*/  LDS R10, [R11+0x98] ;  /* 0x000098000b0a7984 */ /* 0x000e260000000800 */
[----:B------:R-:W-:-:S13]  /*4600*/  @P1 ISETP.GE.AND.EX P0, PT, R16, R5, PT, P0 ;  /* 0x000000051000120c */ /* 0x000fda0003f06300 */
[----:B------:R-:W-:-:S06]  /*4610*/  @P1 DSETP.LT.OR P0, PT, R2, R12, !P0 ;  /* 0x0000000c0200122a */ /* 0x000fcc0004701400 */
[----:B------:R-:W-:Y:S02]  /*4620*/  @P1 FSEL R14, R12, R2, P0 ;  /* 0x000000020c0e1208 */ /* 0x000fe40000000000 */
[----:B------:R-:W-:Y:S02]  /*4630*/  @P1 FSEL R13, R13, R3, P0 ;  /* 0x000000030d0d1208 */ /* 0x000fe40000000000 */
[----:B------:R-:W-:Y:S01]  /*4640*/  @P1 SEL R6, R17, R6, P0 ;  /* 0x0000000611061207 */ /* 0x000fe20000000000 */
[----:B------:R-:W-:Y:S01]  /*4650*/  @P1 IMAD.MOV.U32 R2, RZ, RZ, R14 ;  /* 0x000000ffff021224 */ /* 0x000fe200078e000e */
[----:B------:R-:W-:Y:S01]  /*4660*/  @P1 SEL R5, R16, R5, P0 ;  /* 0x0000000510051207 */ /* 0x000fe20000000000 */
[----:B------:R-:W-:-:S03]  /*4670*/  @P1 IMAD.MOV.U32 R3, RZ, RZ, R13 ;  /* 0x000000ffff031224 */ /* 0x000fc600078e000d */
[----:B------:R-:W-:Y:S01]  /*4680*/  MOV R20, R2 ;  /* 0x0000000200147202 */ /* 0x000fe20000000f00 */
[----:B------:R-:W-:Y:S02]  /*4690*/  IMAD.MOV.U32 R21, RZ, RZ, R3 ;  /* 0x000000ffff157224 */ /* 0x000fe400078e0003 */
[----:B0-----:R-:W-:-:S05]  /*46a0*/  VIADD R12, R10, 0x500 ;  /* 0x000005000a0c7836 */ /* 0x001fca0000000000 */
[----:B------:R-:W-:-:S13]  /*46b0*/  ISETP.GT.AND P0, PT, R12, R7, PT ;  /* 0x000000070c00720c */ /* 0x000fda0003f04270 */
[----:B------:R-:W-:Y:S05]  /*46c0*/  @!P0 BRA `(.L_x_544) ;  /* 0xfffffff800808947 */ /* 0x000fea000383ffff */
[----:B------:R-:W-:Y:S05]  /*46d0*/  BSYNC.RECONVERGENT B1 ;  /* 0x0000000000017941 */ /* 0x000fea0003800200 */
.L_x_541:
[----:B------:R-:W-:Y:S01]  /*46e0*/  ISETP.GE.AND P0, PT, R10, R7, PT ;  /* 0x000000070a00720c */ /* 0x000fe20003f06270 */
[----:B------:R-:W0:Y:S01]  /*46f0*/  LDCU.64 UR6, c[0x0][0x388] ;  /* 0x00007100ff0677ac */ /* 0x000e220008000a00 */
[----:B------:R-:W-:Y:S01]  /*4700*/  BSSY.RECONVERGENT B1, `(.L_x_538) ;  /* 0x00000ac000017945 */ /* 0x000fe20003800200 */
[----:B------:R-:W1:Y:S10]  /*4710*/  LDCU.64 UR4, c[0x0][0x388] ;  /* 0x00007100ff0477ac */ /* 0x000e740008000a00 */
        /* <DEDUP_REMOVED lines=11> */
[----:B------:R-:W2:Y:S01]  /*47d0*/  LDC.64 R12, c[0x0][0x380] ;  /* 0x0000e000ff0c7b82 */ /* 0x000ea20000000a00 */
[----:B------:R-:W-:Y:S01]  /*47e0*/  LEA.HI R7, R18, 0x1, RZ, 0x18 ;  /* 0x0000000112077811 */ /* 0x000fe200078fc0ff */
[----:B------:R-:W-:-:S03]  /*47f0*/  IMAD.IADD R11, R4, 0x1, R10 ;  /* 0x00000001040b7824 */ /* 0x000fc600078e020a */
[----:B------:R-:W-:Y:S01]  /*4800*/  LOP3.LUT R8, R7, 0x3, RZ, 0xc0, !PT ;  /* 0x0000000307087812 */ /* 0x000fe200078ec0ff */
[----:B------:R-:W-:-:S04]  /*4810*/  IMAD.MOV.U32 R7, RZ, RZ, R4 ;  /* 0x000000ffff077224 */ /* 0x000fc800078e0004 */
[----:B------:R-:W-:-:S07]  /*4820*/  IMAD.MOV R8, RZ, RZ, -R8 ;  /* 0x000000ffff087224 */ /* 0x000fce00078e0a08 */
.L_x_550:
[----:B--2---:R-:W-:-:S06]  /*4830*/  IMAD.WIDE R14, R11, 0x8, R12 ;  /* 0x000000080b0e7825 */ /* 0x004fcc00078e020c */
[----:B------:R-:W2:Y:S01]  /*4840*/  LDG.E.64 R14, desc[UR10][R14.64] ;  /* 0x0000000a0e0e7981 */ /* 0x000ea2000c1e1b00 */
[C---:B-1----:R-:W-:Y:S01]  /*4850*/  IADD3 R19, P1, PT, R11.reuse, UR4, RZ ;  /* 0x000000040b137c10 */ /* 0x042fe2000ff3e0ff */
[----:B------:R-:W-:Y:S01]  /*4860*/  VIADD R8, R8, 0x1 ;  /* 0x0000000108087836 */ /* 0x000fe20000000000 */
[----:B------:R-:W-:Y:S01]  /*4870*/  BSSY.RECONVERGENT B3, `(.L_x_548) ;  /* 0x000001b000037945 */ /* 0x000fe20003800200 */
[----:B------:R-:W-:Y:S01]  /*4880*/  IMAD.MOV.U32 R22, RZ, RZ, R6 ;  /* 0x000000ffff167224 */ /* 0x000fe200078e0006 */
[----:B------:R-:W-:Y:S01]  /*4890*/  LEA.HI.X.SX32 R20, R11, UR5, 0x1, P1 ;  /* 0x000000050b147c11 */ /* 0x000fe200088f0eff */
[----:B------:R-:W-:Y:S01]  /*48a0*/  IMAD.MOV.U32 R21, RZ, RZ, R5 ;  /* 0x000000ffff157224 */ /* 0x000fe200078e0005 */
[----:B------:R-:W-:Y:S01]  /*48b0*/  ISETP.NE.AND P2, PT, R8, RZ, PT ;  /* 0x000000ff0800720c */ /* 0x000fe20003f45270 */
[----:B------:R-:W-:Y:S02]  /*48c0*/  IMAD.MOV.U32 R16, RZ, RZ, R2 ;  /* 0x000000ffff107224 */ /* 0x000fe400078e0002 */
        /* <DEDUP_REMOVED lines=21> */
.L_x_549:
[----:B0-----:R-:W-:Y:S05]  /*4a20*/  BSYNC.RECONVERGENT B3 ;  /* 0x0000000000037941 */ /* 0x001fea0003800200 */
.L_x_548:
[----:B------:R-:W-:Y:S02]  /*4a30*/  VIADD R7, R7, 0x100 ;  /* 0x0000010007077836 */ /* 0x000fe40000000000 */
[----:B------:R-:W-:Y:S01]  /*4a40*/  VIADD R11, R11, 0x100 ;  /* 0x000001000b0b7836 */ /* 0x000fe20000000000 */
[----:B------:R-:W-:Y:S06]  /*4a50*/  @P2 BRA `(.L_x_550) ;  /* 0xfffffffc00742947 */ /* 0x000fec000383ffff */
.L_x_547:
[----:B01----:R-:W-:Y:S05]  /*4a60*/  BSYNC.RECONVERGENT B2 ;  /* 0x0000000000027941 */ /* 0x003fea0003800200 */
.L_x_546:
        /* <DEDUP_REMOVED lines=9> */
.L_x_559:
[----:B------:R-:W-:-:S05]  /*4b00*/  IMAD.WIDE R24, R23, 0x8, R10 ;  /* 0x0000000817187825 */ /* 0x000fca00078e020a */
[----:B------:R-:W2:Y:S04]  /*4b10*/  LDG.E.64 R20, desc[UR10][R24.64+-0x1000] ;  /* 0xfff0000a18147981 */ /* 0x000ea8000c1e1b00 */
[----:B------:R0:W5:Y:S04]  /*4b20*/  LDG.E.64 R16, desc[UR10][R24.64+-0x800] ;  /* 0xfff8000a18107981 */ /* 0x000168000c1e1b00 */
        /* <DEDUP_REMOVED lines=25> */
.L_x_552:
[----:B------:R-:W-:Y:S05]  /*4cc0*/  BSYNC.RECONVERGENT B2 ;  /* 0x0000000000027941 */ /* 0x000fea0003800200 */
.L_x_551:
[----:B-----5:R-:W-:Y:S01]  /*4cd0*/  DSETP.GEU.AND P0, PT, R18, R16, PT ;  /* 0x000000101200722a */ /* 0x020fe20003f0e000 */
[C---:B------:R-:W-:Y:S01]  /*4ce0*/  IADD3 R21, P1, PT, R27.reuse, UR6, RZ ;  /* 0x000000061b157c10 */ /* 0x040fe2000ff3e0ff */
[----:B------:R-:W-:Y:S01]  /*4cf0*/  BSSY.RECONVERGENT B2, `(.L_x_553) ;  /* 0x0000015000027945 */ /* 0x000fe20003800200 */
[----:B------:R-:W-:Y:S01]  /*4d00*/  MOV R2, R16 ;  /* 0x0000001000027202 */ /* 0x000fe20000000f00 */
[----:B------:R-:W-:Y:S01]  /*4d10*/  IMAD.MOV.U32 R3, RZ, RZ, R17 ;  /* 0x000000ffff037224 */ /* 0x000fe200078e0011 */
[----:B------:R-:W-:Y:S01]  /*4d20*/  LEA.HI.X.SX32 R25, R27, UR7, 0x1, P1 ;  /* 0x000000071b197c11 */ /* 0x000fe200088f0eff */
[----:B------:R-:W-:-:S04]  /*4d30*/  IMAD.MOV.U32 R5, RZ, RZ, R21 ;  /* 0x000000ffff057224 */ /* 0x000fc800078e0015 */
        /* <DEDUP_REMOVED lines=16> */
.L_x_554:
[----:B------:R-:W-:Y:S05]  /*4e40*/  BSYNC.RECONVERGENT B2 ;  /* 0x0000000000027941 */ /* 0x000fea0003800200 */
.L_x_553:
        /* <DEDUP_REMOVED lines=24> */
.L_x_556:
[----:B------:R-:W-:Y:S05]  /*4fd0*/  BSYNC.RECONVERGENT B2 ;  /* 0x0000000000027941 */ /* 0x000fea0003800200 */
.L_x_555:
        /* <DEDUP_REMOVED lines=22> */
.L_x_558:
[----:B------:R-:W-:Y:S05]  /*5140*/  BSYNC.RECONVERGENT B2 ;  /* 0x0000000000027941 */ /* 0x000fea0003800200 */
.L_x_557:
[----:B------:R-:W-:Y:S02]  /*5150*/  VIADD R7, R7, 0x400 ;  /* 0x0000040007077836 */ /* 0x000fe40000000000 */
[----:B------:R-:W-:Y:S02]  /*5160*/  VIADD R27, R27, 0x400 ;  /* 0x000004001b1b7836 */ /* 0x000fe40000000000 */
[----:B------:R-:W-:Y:S01]  /*5170*/  VIADD R26, R26, 0x400 ;  /* 0x000004001a1a7836 */ /* 0x000fe20000000000 */
[----:B------:R-:W-:Y:S01]  /*5180*/  ISETP.GE.AND P0, PT, R7, R9, PT ;  /* 0x000000090700720c */ /* 0x000fe20003f06270 */
[----:B------:R-:W-:Y:S02]  /*5190*/  VIADD R22, R22, 0x400 ;  /* 0x0000040016167836 */ /* 0x000fe40000000000 */
[----:B------:R-:W-:-:S10]  /*51a0*/  VIADD R23, R23, 0x400 ;  /* 0x0000040017177836 */ /* 0x000fd40000000000 */
[----:B------:R-:W-:Y:S05]  /*51b0*/  @!P0 BRA `(.L_x_559) ;  /* 0xfffffff800508947 */ /* 0x000fea000383ffff */
.L_x_545:
[----:B01----:R-:W-:Y:S05]  /*51c0*/  BSYNC.RECONVERGENT B1 ;  /* 0x0000000000017941 */ /* 0x003fea0003800200 */
.L_x_538:
        /* <DEDUP_REMOVED lines=32> */
.L_x_561:
[----:B------:R-:W-:Y:S05]  /*53d0*/  BSYNC.RECONVERGENT B1 ;  /* 0x0000000000017941 */ /* 0x000fea0003800200 */
.L_x_560:
        /* <DEDUP_REMOVED lines=31> */
.L_x_563:
[----:B------:R-:W-:Y:S05]  /*55d0*/  BSYNC.RECONVERGENT B1 ;  /* 0x0000000000017941 */ /* 0x000fea0003800200 */
.L_x_562:
[----:B------:R-:W-:Y:S01]  /*55e0*/  ISETP.GT.AND P0, PT, R14, 0x1b, PT ;  /* 0x0000001b0e00780c */ /* 0x000fe20003f04270 */
[----:B0-----:R0:W0:Y:S01]  /*55f0*/  SHFL.DOWN PT, R8, R2, 0x4, 0x1f ;  /* 0x08801f0002087f89 */ /* 0x00102200000e0000 */
[----:B------:R-:W-:Y:S01]  /*5600*/  BSSY.RECONVERGENT B1, `(.L_x_564) ;  /* 0x000001d000017945 */ /* 0x000fe20003800200 */
[----:B---3--:R-:W-:Y:S02]  /*5610*/  IMAD.MOV.U32 R11, RZ, RZ, R5 ;  /* 0x000000ffff0b7224 */ /* 0x008fe400078e0005 */
[----:B------:R3:W0:Y:S01]  /*5620*/  SHFL.DOWN PT, R9, R3, 0x4, 0x1f ;  /* 0x08801f0003097f89 */ /* 0x00062200000e0000 */
[----:B------:R-:W-:Y:S02]  /*5630*/  IMAD.MOV.U32 R12, RZ, RZ, R10 ;  /* 0x000000ffff0c7224 */ /* 0x000fe400078e000a */
[----:B-1----:R-:W-:Y:S01]  /*5640*/  IMAD.MOV.U32 R6, RZ, RZ, R2 ;  /* 0x000000ffff067224 */ /* 0x002fe200078e0002 */
[----:B----4-:R3:W1:Y:S01]  /*5650*/  SHFL.DOWN PT, R16, R5, 0x4, 0x1f ;  /* 0x08801f0005107f89 */ /* 0x01066200000e0000 */
[----:B--2---:R-:W-:-:S03]  /*5660*/  IMAD.MOV.U32 R7, RZ, RZ, R3 ;  /* 0x000000ffff077224 */ /* 0x004fc600078e0003 */
[----:B------:R3:W2:Y:S01]  /*5670*/  SHFL.DOWN PT, R13, R10, 0x4, 0x1f ;  /* 0x08801f000a0d7f89 */ /* 0x0006a200000e0000 */
[----:B------:R-:W-:Y:S05]  /*5680*/  @P0 BRA `(.L_x_565) ;  /* 0x0000000000500947 */ /* 0x000fea0003800000 */
[----:B0-----:R-:W-:Y:S01]  /*5690*/  DSETP.GEU.AND P0, PT, R2, R8, PT ;  /* 0x000000080200722a */ /* 0x001fe20003f0e000 */
[----:B-1----:R-:W-:Y:S02]  /*56a0*/  IMAD.MOV.U32 R11, RZ, RZ, R16 ;  /* 0x000000ffff0b7224 */ /* 0x002fe400078e0010 */
        /* <DEDUP_REMOVED lines=18> */
.L_x_565:
[----:B------:R-:W-:Y:S05]  /*57d0*/  BSYNC.RECONVERGENT B1 ;  /* 0x0000000000017941 */ /* 0x000fea0003800200 */
.L_x_564:
[----:B------:R-:W-:Y:S01]  /*57e0*/  ISETP.GT.AND P0, PT, R14, 0x17, PT ;  /* 0x000000170e00780c */ /* 0x000fe20003f04270 */
[----:B0-----:R0:W4:Y:S01]  /*57f0*/  SHFL.DOWN PT, R8, R6, 0x8, 0x1f ;  /* 0x09001f0006087f89 */ /* 0x00112200000e0000 */
[----:B------:R-:W-:Y:S01]  /*5800*/  BSSY.RECONVERGENT B1, `(.L_x_566) ;  /* 0x000001d000017945 */ /* 0x000fe20003800200 */
[----:B---3--:R-:W-:Y:S02]  /*5810*/  IMAD.MOV.U32 R5, RZ, RZ, R11 ;  /* 0x000000ffff057224 */ /* 0x008fe400078e000b */
[----:B------:R0:W3:Y:S01]  /*5820*/  SHFL.DOWN PT, R9, R7, 0x8, 0x1f ;  /* 0x09001f0007097f89 */ /* 0x0000e200000e0000 */
[----:B------:R-:W-:Y:S02]  /*5830*/  IMAD.MOV.U32 R10, RZ, RZ, R12 ;  /* 0x000000ffff0a7224 */ /* 0x000fe400078e000c */
[----:B------:R-:W-:Y:S01]  /*5840*/  IMAD.MOV.U32 R2, RZ, RZ, R6 ;  /* 0x000000ffff027224 */ /* 0x000fe200078e0006 */
[----:B-1----:R0:W1:Y:S01]  /*5850*/  SHFL.DOWN PT, R16, R11, 0x8, 0x1f ;  /* 0x09001f000b107f89 */ /* 0x00206200000e0000 */
[----:B------:R-:W-:-:S03]  /*5860*/  IMAD.MOV.U32 R3, RZ, RZ, R7 ;  /* 0x000000ffff037224 */ /* 0x000fc600078e0007 */
[----:B--2---:R0:W2:Y:S01]  /*5870*/  SHFL.DOWN PT, R13, R12, 0x8, 0x1f ;  /* 0x09001f000c0d7f89 */ /* 0x0040a200000e0000 */
[----:B------:R-:W-:Y:S05]  /*5880*/  @P0 BRA `(.L_x_567) ;  /* 0x0000000000500947 */ /* 0x000fea0003800000 */
[----:B---34-:R-:W-:Y:S01]  /*5890*/  DSETP.GEU.AND P0, PT, R6, R8, PT ;  /* 0x000000080600722a */ /* 0x018fe20003f0e000 */
[----:B-1----:R-:W-:Y:S02]  /*58a0*/  IMAD.MOV.U32 R5, RZ, RZ, R16 ;  /* 0x000000ffff057224 */ /* 0x002fe400078e0010 */
[----:B--2---:R-:W-:Y:S02]  /*58b0*/  IMAD.MOV.U32 R10, RZ, RZ, R13 ;  /* 0x000000ffff0a7224 */ /* 0x004fe400078e000d */
        /* <DEDUP_REMOVED lines=17> */
.L_x_567:
[----:B------:R-:W-:Y:S05]  /*59d0*/  BSYNC.RECONVERGENT B1 ;  /* 0x0000000000017941 */ /* 0x000fea0003800200 */
.L_x_566:
[----:B------:R-:W-:Y:S01]  /*59e0*/  ISETP.GT.AND P0, PT, R14, 0xf, PT ;  /* 0x0000000f0e00780c */ /* 0x000fe20003f04270 */
[----:B0-----:R0:W0:Y:S01]  /*59f0*/  SHFL.DOWN PT, R6, R2, 0x10, 0x1f ;  /* 0x0a001f0002067f89 */ /* 0x00102200000e0000 */
[----:B------:R-:W-:Y:S01]  /*5a00*/  BSSY.RECONVERGENT B1, `(.L_x_568) ;  /* 0x000001d000017945 */ /* 0x000fe20003800200 */
[----:B------:R-:W-:Y:S02]  /*5a10*/  IMAD.MOV.U32 R17, RZ, RZ, R5 ;  /* 0x000000ffff117224 */ /* 0x000fe400078e0005 */
[----:B------:R0:W0:Y:S01]  /*5a20*/  SHFL.DOWN PT, R7, R3, 0x10, 0x1f ;  /* 0x0a001f0003077f89 */ /* 0x00002200000e0000 */
[----:B------:R-:W-:Y:S02]  /*5a30*/  IMAD.MOV.U32 R19, RZ, RZ, R10 ;  /* 0x000000ffff137224 */ /* 0x000fe400078e000a */
[----:B------:R-:W-:Y:S01]  /*5a40*/  IMAD.MOV.U32 R12, RZ, RZ, R2 ;  /* 0x000000ffff0c7224 */ /* 0x000fe200078e0002 */
[----:B----4-:R4:W0:Y:S01]  /*5a50*/  SHFL.DOWN PT, R8, R5, 0x10, 0x1f ;  /* 0x0a001f0005087f89 */ /* 0x01082200000e0000 */
[----:B--2---:R-:W-:-:S03]  /*5a60*/  IMAD.MOV.U32 R13, RZ, RZ, R3 ;  /* 0x000000ffff0d7224 */ /* 0x004fc600078e0003 */
[----:B---3--:R4:W2:Y:S01]  /*5a70*/  SHFL.DOWN PT, R9, R10, 0x10, 0x1f ;  /* 0x0a001f000a097f89 */ /* 0x0088a200000e0000 */
[----:B------:R-:W-:Y:S05]  /*5a80*/  @P0 BRA `(.L_x_569) ;  /* 0x0000000000500947 */ /* 0x000fea0003800000 */
[----:B0-----:R-:W-:Y:S01]  /*5a90*/  DSETP.GEU.AND P0, PT, R2, R6, PT ;  /* 0x000000060200722a */ /* 0x001fe20003f0e000 */
[----:B------:R-:W-:Y:S02]  /*5aa0*/  IMAD.MOV.U32 R17, RZ, RZ, R8 ;  /* 0x000000ffff117224 */ /* 0x000fe400078e0008 */
        /* <DEDUP_REMOVED lines=18> */
.L_x_569:
[----:B------:R-:W-:Y:S05]  /*5bd0*/  BSYNC.RECONVERGENT B1 ;  /* 0x0000000000017941 */ /* 0x000fea0003800200 */
.L_x_568:
[----:B------:R-:W-:Y:S01]  /*5be0*/  ISETP.NE.AND P0, PT, R14, RZ, PT ;  /* 0x000000ff0e00720c */ /* 0x000fe20003f05270 */
[----:B------:R-:W-:-:S12]  /*5bf0*/  BSSY.RECONVERGENT B1, `(.L_x_570) ;  /* 0x000000b000017945 */ /* 0x000fd80003800200 */
[----:B------:R-:W-:Y:S05]  /*5c00*/  @P0 BRA `(.L_x_571) ;  /* 0x0000000000240947 */ /* 0x000fea0003800000 */
[----:B0-----:R-:W0:Y:S01]  /*5c10*/  S2R R6, SR_CgaCtaId ;  /* 0x0000000000067919 */ /* 0x001e220000008800 */
[----:B------:R-:W-:Y:S01]  /*5c20*/  MOV R3, 0x400 ;  /* 0x0000040000037802 */ /* 0x000fe20000000f00 */
[----:B------:R-:W-:Y:S01]  /*5c30*/  IMAD.MOV.U32 R18, RZ, RZ, R17 ;  /* 0x000000ffff127224 */ /* 0x000fe200078e0011 */
[----:B------:R-:W-:-:S04]  /*5c40*/  SHF.R.U32.HI R2, RZ, 0x1, R4 ;  /* 0x00000001ff027819 */ /* 0x000fc80000011604 */
[----:B------:R-:W-:Y:S02]  /*5c50*/  LOP3.LUT R2, R2, 0x1f0, RZ, 0xc0, !PT ;  /* 0x000001f002027812 */ /* 0x000fe400078ec0ff */
[----:B0-----:R-:W-:-:S05]  /*5c60*/  LEA R3, R6, R3, 0x18 ;  /* 0x0000000306037211 */ /* 0x001fca00078ec0ff */
[----:B------:R-:W-:-:S05]  /*5c70*/  IMAD.IADD R3, R2, 0x1, R3 ;  /* 0x0000000102037824 */ /* 0x000fca00078e0203 */
[----:B------:R3:W-:Y:S04]  /*5c80*/  STS.64 [R3+0x10], R18 ;  /* 0x0000101203007388 */ /* 0x0007e80000000a00 */
[----:B------:R3:W-:Y:S02]  /*5c90*/  STS.64 [R3+0x8], R12 ;  /* 0x0000080c03007388 */ /* 0x0007e40000000a00 */
.L_x_571:
[----:B------:R-:W-:Y:S05]  /*5ca0*/  BSYNC.RECONVERGENT B1 ;  /* 0x0000000000017941 */ /* 0x000fea0003800200 */
.L_x_570:
[----:B------:R-:W-:Y:S01]  /*5cb0*/  BAR.SYNC.DEFER_BLOCKING 0x0 ;  /* 0x0000000000007b1d */ /* 0x000fe20000010000 */
[----:B------:R-:W-:-:S13]  /*5cc0*/  ISETP.NE.AND P1, PT, R4, RZ, PT ;  /* 0x000000ff0400720c */ /* 0x000fda0003f25270 */
[----:B------:R-:W-:Y:S05]  /*5cd0*/  @P1 BRA `(.L_x_499) ;  /* 0x00000008008c1947 */ /* 0x000fea0003800000 */
[----:B0--3--:R-:W0:Y:S01]  /*5ce0*/  S2R R3, SR_CgaCtaId ;  /* 0x0000000000037919 */ /* 0x009e220000008800 */
[----:B------:R-:W-:Y:S01]  /*5cf0*/  MOV R2, 0x400 ;  /* 0x0000040000027802 */ /* 0x000fe20000000f00 */
[----:B------:R-:W-:Y:S03]  /*5d00*/  BSSY.RECONVERGENT B1, `(.L_x_572) ;  /* 0x000001a000017945 */ /* 0x000fe60003800200 */
[----:B0-----:R-:W-:-:S05]  /*5d10*/  LEA R30, R3, R2, 0x18 ;  /* 0x00000002031e7211 */ /* 0x001fca00078ec0ff */
[----:B------:R-:W0:Y:S04]  /*5d20*/  LDS.64 R14, [R30+0x18] ;  /* 0x000018001e0e7984 */ /* 0x000e280000000a00 */
[----:B----4-:R-:W3:Y:S04]  /*5d30*/  LDS.128 R4, [R30+0x20] ;  /* 0x000020001e047984 */ /* 0x010ee80000000c00 */
[----:B------:R4:W1:Y:S04]  /*5d40*/  LDS.64 R28, [R30+0x80] ;  /* 0x000080001e1c7984 */ /* 0x0008680000000a00 */
[----:B--2---:R4:W2:Y:S01]  /*5d50*/  LDS.128 R8, [R30+0x30] ;  /* 0x000030001e087984 */ /* 0x0048a20000000c00 */
[----:B0-----:R-:W-:Y:S01]  /*5d60*/  DSETP.GEU.AND P0, PT, R12, R14, PT ;  /* 0x0000000e0c00722a */ /* 0x001fe20003f0e000 */
[----:B------:R-:W-:-:S02]  /*5d70*/  IMAD.MOV.U32 R2, RZ, RZ, R14 ;  /* 0x000000ffff027224 */ /* 0x000fc400078e000e */
[----:B------:R-:W-:Y:S02]  /*5d80*/  IMAD.MOV.U32 R3, RZ, RZ, R15 ;  /* 0x000000ffff037224 */ /* 0x000fe400078e000f */
[----:B---3--:R-:W-:Y:S02]  /*5d90*/  IMAD.MOV.U32 R31, RZ, RZ, R4 ;  /* 0x000000ffff1f7224 */ /* 0x008fe400078e0004 */
[----:B------:R-:W-:-:S07]  /*5da0*/  IMAD.MOV.U32 R33, RZ, RZ, R5 ;  /* 0x000000ffff217224 */ /* 0x000fce00078e0005 */
[----:B-12-4-:R-:W-:Y:S05]  /*5db0*/  @!P0 BRA `(.L_x_573) ;  /* 0x0000000000388947 */ /* 0x016fea0003800000 */
        /* <DEDUP_REMOVED lines=14> */
.L_x_573:
[----:B------:R-:W-:Y:S05]  /*5ea0*/  BSYNC.RECONVERGENT B1 ;  /* 0x0000000000017941 */ /* 0x000fea0003800200 */
.L_x_572:
[----:B------:R0:W1:Y:S01]  /*5eb0*/  LDS.128 R16, [R30+0x40] ;  /* 0x000040001e107984 */ /* 0x0000620000000c00 */
[----:B------:R-:W-:Y:S01]  /*5ec0*/  DSETP.GEU.AND P0, PT, R2, R6, PT ;  /* 0x000000060200722a */ /* 0x000fe20003f0e000 */
[----:B------:R-:W-:Y:S01]  /*5ed0*/  BSSY.RECONVERGENT B1, `(.L_x_574) ;  /* 0x0000017000017945 */ /* 0x000fe20003800200 */
[----:B------:R-:W-:Y:S01]  /*5ee0*/  IMAD.MOV.U32 R35, RZ, RZ, R8 ;  /* 0x000000ffff237224 */ /* 0x000fe200078e0008 */
[----:B------:R0:W2:Y:S01]  /*5ef0*/  LDS.128 R20, [R30+0x50] ;  /* 0x000050001e147984 */ /* 0x0000a20000000c00 */
        /* <DEDUP_REMOVED lines=20> */
.L_x_575:
[----:B------:R-:W-:Y:S05]  /*6040*/  BSYNC.RECONVERGENT B1 ;  /* 0x0000000000017941 */ /* 0x000fea0003800200 */
.L_x_574:
        /* <DEDUP_REMOVED lines=21> */
.L_x_577:
[----:B------:R-:W-:Y:S05]  /*61a0*/  BSYNC.RECONVERGENT B1 ;  /* 0x0000000000017941 */ /* 0x000fea0003800200 */
.L_x_576:
        /* <DEDUP_REMOVED lines=21> */
.L_x_579:
[----:B------:R-:W-:Y:S05]  /*6300*/  BSYNC.RECONVERGENT B1 ;  /* 0x0000000000017941 */ /* 0x000fea0003800200 */
.L_x_578:
        /* <DEDUP_REMOVED lines=21> */
.L_x_581:
[----:B------:R-:W-:Y:S05]  /*6460*/  BSYNC.RECONVERGENT B1 ;  /* 0x0000000000017941 */ /* 0x000fea0003800200 */
.L_x_580:
        /* <DEDUP_REMOVED lines=21> */
.L_x_583:
[----:B------:R-:W-:Y:S05]  /*65c0*/  BSYNC.RECONVERGENT B1 ;  /* 0x0000000000017941 */ /* 0x000fea0003800200 */
.L_x_582:
        /* <DEDUP_REMOVED lines=20> */
.L_x_499:
[----:B------:R-:W-:Y:S05]  /*6710*/  BSYNC.RECONVERGENT B0 ;  /* 0x0000000000007941 */ /* 0x000fea0003800200 */
.L_x_466:
[----:B------:R-:W-:Y:S05]  /*6720*/  @P1 EXIT ;  /* 0x000000000000194d */ /* 0x000fea0003800000 */
[----:B0123--:R-:W0:Y:S01]  /*6730*/  LDC.64 R2, c[0x0][0x390] ;  /* 0x0000e400ff027b82 */ /* 0x00fe220000000a00 */
[----:B------:R-:W-:Y:S02]  /*6740*/  IMAD.MOV.U32 R18, RZ, RZ, R17 ;  /* 0x000000ffff127224 */ /* 0x000fe400078e0011 */
[----:B0-----:R-:W-:-:S05]  /*6750*/  IMAD.WIDE.U32 R2, R0, 0x10, R2 ;  /* 0x0000001000027825 */ /* 0x001fca00078e0002 */
[----:B------:R-:W-:Y:S04]  /*6760*/  STG.E.64 desc[UR10][R2.64], R12 ;  /* 0x0000000c02007986 */ /* 0x000fe8000c101b0a */
[----:B------:R-:W-:Y:S01]  /*6770*/  STG.E.64 desc[UR10][R2.64+0x8], R18 ;  /* 0x0000081202007986 */ /* 0x000fe2000c101b0a */
[----:B------:R-:W-:Y:S05]  /*6780*/  EXIT ;  /* 0x000000000000794d */ /* 0x000fea0003800000 */
.L_x_584:
        /* <DEDUP_REMOVED lines=15> */
.L_x_734:


//--------------------- .text._ZN6thrust24THRUST_300001_SM_1000_NS8cuda_cub4core6detail13_kernel_agentINS1_8__reduce11ReduceAgentINS0_12zip_iteratorIN4cuda3std3__45tupleIJNS0_10device_ptrIdEENS0_17counting_iteratorIlNS0_11use_defaultESF_SF_EEEEEEEPNSB_IJdlEEESJ_iNS1_9__extrema9arg_max_fIdlNSA_4lessIdEEEEEEJSI_SK_iSP_EEEvDpT0_ --------------------------
	.section	.text._ZN6thrust24THRUST_300001_SM_1000_NS8cuda_cub4core6detail13_kernel_agentINS1_8__reduce11ReduceAgentINS0_12zip_iteratorIN4cuda3std3__45tupleIJNS0_10device_ptrIdEENS0_17counting_iteratorIlNS0_11use_defaultESF_SF_EEEEEEEPNSB_IJdlEEESJ_iNS1_9__extrema9arg_max_fIdlNSA_4lessIdEEEEEEJSI_SK_iSP_EEEvDpT0_,"ax",@progbits
	.align	128
        .global         _ZN6thrust24THRUST_300001_SM_1000_NS8cuda_cub4core6detail13_kernel_agentINS1_8__reduce11ReduceAgentINS0_12zip_iteratorIN4cuda3std3__45tupleIJNS0_10device_ptrIdEENS0_17counting_iteratorIlNS0_11use_defaultESF_SF_EEEEEEEPNSB_IJdlEEESJ_iNS1_9__extrema9arg_max_fIdlNSA_4lessIdEEEEEEJSI_SK_iSP_EEEvDpT0_
        .type           _ZN6thrust24THRUST_300001_SM_1000_NS8cuda_cub4core6detail13_kernel_agentINS1_8__reduce11ReduceAgentINS0_12zip_iteratorIN4cuda3std3__45tupleIJNS0_10device_ptrIdEENS0_17counting_iteratorIlNS0_11use_defaultESF_SF_EEEEEEEPNSB_IJdlEEESJ_iNS1_9__extrema9arg_max_fIdlNSA_4lessIdEEEEEEJSI_SK_iSP_EEEvDpT0_,@function
        .size           _ZN6thrust24THRUST_300001_SM_1000_NS8cuda_cub4core6detail13_kernel_agentINS1_8__reduce11ReduceAgentINS0_12zip_iteratorIN4cuda3std3__45tupleIJNS0_10device_ptrIdEENS0_17counting_iteratorIlNS0_11use_defaultESF_SF_EEEEEEEPNSB_IJdlEEESJ_iNS1_9__extrema9arg_max_fIdlNSA_4lessIdEEEEEEJSI_SK_iSP_EEEvDpT0_,(.L_x_735 - _ZN6thrust24THRUST_300001_SM_1000_NS8cuda_cub4core6detail13_kernel_agentINS1_8__reduce11ReduceAgentINS0_12zip_iteratorIN4cuda3std3__45tupleIJNS0_10device_ptrIdEENS0_17counting_iteratorIlNS0_11use_defaultESF_SF_EEEEEEEPNSB_IJdlEEESJ_iNS1_9__extrema9arg_max_fIdlNSA_4lessIdEEEEEEJSI_SK_iSP_EEEvDpT0_)
        .other          _ZN6thrust24THRUST_300001_SM_1000_NS8cuda_cub4core6detail13_kernel_agentINS1_8__reduce11ReduceAgentINS0_12zip_iteratorIN4cuda3std3__45tupleIJNS0_10device_ptrIdEENS0_17counting_iteratorIlNS0_11use_defaultESF_SF_EEEEEEEPNSB_IJdlEEESJ_iNS1_9__extrema9arg_max_fIdlNSA_4lessIdEEEEEEJSI_SK_iSP_EEEvDpT0_,@"STO_CUDA_ENTRY STV_DEFAULT"
_ZN6thrust24THRUST_300001_SM_1000_NS8cuda_cub4core6detail13_kernel_agentINS1_8__reduce11ReduceAgentINS0_12zip_iteratorIN4cuda3std3__45tupleIJNS0_10device_ptrIdEENS0_17counting_iteratorIlNS0_11use_defaultESF_SF_EEEEEEEPNSB_IJdlEEESJ_iNS1_9__extrema9arg_max_fIdlNSA_4lessIdEEEEEEJSI_SK_iSP_EEEvDpT0_:
.text._ZN6thrust24THRUST_300001_SM_1000_NS8cuda_cub4core6detail13_kernel_agentINS1_8__reduce11ReduceAgentINS0_12zip_iteratorIN4cuda3std3__45tupleIJNS0_10device_ptrIdEENS0_17counting_iteratorIlNS0_11use_defaultESF_SF_EEEEEEEPNSB_IJdlEEESJ_iNS1_9__extrema9arg_max_fIdlNSA_4lessIdEEEEEEJSI_SK_iSP_EEEvDpT0_:
        /* <DEDUP_REMOVED lines=23> */
.L_x_588:
[----:B0-----:R-:W-:Y:S05]  /*0170*/  BSYNC.RECONVERGENT B1 ;  /* 0x0000000000017941 */ /* 0x001fea0003800200 */
.L_x_587:
        /* <DEDUP_REMOVED lines=19> */
.L_x_595:
        /* <DEDUP_REMOVED lines=31> */
.L_x_594:
[----:B------:R-:W-:Y:S05]  /*04a0*/  BSYNC.RECONVERGENT B3 ;  /* 0x0000000000037941 */ /* 0x000fea0003800200 */
.L_x_593:
[----:B------:R-:W-:Y:S01]  /*04b0*/  IADD3 R14, P0, PT, R14, 0x100, RZ ;  /* 0x000001000e0e7810 */ /* 0x000fe20007f1e0ff */
[----:B------:R-:W-:Y:S02]  /*04c0*/  VIADD R10, R10, 0x100 ;  /* 0x000001000a0a7836 */ /* 0x000fe40000000000 */
[----:B------:R-:W-:Y:S01]  /*04d0*/  IMAD.X R13, RZ, RZ, R13, P3 ;  /* 0x000000ffff0d7224 */ /* 0x000fe200018e060d */
[----:B------:R-:W-:Y:S01]  /*04e0*/  IADD3.X R15, PT, PT, RZ, R15, RZ, P0, !PT ;  /* 0x0000000fff0f7210 */ /* 0x000fe200007fe4ff */
[----:B------:R-:W-:Y:S08]  /*04f0*/  @P2 BRA `(.L_x_595) ;  /* 0xfffffffc006c2947 */ /* 0x000ff0000383ffff */
.L_x_592:
[----:B------:R-:W-:Y:S05]  /*0500*/  BSYNC.RECONVERGENT B2 ;  /* 0x0000000000027941 */ /* 0x000fea0003800200 */
.L_x_591:
[----:B------:R-:W-:-:S13]  /*0510*/  ISETP.GE.U32.AND P0, PT, R16, 0x300, PT ;  /* 0x000003001000780c */ /* 0x000fda0003f06070 */
[----:B------:R-:W-:Y:S05]  /*0520*/  @!P0 BRA `(.L_x_590) ;  /* 0x0000000400bc8947 */ /* 0x000fea0003800000 */
[----:B------:R-:W0:Y:S01]  /*0530*/  LDC.64 R4, c[0x0][0x380] ;  /* 0x0000e000ff047b82 */ /* 0x000e220000000a00 */
[----:B------:R-:W-:-:S07]  /*0540*/  VIADD R20, R10, 0x200 ;  /* 0x000002000a147836 */ /* 0x000fce0000000000 */
[----:B------:R-:W1:Y:S02]  /*0550*/  LDC.64 R6, c[0x0][0x388] ;  /* 0x0000e200ff067b82 */ /* 0x000e640000000a00 */
.L_x_604:
        /* <DEDUP_REMOVED lines=30> */
.L_x_597:
[----:B------:R-:W-:Y:S05]  /*0740*/  BSYNC.RECONVERGENT B2 ;  /* 0x0000000000027941 */ /* 0x000fea0003800200 */
.L_x_596:
        /* <DEDUP_REMOVED lines=23> */
.L_x_599:
[----:B------:R-:W-:Y:S05]  /*08c0*/  BSYNC.RECONVERGENT B2 ;  /* 0x0000000000027941 */ /* 0x000fea0003800200 */
.L_x_598:
        /* <DEDUP_REMOVED lines=25> */
.L_x_601:
[----:B------:R-:W-:Y:S05]  /*0a60*/  BSYNC.RECONVERGENT B2 ;  /* 0x0000000000027941 */ /* 0x000fea0003800200 */
.L_x_600:
        /* <DEDUP_REMOVED lines=22> */
.L_x_603:
[----:B------:R-:W-:Y:S05]  /*0bd0*/  BSYNC.RECONVERGENT B2 ;  /* 0x0000000000027941 */ /* 0x000fea0003800200 */
.L_x_602:
[C---:B------:R-:W-:Y:S02]  /*0be0*/  VIADD R10, R20.reuse, 0x200 ;  /* 0x00000200140a7836 */ /* 0x040fe40000000000 */
[----:B------:R-:W-:-:S03]  /*0bf0*/  VIADD R20, R20, 0x400 ;  /* 0x0000040014147836 */ /* 0x000fc60000000000 */
[----:B------:R-:W-:-:S13]  /*0c00*/  ISETP.GE.AND P0, PT, R10, UR5, PT ;  /* 0x000000050a007c0c */ /* 0x000fda000bf06270 */
[----:B------:R-:W-:Y:S05]  /*0c10*/  @!P0 BRA `(.L_x_604) ;  /* 0xfffffff800508947 */ /* 0x000fea000383ffff */
.L_x_590:
[----:B------:R-:W-:Y:S05]  /*0c20*/  BSYNC.RECONVERGENT B1 ;  /* 0x0000000000017941 */ /* 0x000fea0003800200 */
.L_x_589:
        /* <DEDUP_REMOVED lines=35> */
.L_x_607:
[----:B------:R-:W-:Y:S05]  /*0e60*/  BSYNC.RECONVERGENT B1 ;  /* 0x0000000000017941 */ /* 0x000fea0003800200 */
.L_x_606:
        /* <DEDUP_REMOVED lines=31> */
.L_x_609:
[----:B------:R-:W-:Y:S05]  /*1060*/  BSYNC.RECONVERGENT B1 ;  /* 0x0000000000017941 */ /* 0x000fea0003800200 */
.L_x_608:
        /* <DEDUP_REMOVED lines=31> */
.L_x_611:
[----:B------:R-:W-:Y:S05]  /*1260*/  BSYNC.RECONVERGENT B1 ;  /* 0x0000000000017941 */ /* 0x000fea0003800200 */
.L_x_610:
[----:B------:R-:W-:Y:S01]  /*1270*/  ISETP.GT.AND P0, PT, R10, 0x17, PT ;  /* 0x000000170a00780c */ /* 0x000fe20003f04270 */
[----:B-1----:R1:W1:Y:S01]  /*1280*/  SHFL.DOWN PT, R2, R4, 0x8, 0x1f ;  /* 0x09001f0004027f89 */ /* 0x00226200000e0000 */
[----:B------:R-:W-:Y:S01]  /*1290*/  BSSY.RECONVERGENT B1, `(.L_x_612) ;  /* 0x000001d000017945 */ /* 0x000fe20003800200 */
[----:B0-----:R-:W-:Y:S02]  /*12a0*/  IMAD.MOV.U32 R8, RZ, RZ, R11 ;  /* 0x000000ffff087224 */ /* 0x001fe400078e000b */
[----:B------:R0:W0:Y:S01]  /*12b0*/  SHFL.DOWN PT, R3, R5, 0x8, 0x1f ;  /* 0x09001f0005037f89 */ /* 0x00002200000e0000 */
[----:B------:R-:W-:Y:S02]  /*12c0*/  IMAD.MOV.U32 R9, RZ, RZ, R12 ;  /* 0x000000ffff097224 */ /* 0x000fe400078e000c */
[----:B------:R-:W-:Y:S01]  /*12d0*/  IMAD.MOV.U32 R6, RZ, RZ, R4 ;  /* 0x000000ffff067224 */ /* 0x000fe200078e0004 */
[----:B---3--:R3:W0:Y:S01]  /*12e0*/  SHFL.DOWN PT, R14, R11, 0x8, 0x1f ;  /* 0x09001f000b0e7f89 */ /* 0x00862200000e0000 */
[----:B--2---:R-:W-:-:S03]  /*12f0*/  IMAD.MOV.U32 R7, RZ, RZ, R5 ;  /* 0x000000ffff077224 */ /* 0x004fc600078e0005 */
[----:B----4-:R3:W2:Y:S01]  /*1300*/  SHFL.DOWN PT, R13, R12, 0x8, 0x1f ;  /* 0x09001f000c0d7f89 */ /* 0x0106a200000e0000 */
[----:B------:R-:W-:Y:S05]  /*1310*/  @P0 BRA `(.L_x_613) ;  /* 0x0000000000500947 */ /* 0x000fea0003800000 */
[----:B01----:R-:W-:Y:S01]  /*1320*/  DSETP.GEU.AND P0, PT, R4, R2, PT ;  /* 0x000000020400722a */ /* 0x003fe20003f0e000 */
        /* <DEDUP_REMOVED lines=19> */
.L_x_613:
[----:B------:R-:W-:Y:S05]  /*1460*/  BSYNC.RECONVERGENT B1 ;  /* 0x0000000000017941 */ /* 0x000fea0003800200 */
.L_x_612:
[----:B------:R-:W-:Y:S01]  /*1470*/  ISETP.GT.AND P0, PT, R10, 0xf, PT ;  /* 0x0000000f0a00780c */ /* 0x000fe20003f04270 */
[----:B-1----:R1:W4:Y:S01]  /*1480*/  SHFL.DOWN PT, R4, R6, 0x10, 0x1f ;  /* 0x0a001f0006047f89 */ /* 0x00232200000e0000 */
[----:B------:R-:W-:Y:S01]  /*1490*/  BSSY.RECONVERGENT B1, `(.L_x_614) ;  /* 0x000001d000017945 */ /* 0x000fe20003800200 */
[----:B0-----:R-:W-:Y:S02]  /*14a0*/  IMAD.MOV.U32 R14, RZ, RZ, R8 ;  /* 0x000000ffff0e7224 */ /* 0x001fe400078e0008 */
[----:B------:R1:W0:Y:S01]  /*14b0*/  SHFL.DOWN PT, R5, R7, 0x10, 0x1f ;  /* 0x0a001f0007057f89 */ /* 0x00022200000e0000 */
[----:B------:R-:W-:Y:S02]  /*14c0*/  IMAD.MOV.U32 R15, RZ, RZ, R9 ;  /* 0x000000ffff0f7224 */ /* 0x000fe400078e0009 */
[----:B------:R-:W-:Y:S01]  /*14d0*/  IMAD.MOV.U32 R2, RZ, RZ, R6 ;  /* 0x000000ffff027224 */ /* 0x000fe200078e0006 */
[----:B---3--:R1:W3:Y:S01]  /*14e0*/  SHFL.DOWN PT, R11, R8, 0x10, 0x1f ;  /* 0x0a001f00080b7f89 */ /* 0x0082e200000e0000 */
[----:B------:R-:W-:-:S03]  /*14f0*/  IMAD.MOV.U32 R3, RZ, RZ, R7 ;  /* 0x000000ffff037224 */ /* 0x000fc600078e0007 */
[----:B------:R1:W0:Y:S01]  /*1500*/  SHFL.DOWN PT, R12, R9, 0x10, 0x1f ;  /* 0x0a001f00090c7f89 */ /* 0x00022200000e0000 */
[----:B------:R-:W-:Y:S05]  /*1510*/  @P0 BRA `(.L_x_615) ;  /* 0x0000000000500947 */ /* 0x000fea0003800000 */
[----:B0---4-:R-:W-:Y:S01]  /*1520*/  DSETP.GEU.AND P0, PT, R6, R4, PT ;  /* 0x000000040600722a */ /* 0x011fe20003f0e000 */
[----:B---3--:R-:W-:Y:S02]  /*1530*/  IMAD.MOV.U32 R14, RZ, RZ, R11 ;  /* 0x000000ffff0e7224 */ /* 0x008fe400078e000b */
        /* <DEDUP_REMOVED lines=18> */
.L_x_615:
[----:B------:R-:W-:Y:S05]  /*1660*/  BSYNC.RECONVERGENT B1 ;  /* 0x0000000000017941 */ /* 0x000fea0003800200 */
.L_x_614:
[----:B------:R-:W-:Y:S01]  /*1670*/  ISETP.NE.AND P0, PT, R10, RZ, PT ;  /* 0x000000ff0a00720c */ /* 0x000fe20003f05270 */
[----:B------:R-:W-:-:S12]  /*1680*/  BSSY.RECONVERGENT B1, `(.L_x_616) ;  /* 0x000000a000017945 */ /* 0x000fd80003800200 */
[----:B------:R-:W-:Y:S05]  /*1690*/  @P0 BRA `(.L_x_617) ;  /* 0x0000000000200947 */ /* 0x000fea0003800000 */
[----:B-1----:R-:W1:Y:S01]  /*16a0*/  S2R R6, SR_CgaCtaId ;  /* 0x0000000000067919 */ /* 0x002e620000008800 */
[----:B0-----:R-:W-:Y:S02]  /*16b0*/  MOV R5, 0x400 ;  /* 0x0000040000057802 */ /* 0x001fe40000000f00 */
[----:B----4-:R-:W-:-:S04]  /*16c0*/  SHF.R.U32.HI R4, RZ, 0x1, R0 ;  /* 0x00000001ff047819 */ /* 0x010fc80000011600 */
[----:B------:R-:W-:Y:S02]  /*16d0*/  LOP3.LUT R4, R4, 0x1f0, RZ, 0xc0, !PT ;  /* 0x000001f004047812 */ /* 0x000fe400078ec0ff */
[----:B-1----:R-:W-:-:S05]  /*16e0*/  LEA R5, R6, R5, 0x18 ;  /* 0x0000000506057211 */ /* 0x002fca00078ec0ff */
[----:B------:R-:W-:-:S05]  /*16f0*/  IMAD.IADD R5, R4, 0x1, R5 ;  /* 0x0000000104057824 */ /* 0x000fca00078e0205 */
[----:B------:R0:W-:Y:S04]  /*1700*/  STS.64 [R5+0x10], R14 ;  /* 0x0000100e05007388 */ /* 0x0001e80000000a00 */
[----:B------:R0:W-:Y:S02]  /*1710*/  STS.64 [R5+0x8], R2 ;  /* 0x0000080205007388 */ /* 0x0001e40000000a00 */
.L_x_617:
[----:B------:R-:W-:Y:S05]  /*1720*/  BSYNC.RECONVERGENT B1 ;  /* 0x0000000000017941 */ /* 0x000fea0003800200 */
.L_x_616:
        /* <DEDUP_REMOVED lines=8> */
[----:B-1--4-:R-:W1:Y:S04]  /*17b0*/  LDS.128 R4, [R0+0x20] ;  /* 0x0000200000047984 */ /* 0x012e680000000c00 */
[----:B--2---:R2:W4:Y:S04]  /*17c0*/  LDS.64 R12, [R0+0x80] ;  /* 0x00008000000c7984 */ /* 0x0045280000000a00 */
[----:B---3--:R2:W3:Y:S01]  /*17d0*/  LDS.128 R8, [R0+0x30] ;  /* 0x0000300000087984 */ /* 0x0084e20000000c00 */
        /* <DEDUP_REMOVED lines=20> */
.L_x_620:
[----:B------:R-:W-:Y:S05]  /*1920*/  BSYNC.RECONVERGENT B1 ;  /* 0x0000000000017941 */ /* 0x000fea0003800200 */
.L_x_619:
        /* <DEDUP_REMOVED lines=23> */
.L_x_622:
[----:B------:R-:W-:Y:S05]  /*1aa0*/  BSYNC.RECONVERGENT B1 ;  /* 0x0000000000017941 */ /* 0x000fea0003800200 */
.L_x_621:
        /* <DEDUP_REMOVED lines=21> */
.L_x_624:
[----:B------:R-:W-:Y:S05]  /*1c00*/  BSYNC.RECONVERGENT B1 ;  /* 0x0000000000017941 */ /* 0x000fea0003800200 */
.L_x_623:
        /* <DEDUP_REMOVED lines=23> */
.L_x_626:
[----:B------:R-:W-:Y:S05]  /*1d80*/  BSYNC.RECONVERGENT B1 ;  /* 0x0000000000017941 */ /* 0x000fea0003800200 */
.L_x_625:
        /* <DEDUP_REMOVED lines=21> */
.L_x_628:
[----:B------:R-:W-:Y:S05]  /*1ee0*/  BSYNC.RECONVERGENT B1 ;  /* 0x0000000000017941 */ /* 0x000fea0003800200 */
.L_x_627:
        /* <DEDUP_REMOVED lines=21> */
.L_x_630:
[----:B------:R-:W-:Y:S05]  /*2040*/  BSYNC.RECONVERGENT B1 ;  /* 0x0000000000017941 */ /* 0x000fea0003800200 */
.L_x_629:
        /* <DEDUP_REMOVED lines=21> */
.L_x_605:
        /* <DEDUP_REMOVED lines=38> */
.L_x_632:
[----:B------:R-:W-:Y:S05]  /*2400*/  BSYNC.RECONVERGENT B1 ;  /* 0x0000000000017941 */ /* 0x000fea0003800200 */
.L_x_631:
[----:B------:R-:W-:Y:S01]  /*2410*/  IADD3 R8, PT, PT, R4, 0x2, RZ ;  /* 0x0000000204087810 */ /* 0x000fe20007ffe0ff */
[----:B------:R1:W1:Y:S01]  /*2420*/  SHFL.DOWN PT, R2, R6, 0x2, R5 ;  /* 0x0840000006027989 */ /* 0x00026200000e0005 */
[----:B------:R-:W-:Y:S01]  /*2430*/  BSSY.RECONVERGENT B1, `(.L_x_633) ;  /* 0x000001e000017945 */ /* 0x000fe20003800200 */
[----:B--2---:R-:W-:Y:S01]  /*2440*/  IMAD.MOV.U32 R10, RZ, RZ, R14 ;  /* 0x000000ffff0a7224 */ /* 0x004fe200078e000e */
[----:B------:R-:W-:Y:S01]  /*2450*/  ISETP.GT.AND P0, PT, R8, R5, PT ;  /* 0x000000050800720c */ /* 0x000fe20003f04270 */
[----:B------:R2:W1:Y:S01]  /*2460*/  SHFL.DOWN PT, R3, R7, 0x2, R5 ;  /* 0x0840000007037989 */ /* 0x00046200000e0005 */
[----:B----4-:R-:W-:Y:S02]  /*2470*/  IMAD.MOV.U32 R12, RZ, RZ, R16 ;  /* 0x000000ffff0c7224 */ /* 0x010fe400078e0010 */
        /* <DEDUP_REMOVED lines=25> */
.L_x_634:
[----:B------:R-:W-:Y:S05]  /*2610*/  BSYNC.RECONVERGENT B1 ;  /* 0x0000000000017941 */ /* 0x000fea0003800200 */
.L_x_633:
[----:B-1----:R-:W-:Y:S01]  /*2620*/  VIADD R2, R4, 0x4 ;  /* 0x0000000404027836 */ /* 0x002fe20000000000 */
[----:B------:R1:W4:Y:S01]  /*2630*/  SHFL.DOWN PT, R6, R8, 0x4, R5 ;  /* 0x0880000008067989 */ /* 0x00032200000e0005 */
[----:B------:R-:W-:Y:S01]  /*2640*/  BSSY.RECONVERGENT B1, `(.L_x_635) ;  /* 0x000001e000017945 */ /* 0x000fe20003800200 */
[----:B--2---:R-:W-:Y:S02]  /*2650*/  IMAD.MOV.U32 R14, RZ, RZ, R10 ;  /* 0x000000ffff0e7224 */ /* 0x004fe400078e000a */
[----:B------:R-:W-:Y:S01]  /*2660*/  ISETP.GT.AND P0, PT, R2, R5, PT ;  /* 0x000000050200720c */ /* 0x000fe20003f04270 */
[----:B------:R1:W2:Y:S01]  /*2670*/  SHFL.DOWN PT, R7, R9, 0x4, R5 ;  /* 0x0880000009077989 */ /* 0x0002a200000e0005 */
[----:B------:R-:W-:Y:S02]  /*2680*/  IMAD.MOV.U32 R16, RZ, RZ, R12 ;  /* 0x000000ffff107224 */ /* 0x000fe400078e000c */
[----:B------:R-:W-:Y:S01]  /*2690*/  IMAD.MOV.U32 R2, RZ, RZ, R8 ;  /* 0x000000ffff027224 */ /* 0x000fe200078e0008 */
[----:B---3--:R1:W3:Y:S01]  /*26a0*/  SHFL.DOWN PT, R11, R10, 0x4, R5 ;  /* 0x088000000a0b7989 */ /* 0x0082e200000e0005 */
[----:B------:R-:W-:-:S03]  /*26b0*/  IMAD.MOV.U32 R3, RZ, RZ, R9 ;  /* 0x000000ffff037224 */ /* 0x000fc600078e0009 */
[----:B0-----:R1:W0:Y:S04]  /*26c0*/  SHFL.DOWN PT, R13, R12, 0x4, R5 ;  /* 0x088000000c0d7989 */ /* 0x00122800000e0005 */
[----:B------:R-:W-:Y:S05]  /*26d0*/  @P0 BRA `(.L_x_636) ;  /* 0x0000000000500947 */ /* 0x000fea0003800000 */
[----:B--2-4-:R-:W-:Y:S01]  /*26e0*/  DSETP.GEU.AND P0, PT, R8, R6, PT ;  /* 0x000000060800722a */ /* 0x014fe20003f0e000 */
[----:B---3--:R-:W-:Y:S02]  /*26f0*/  IMAD.MOV.U32 R14, RZ, RZ, R11 ;  /* 0x000000ffff0e7224 */ /* 0x008fe400078e000b */
[----:B0-----:R-:W-:Y:S02]  /*2700*/  IMAD.MOV.U32 R16, RZ, RZ, R13 ;  /* 0x000000ffff107224 */ /* 0x001fe400078e000d */
        /* <DEDUP_REMOVED lines=17> */
.L_x_636:
[----:B------:R-:W-:Y:S05]  /*2820*/  BSYNC.RECONVERGENT B1 ;  /* 0x0000000000017941 */ /* 0x000fea0003800200 */
.L_x_635:
[----:B----4-:R-:W-:Y:S01]  /*2830*/  VIADD R6, R4, 0x8 ;  /* 0x0000000804067836 */ /* 0x010fe20000000000 */
[----:B-1----:R1:W4:Y:S01]  /*2840*/  SHFL.DOWN PT, R8, R2, 0x8, R5 ;  /* 0x0900000002087989 */ /* 0x00232200000e0005 */
[----:B------:R-:W-:Y:S01]  /*2850*/  BSSY.RECONVERGENT B1, `(.L_x_637) ;  /* 0x000001e000017945 */ /* 0x000fe20003800200 */
[----:B------:R-:W-:Y:S02]  /*2860*/  IMAD.MOV.U32 R10, RZ, RZ, R14 ;  /* 0x000000ffff0a7224 */ /* 0x000fe400078e000e */
[----:B------:R-:W-:Y:S01]  /*2870*/  ISETP.GT.AND P0, PT, R6, R5, PT ;  /* 0x000000050600720c */ /* 0x000fe20003f04270 */
[----:B------:R1:W1:Y:S01]  /*2880*/  SHFL.DOWN PT, R9, R3, 0x8, R5 ;  /* 0x0900000003097989 */ /* 0x00026200000e0005 */
[----:B------:R-:W-:Y:S02]  /*2890*/  IMAD.MOV.U32 R12, RZ, RZ, R16 ;  /* 0x000000ffff0c7224 */ /* 0x000fe400078e0010 */
[----:B------:R-:W-:Y:S01]  /*28a0*/  IMAD.MOV.U32 R6, RZ, RZ, R2 ;  /* 0x000000ffff067224 */ /* 0x000fe200078e0002 */
[----:B---3--:R3:W1:Y:S01]  /*28b0*/  SHFL.DOWN PT, R11, R14, 0x8, R5 ;  /* 0x090000000e0b7989 */ /* 0x00866200000e0005 */
[----:B--2---:R-:W-:-:S03]  /*28c0*/  IMAD.MOV.U32 R7, RZ, RZ, R3 ;  /* 0x000000ffff077224 */ /* 0x004fc600078e0003 */
[----:B0-----:R3:W0:Y:S04]  /*28d0*/  SHFL.DOWN PT, R13, R16, 0x8, R5 ;  /* 0x09000000100d7989 */ /* 0x00162800000e0005 */
[----:B------:R-:W-:Y:S05]  /*28e0*/  @P0 BRA `(.L_x_638) ;  /* 0x0000000000500947 */ /* 0x000fea0003800000 */
[----:B-1--4-:R-:W-:Y:S01]  /*28f0*/  DSETP.GEU.AND P0, PT, R2, R8, PT ;  /* 0x000000080200722a */ /* 0x012fe20003f0e000 */
[----:B------:R-:W-:Y:S02]  /*2900*/  IMAD.MOV.U32 R10, RZ, RZ, R11 ;  /* 0x000000ffff0a7224 */ /* 0x000fe400078e000b */
        /* <DEDUP_REMOVED lines=18> */
.L_x_638:
[----:B------:R-:W-:Y:S05]  /*2a30*/  BSYNC.RECONVERGENT B1 ;  /* 0x0000000000017941 */ /* 0x000fea0003800200 */
.L_x_637:
[----:B-1----:R-:W-:Y:S01]  /*2a40*/  VIADD R2, R4, 0x10 ;  /* 0x0000001004027836 */ /* 0x002fe20000000000 */
[----:B----4-:R1:W2:Y:S01]  /*2a50*/  SHFL.DOWN PT, R8, R6, 0x10, R5 ;  /* 0x0a00000006087989 */ /* 0x0102a200000e0005 */
[----:B------:R-:W-:Y:S01]  /*2a60*/  BSSY.RECONVERGENT B1, `(.L_x_639) ;  /* 0x000001e000017945 */ /* 0x000fe20003800200 */
[----:B---3--:R-:W-:Y:S02]  /*2a70*/  IMAD.MOV.U32 R14, RZ, RZ, R10 ;  /* 0x000000ffff0e7224 */ /* 0x008fe400078e000a */
[----:B------:R-:W-:Y:S01]  /*2a80*/  ISETP.GT.AND P0, PT, R2, R5, PT ;  /* 0x000000050200720c */ /* 0x000fe20003f04270 */
[----:B------:R1:W3:Y:S01]  /*2a90*/  SHFL.DOWN PT, R9, R7, 0x10, R5 ;  /* 0x0a00000007097989 */ /* 0x0002e200000e0005 */
[----:B------:R-:W-:Y:S02]  /*2aa0*/  IMAD.MOV.U32 R15, RZ, RZ, R12 ;  /* 0x000000ffff0f7224 */ /* 0x000fe400078e000c */
[----:B------:R-:W-:Y:S01]  /*2ab0*/  IMAD.MOV.U32 R2, RZ, RZ, R6 ;  /* 0x000000ffff027224 */ /* 0x000fe200078e0006 */
[----:B------:R1:W4:Y:S01]  /*2ac0*/  SHFL.DOWN PT, R11, R10, 0x10, R5 ;  /* 0x0a0000000a0b7989 */ /* 0x00032200000e0005 */
[----:B------:R-:W-:-:S03]  /*2ad0*/  IMAD.MOV.U32 R3, RZ, RZ, R7 ;  /* 0x000000ffff037224 */ /* 0x000fc600078e0007 */
[----:B0-----:R1:W0:Y:S04]  /*2ae0*/  SHFL.DOWN PT, R13, R12, 0x10, R5 ;  /* 0x0a0000000c0d7989 */ /* 0x00122800000e0005 */
[----:B------:R-:W-:Y:S05]  /*2af0*/  @P0 BRA `(.L_x_640) ;  /* 0x0000000000500947 */ /* 0x000fea0003800000 */
[----:B--23--:R-:W-:Y:S01]  /*2b00*/  DSETP.GEU.AND P0, PT, R6, R8, PT ;  /* 0x000000080600722a */ /* 0x00cfe20003f0e000 */
[----:B----4-:R-:W-:Y:S02]  /*2b10*/  IMAD.MOV.U32 R14, RZ, RZ, R11 ;  /* 0x000000ffff0e7224 */ /* 0x010fe400078e000b */
[----:B0-----:R-:W-:Y:S02]  /*2b20*/  IMAD.MOV.U32 R15, RZ, RZ, R13 ;  /* 0x000000ffff0f7224 */ /* 0x001fe400078e000d */
        /* <DEDUP_REMOVED lines=17> */
.L_x_640:
[----:B------:R-:W-:Y:S05]  /*2c40*/  BSYNC.RECONVERGENT B1 ;  /* 0x0000000000017941 */ /* 0x000fea0003800200 */
.L_x_639:
        /* <DEDUP_REMOVED lines=11> */
.L_x_642:
[----:B------:R-:W-:Y:S05]  /*2d00*/  BSYNC.RECONVERGENT B1 ;  /* 0x0000000000017941 */ /* 0x000fea0003800200 */
.L_x_641:
[----:B------:R-:W-:Y:S01]  /*2d10*/  BAR.SYNC.DEFER_BLOCKING 0x0 ;  /* 0x0000000000007b1d */ /* 0x000fe20000010000 */
[----:B------:R-:W-:-:S13]  /*2d20*/  ISETP.NE.AND P1, PT, R0, RZ, PT ;  /* 0x000000ff0000720c */ /* 0x000fda0003f25270 */
[----:B------:R-:W-:Y:S05]  /*2d30*/  @P1 BRA `(.L_x_618) ;  /* 0x0000003400ec1947 */ /* 0x000fea0003800000 */
[----:B------:R-:W-:Y:S01]  /*2d40*/  UISETP.GE.AND UP0, UPT, UR6, 0x21, UPT ;  /* 0x000000210600788c */ /* 0x000fe2000bf06270 */
[----:B----4-:R-:W-:Y:S02]  /*2d50*/  IMAD.MOV.U32 R11, RZ, RZ, R14 ;  /* 0x000000ffff0b7224 */ /* 0x010fe400078e000e */
[----:B--2---:R-:W-:Y:S02]  /*2d60*/  IMAD.MOV.U32 R8, RZ, RZ, R15 ;  /* 0x000000ffff087224 */ /* 0x004fe400078e000f */
        /* <DEDUP_REMOVED lines=29> */
.L_x_644:
[----:B------:R-:W-:Y:S05]  /*2f40*/  BSYNC.RECONVERGENT B1 ;  /* 0x0000000000017941 */ /* 0x000fea0003800200 */
.L_x_643:
[----:B------:R-:W-:Y:S01]  /*2f50*/  UISETP.GE.AND UP0, UPT, UR6, 0x41, UPT ;  /* 0x000000410600788c */ /* 0x000fe2000bf06270 */
[----:B---3--:R-:W-:Y:S02]  /*2f60*/  IMAD.MOV.U32 R9, RZ, RZ, R11 ;  /* 0x000000ffff097224 */ /* 0x008fe400078e000b */
[----:B------:R-:W-:Y:S02]  /*2f70*/  IMAD.MOV.U32 R0, RZ, RZ, R8 ;  /* 0x000000ffff007224 */ /* 0x000fe400078e0008 */
[----:B------:R-:W-:Y:S02]  /*2f80*/  IMAD.MOV.U32 R2, RZ, RZ, R4 ;  /* 0x000000ffff027224 */ /* 0x000fe400078e0004 */
[----:B------:R-:W-:Y:S02]  /*2f90*/  IMAD.MOV.U32 R3, RZ, RZ, R5 ;  /* 0x000000ffff037224 */ /* 0x000fe400078e0005 */
        /* <DEDUP_REMOVED lines=9> */
[----:B------:R-:W-:Y:S01]  /*3030*/  IMAD.MOV.U32 R3, RZ, RZ, R7 ;  /* 0x000000ffff037224 */ /* 0x000fe200078e0007 */
[----:B0-----:R-:W-:Y:S01]  /*3040*/  MOV R0, R13 ;  /* 0x0000000d00007202 */ /* 0x001fe20000000f00 */
        /* <DEDUP_REMOVED lines=16> */
.L_x_646:
[----:B------:R-:W-:Y:S05]  /*3150*/  BSYNC.RECONVERGENT B1 ;  /* 0x0000000000017941 */ /* 0x000fea0003800200 */
.L_x_645:
[----:B------:R-:W-:Y:S01]  /*3160*/  UISETP.GE.AND UP0, UPT, UR6, 0x61, UPT ;  /* 0x000000610600788c */ /* 0x000fe2000bf06270 */
[----:B------:R-:W-:Y:S02]  /*3170*/  IMAD.MOV.U32 R11, RZ, RZ, R9 ;  /* 0x000000ffff0b7224 */ /* 0x000fe400078e0009 */
        /* <DEDUP_REMOVED lines=30> */
.L_x_648:
[----:B------:R-:W-:Y:S05]  /*3360*/  BSYNC.RECONVERGENT B1 ;  /* 0x0000000000017941 */ /* 0x000fea0003800200 */
.L_x_647:
        /* <DEDUP_REMOVED lines=32> */
.L_x_650:
[----:B------:R-:W-:Y:S05]  /*3570*/  BSYNC.RECONVERGENT B1 ;  /* 0x0000000000017941 */ /* 0x000fea0003800200 */
.L_x_649:
        /* <DEDUP_REMOVED lines=32> */
.L_x_652:
[----:B------:R-:W-:Y:S05]  /*3780*/  BSYNC.RECONVERGENT B1 ;  /* 0x0000000000017941 */ /* 0x000fea0003800200 */
.L_x_651:
        /* <DEDUP_REMOVED lines=32> */
.L_x_654:
[----:B------:R-:W-:Y:S05]  /*3990*/  BSYNC.RECONVERGENT B1 ;  /* 0x0000000000017941 */ /* 0x000fea0003800200 */
.L_x_653:
[----:B------:R-:W-:Y:S01]  /*39a0*/  UISETP.GE.AND UP0, UPT, UR6, 0xe1, UPT ;  /* 0x000000e10600788c */ /* 0x000fe2000bf06270 */
[----:B------:R-:W-:Y:S02]  /*39b0*/  IMAD.MOV.U32 R14, RZ, RZ, R9 ;  /* 0x000000ffff0e7224 */ /* 0x000fe400078e0009 */
[----:B------:R-:W-:Y:S02]  /*39c0*/  IMAD.MOV.U32 R15, RZ, RZ, R0 ;  /* 0x000000ffff0f7224 */ /* 0x000fe400078e0000 */
[----:B------:R-:W-:Y:S02]  /*39d0*/  IMAD.MOV.U32 R2, RZ, RZ, R6 ;  /* 0x000000ffff027224 */ /* 0x000fe400078e0006 */
[----:B------:R-:W-:Y:S02]  /*39e0*/  IMAD.MOV.U32 R3, RZ, RZ, R7 ;  /* 0x000000ffff037224 */ /* 0x000fe400078e0007 */
[----:B------:R-:W-:Y:S05]  /*39f0*/  BRA.U !UP0, `(.L_x_618) ;  /* 0x0000002908bc7547 */ /* 0x000fea000b800000 */
        /* <DEDUP_REMOVED lines=26> */
.L_x_586:
        /* <DEDUP_REMOVED lines=37> */
.L_x_656:
[----:B------:R-:W-:Y:S05]  /*3df0*/  BSYNC.RECONVERGENT B1 ;  /* 0x0000000000017941 */ /* 0x000fea0003800200 */
.L_x_655:
[----:B------:R-:W-:Y:S01]  /*3e00*/  UISETP.GE.U32.AND UP0, UPT, UR4, 0xa00, UPT ;  /* 0x00000a000400788c */ /* 0x000fe2000bf06070 */
[----:B------:R-:W-:-:S08]  /*3e10*/  IMAD.MOV.U32 R5, RZ, RZ, 0x500 ;  /* 0x00000500ff057424 */ /* 0x000fd000078e00ff */
[----:B------:R-:W-:Y:S05]  /*3e20*/  BRA.U !UP0, `(.L_x_657) ;  /* 0x0000000508647547 */ /* 0x000fea000b800000 */
[----:B------:R-:W-:Y:S01]  /*3e30*/  IMAD.MOV.U32 R14, RZ, RZ, R8 ;  /* 0x000000ffff0e7224 */ /* 0x000fe200078e0008 */
[----:B------:R-:W-:Y:S01]  /*3e40*/  MOV R15, R9 ;  /* 0x00000009000f7202 */ /* 0x000fe20000000f00 */
[----:B------:R-:W-:Y:S01]  /*3e50*/  IMAD.MOV.U32 R17, RZ, RZ, 0x500 ;  /* 0x00000500ff117424 */ /* 0x000fe200078e00ff */
[----:B------:R-:W0:Y:S01]  /*3e60*/  LDCU UR4, c[0x0][0x398] ;  /* 0x00007300ff0477ac */ /* 0x000e220008000800 */
[----:B------:R-:W1:Y:S05]  /*3e70*/  LDCU.64 UR6, c[0x0][0x388] ;  /* 0x00007100ff0677ac */ /* 0x000e6a0008000a00 */
.L_x_660:
[----:B------:R-:W-:-:S05]  /*3e80*/  IMAD.WIDE.U32 R20, R17, 0x8, R2 ;  /* 0x0000000811147825 */ /* 0x000fca00078e0002 */
[----:B------:R-:W2:Y:S04]  /*3e90*/  LDG.E.64 R12, desc[UR8][R20.64] ;  /* 0x00000008140c7981 */ /* 0x000ea8000c1e1b00 */
[----:B------:R-:W3:Y:S01]  /*3ea0*/  LDG.E.64 R10, desc[UR8][R20.64+0x800] ;  /* 0x00080008140a7981 */ /* 0x000ee2000c1e1b00 */
[----:B------:R-:W-:Y:S01]  /*3eb0*/  IADD3 R16, P0, PT, R0, R17, RZ ;  /* 0x0000001100107210 */ /* 0x000fe20007f1e0ff */
[----:B------:R-:W-:Y:S02]  /*3ec0*/  BSSY.RECONVERGENT B1, `(.L_x_658) ;  /* 0x0000022000017945 */ /* 0x000fe40003800200 */
[----:B------:R-:W5:Y:S01]  /*3ed0*/  LDG.E.64 R6, desc[UR8][R20.64+0x1000] ;  /* 0x0010000814067981 */ /* 0x000f62000c1e1b00 */
[----:B-1----:R-:W-:Y:S01]  /*3ee0*/  IADD3 R16, P2, PT, R16, UR6, RZ ;  /* 0x0000000610107c10 */ /* 0x002fe2000ff5e0ff */
[----:B------:R-:W-:-:S02]  /*3ef0*/  IMAD.X R19, RZ, RZ, RZ, P0 ;  /* 0x000000ffff137224 */ /* 0x000fc400000e06ff */
[----:B------:R-:W5:Y:S03]  /*3f00*/  LDG.E.64 R4, desc[UR8][R20.64+0x1800] ;  /* 0x0018000814047981 */ /* 0x000f66000c1e1b00 */
[----:B------:R-:W-:Y:S01]  /*3f10*/  IADD3.X R19, PT, PT, R19, UR7, RZ, P2, !PT ;  /* 0x0000000713137c10 */ /* 0x000fe200097fe4ff */
[----:B------:R1:W5:Y:S04]  /*3f20*/  LDG.E.64 R8, desc[UR8][R20.64+0x2000] ;  /* 0x0020000814087981 */ /* 0x000368000c1e1b00 */
[----:B------:R-:W-:Y:S02]  /*3f30*/  IMAD.MOV.U32 R18, RZ, RZ, R19 ;  /* 0x000000ffff127224 */ /* 0x000fe400078e0013 */
[----:B-1----:R-:W-:Y:S01]  /*3f40*/  IMAD.MOV.U32 R21, RZ, RZ, R16 ;  /* 0x000000ffff157224 */ /* 0x002fe200078e0010 */
        /* <DEDUP_REMOVED lines=12> */
[----:B---3--:R-:W-:-:S14]  /*4010*/  DSETP.GEU.AND P2, PT, R12, R10, PT ;  /* 0x0000000a0c00722a */ /* 0x008fdc0003f4e000 */
[----:B------:R-:W-:Y:S05]  /*4020*/  @!P2 BRA `(.L_x_659) ;  /* 0x00000000002ca947 */ /* 0x000fea0003800000 */
[----:B------:R-:W-:-:S04]  /*4030*/  IADD3 R14, P0, P1, R0, UR6, R17 ;  /* 0x00000006000e7c10 */ /* 0x000fc8000f91e011 */
[----:B------:R-:W-:Y:S02]  /*4040*/  IADD3 R14, P2, PT, R14, 0x100, RZ ;  /* 0x000001000e0e7810 */ /* 0x000fe40007f5e0ff */
[----:B------:R-:W-:Y:S02]  /*4050*/  IADD3.X R15, PT, PT, RZ, UR7, RZ, P0, P1 ;  /* 0x00000007ff0f7c10 */ /* 0x000fe400087e24ff */
[----:B------:R-:W-:-:S03]  /*4060*/  ISETP.GE.U32.AND P0, PT, R21, R14, PT ;  /* 0x0000000e1500720c */ /* 0x000fc60003f06070 */
[----:B------:R-:W-:-:S05]  /*4070*/  IMAD.X R15, RZ, RZ, R15, P2 ;  /* 0x000000ffff0f7224 */ /* 0x000fca00010e060f */
[----:B------:R-:W-:-:S13]  /*4080*/  ISETP.GE.AND.EX P0, PT, R18, R15, PT, P0 ;  /* 0x0000000f1200720c */ /* 0x000fda0003f06300 */
[----:B------:R-:W-:-:S06]  /*4090*/  DSETP.LT.OR P0, PT, R10, R12, !P0 ;  /* 0x0000000c0a00722a */ /* 0x000fcc0004701400 */
[----:B------:R-:W-:Y:S02]  /*40a0*/  FSEL R10, R12, R10, P0 ;  /* 0x0000000a0c0a7208 */ /* 0x000fe40000000000 */
[----:B------:R-:W-:Y:S02]  /*40b0*/  FSEL R11, R13, R11, P0 ;  /* 0x0000000b0d0b7208 */ /* 0x000fe40000000000 */
[----:B------:R-:W-:Y:S02]  /*40c0*/  SEL R14, R21, R14, P0 ;  /* 0x0000000e150e7207 */ /* 0x000fe40000000000 */
[----:B------:R-:W-:-:S07]  /*40d0*/  SEL R15, R18, R15, P0 ;  /* 0x0000000f120f7207 */ /* 0x000fce0000000000 */
.L_x_659:
[----:B0-----:R-:W-:Y:S05]  /*40e0*/  BSYNC.RECONVERGENT B1 ;  /* 0x0000000000017941 */ /* 0x001fea0003800200 */
.L_x_658:
[----:B-----5:R-:W-:Y:S01]  /*40f0*/  DSETP.GEU.AND P2, PT, R10, R6, PT ;  /* 0x000000060a00722a */ /* 0x020fe20003f4e000 */
[----:B------:R-:W-:Y:S02]  /*4100*/  IADD3 R13, P0, PT, R16, 0x200, RZ ;  /* 0x00000200100d7810 */ /* 0x000fe40007f1e0ff */
[----:B------:R-:W-:-:S03]  /*4110*/  IADD3 R23, P3, P4, R0, UR6, R17 ;  /* 0x0000000600177c10 */ /* 0x000fc6000fc7e011 */
[----:B------:R-:W-:Y:S01]  /*4120*/  IMAD.X R12, RZ, RZ, R19, P0 ;  /* 0x000000ffff0c7224 */ /* 0x000fe200000e0613 */
[----:B------:R-:W-:-:S07]  /*4130*/  IADD3.X R24, PT, PT, RZ, UR7, RZ, P3, P4 ;  /* 0x00000007ff187c10 */ /* 0x000fce0009fe84ff */
        /* <DEDUP_REMOVED lines=10> */
[----:B------:R-:W-:Y:S01]  /*41e0*/  IMAD.X R11, RZ, RZ, R24, P3 ;  /* 0x000000ffff0b7224 */ /* 0x000fe200018e0618 */
[----:B------:R-:W-:Y:S01]  /*41f0*/  IADD3 R23, P3, PT, R23, 0x400, RZ ;  /* 0x0000040017177810 */ /* 0x000fe20007f7e0ff */
[----:B------:R-:W-:-:S04]  /*4200*/  DSETP.GEU.AND P1, PT, R6, R4, PT ;  /* 0x000000040600722a */ /* 0x000fc80003f2e000 */
[----:B------:R-:W-:-:S10]  /*4210*/  IMAD.X R24, RZ, RZ, R24, P3 ;  /* 0x000000ffff187224 */ /* 0x000fd400018e0618 */
        /* <DEDUP_REMOVED lines=9> */
[----:B------:R-:W-:-:S04]  /*42b0*/  VIADD R6, R17, 0xa00 ;  /* 0x00000a0011067836 */ /* 0x000fc80000000000 */
[----:B------:R-:W-:Y:S01]  /*42c0*/  DSETP.GEU.AND P2, PT, R4, R8, PT ;  /* 0x000000080400722a */ /* 0x000fe20003f4e000 */
[----:B------:R-:W-:-:S13]  /*42d0*/  ISETP.GT.AND P1, PT, R6, UR4, PT ;  /* 0x0000000406007c0c */ /* 0x000fda000bf24270 */
[----:B------:R-:W-:-:S04]  /*42e0*/  @P2 ISETP.GE.U32.AND P0, PT, R10, R23, PT ;  /* 0x000000170a00220c */ /* 0x000fc80003f06070 */
[----:B------:R-:W-:-:S13]  /*42f0*/  @P2 ISETP.GE.AND.EX P0, PT, R11, R24, PT, P0 ;  /* 0x000000180b00220c */ /* 0x000fda0003f06300 */
[----:B------:R-:W-:-:S06]  /*4300*/  @P2 DSETP.LT.OR P0, PT, R8, R4, !P0 ;  /* 0x000000040800222a */ /* 0x000fcc0004701400 */
[----:B------:R-:W-:Y:S02]  /*4310*/  @P2 FSEL R4, R4, R8, P0 ;  /* 0x0000000804042208 */ /* 0x000fe40000000000 */
[----:B------:R-:W-:Y:S01]  /*4320*/  @P2 FSEL R7, R5, R9, P0 ;  /* 0x0000000905072208 */ /* 0x000fe20000000000 */
[----:B------:R-:W-:Y:S01]  /*4330*/  VIADD R5, R17, 0x500 ;  /* 0x0000050011057836 */ /* 0x000fe20000000000 */
[----:B------:R-:W-:Y:S01]  /*4340*/  @P2 SEL R23, R10, R23, P0 ;  /* 0x000000170a172207 */ /* 0x000fe20000000000 */
[----:B------:R-:W-:Y:S01]  /*4350*/  @P2 IMAD.MOV.U32 R8, RZ, RZ, R4 ;  /* 0x000000ffff082224 */ /* 0x000fe200078e0004 */
[----:B------:R-:W-:Y:S01]  /*4360*/  @P2 SEL R24, R11, R24, P0 ;  /* 0x000000180b182207 */ /* 0x000fe20000000000 */
[----:B------:R-:W-:Y:S02]  /*4370*/  @P2 IMAD.MOV.U32 R9, RZ, RZ, R7 ;  /* 0x000000ffff092224 */ /* 0x000fe400078e0007 */
[----:B------:R-:W-:Y:S02]  /*4380*/  IMAD.MOV.U32 R17, RZ, RZ, R5 ;  /* 0x000000ffff117224 */ /* 0x000fe400078e0005 */
[----:B------:R-:W-:-:S02]  /*4390*/  IMAD.MOV.U32 R14, RZ, RZ, R8 ;  /* 0x000000ffff0e7224 */ /* 0x000fc400078e0008 */
[----:B------:R-:W-:Y:S01]  /*43a0*/  IMAD.MOV.U32 R15, RZ, RZ, R9 ;  /* 0x000000ffff0f7224 */ /* 0x000fe200078e0009 */
[----:B------:R-:W-:Y:S06]  /*43b0*/  @!P1 BRA `(.L_x_660) ;  /* 0xfffffff800b09947 */ /* 0x000fec000383ffff */
.L_x_657:
        /* <DEDUP_REMOVED lines=14> */
[----:B------:R-:W-:Y:S02]  /*44a0*/  IADD3 R7, PT, PT, R0, R5, RZ ;  /* 0x0000000500077210 */ /* 0x000fe40007ffe0ff */
[----:B------:R-:W-:Y:S02]  /*44b0*/  LEA.HI R4, R10, 0x1, RZ, 0x18 ;  /* 0x000000010a047811 */ /* 0x000fe400078fc0ff */
[----:B------:R-:W-:Y:S02]  /*44c0*/  IADD3 R14, P0, PT, R7, UR6, RZ ;  /* 0x00000006070e7c10 */ /* 0x000fe4000ff1e0ff */
[----:B------:R-:W-:Y:S01]  /*44d0*/  LOP3.LUT R6, R4, 0x3, RZ, 0xc0, !PT ;  /* 0x0000000304067812 */ /* 0x000fe200078ec0ff */
[----:B------:R-:W-:Y:S02]  /*44e0*/  IMAD.MOV.U32 R4, RZ, RZ, R0 ;  /* 0x000000ffff047224 */ /* 0x000fe400078e0000 */
[----:B------:R-:W-:-:S02]  /*44f0*/  IMAD.X R15, RZ, RZ, UR7, P0 ;  /* 0x00000007ff0f7e24 */ /* 0x000fc400080e06ff */
[----:B------:R-:W-:Y:S02]  /*4500*/  IMAD.MOV R11, RZ, RZ, -R6 ;  /* 0x000000ffff0b7224 */ /* 0x000fe400078e0a06 */
[----:B0-----:R-:W-:-:S04]  /*4510*/  IMAD.WIDE.U32 R2, R7, 0x8, R2 ;  /* 0x0000000807027825 */ /* 0x001fc800078e0002 */
[----:B------:R-:W-:Y:S02]  /*4520*/  IMAD.MOV.U32 R12, RZ, RZ, R2 ;  /* 0x000000ffff0c7224 */ /* 0x000fe400078e0002 */
[----:B------:R-:W-:-:S07]  /*4530*/  IMAD.MOV.U32 R13, RZ, RZ, R3 ;  /* 0x000000ffff0d7224 */ /* 0x000fce00078e0003 */
.L_x_667:
        /* <DEDUP_REMOVED lines=31> */
.L_x_666:
[----:B------:R-:W-:Y:S05]  /*4730*/  BSYNC.RECONVERGENT B3 ;  /* 0x0000000000037941 */ /* 0x000fea0003800200 */
.L_x_665:
[----:B------:R-:W-:Y:S01]  /*4740*/  IADD3 R14, P0, PT, R14, 0x100, RZ ;  /* 0x000001000e0e7810 */ /* 0x000fe20007f1e0ff */
[----:B------:R-:W-:Y:S02]  /*4750*/  VIADD R4, R4, 0x100 ;  /* 0x0000010004047836 */ /* 0x000fe40000000000 */
[----:B------:R-:W-:Y:S02]  /*4760*/  IMAD.X R13, RZ, RZ, R13, P3 ;  /* 0x000000ffff0d7224 */ /* 0x000fe400018e060d */
[----:B------:R-:W-:Y:S01]  /*4770*/  IMAD.X R15, RZ, RZ, R15, P0 ;  /* 0x000000ffff0f7224 */ /* 0x000fe200000e060f */
[----:B------:R-:W-:Y:S07]  /*4780*/  @P2 BRA `(.L_x_667) ;  /* 0xfffffffc006c2947 */ /* 0x000fee000383ffff */
.L_x_664:
[----:B------:R-:W-:Y:S05]  /*4790*/  BSYNC.RECONVERGENT B2 ;  /* 0x0000000000027941 */ /* 0x000fea0003800200 */
.L_x_663:
[----:B------:R-:W-:-:S13]  /*47a0*/  ISETP.GE.U32.AND P0, PT, R10, 0x300, PT ;  /* 0x000003000a00780c */ /* 0x000fda0003f06070 */
[----:B------:R-:W-:Y:S05]  /*47b0*/  @!P0 BRA `(.L_x_662) ;  /* 0x0000000400fc8947 */ /* 0x000fea0003800000 */
[----:B------:R-:W0:Y:S01]  /*47c0*/  LDCU.128 UR12, c[0x0][0x380] ;  /* 0x00007000ff0c77ac */ /* 0x000e220008000c00 */
[----:B------:R-:W1:Y:S01]  /*47d0*/  LDC.64 R20, c[0x0][0x380] ;  /* 0x0000e000ff147b82 */ /* 0x000e620000000a00 */
[CC--:B------:R-:W-:Y:S01]  /*47e0*/  IADD3 R7, P1, PT, R4.reuse, R5.reuse, RZ ;  /* 0x0000000504077210 */ /* 0x0c0fe20007f3e0ff */
[C---:B------:R-:W-:Y:S01]  /*47f0*/  VIADD R22, R4.reuse, 0x200 ;  /* 0x0000020004167836 */ /* 0x040fe20000000000 */
[----:B------:R-:W-:-:S03]  /*4800*/  IADD3 R16, PT, PT, R4, R5, RZ ;  /* 0x0000000504107210 */ /* 0x000fc60007ffe0ff */
[----:B------:R-:W-:Y:S02]  /*4810*/  IMAD.X R10, RZ, RZ, RZ, P1 ;  /* 0x000000ffff0a7224 */ /* 0x000fe400008e06ff */
[----:B------:R-:W2:Y:S01]  /*4820*/  LDC.64 R2, c[0x0][0x388] ;  /* 0x0000e200ff027b82 */ /* 0x000ea20000000a00 */
[C---:B0-----:R-:W-:Y:S02]  /*4830*/  LEA R6, P2, R7.reuse, UR12, 0x3 ;  /* 0x0000000c07067c11 */ /* 0x041fe4000f8418ff */
[----:B------:R-:W-:Y:S02]  /*4840*/  IADD3 R18, P0, PT, R16, UR14, RZ ;  /* 0x0000000e10127c10 */ /* 0x000fe4000ff1e0ff */
[----:B------:R-:W-:Y:S02]  /*4850*/  IADD3 R6, P1, PT, R6, 0x1800, RZ ;  /* 0x0000180006067810 */ /* 0x000fe40007f3e0ff */
[----:B------:R-:W-:Y:S01]  /*4860*/  LEA.HI.X R5, R7, UR13, R10, 0x3, P2 ;  /* 0x0000000d07057c11 */ /* 0x000fe200090f1c0a */
[----:B-1----:R-:W-:-:S04]  /*4870*/  IMAD.WIDE.U32 R20, R16, 0x8, R20 ;  /* 0x0000000810147825 */ /* 0x002fc800078e0014 */
[----:B------:R-:W-:Y:S02]  /*4880*/  IMAD.X R19, RZ, RZ, UR15, P0 ;  /* 0x0000000fff137e24 */ /* 0x000fe400080e06ff */
[----:B------:R-:W-:-:S07]  /*4890*/  IMAD.X R5, RZ, RZ, R5, P1 ;  /* 0x000000ffff057224 */ /* 0x000fce00008e0605 */
.L_x_676:
[----:B------:R-:W3:Y:S01]  /*48a0*/  LDG.E.64 R14, desc[UR8][R20.64] ;  /* 0x00000008140e7981 */ /* 0x000ee2000c1e1b00 */
[----:B------:R-:W-:-:S05]  /*48b0*/  IMAD.MOV.U32 R4, RZ, RZ, R6 ;  /* 0x000000ffff047224 */ /* 0x000fca00078e0006 */
[----:B------:R0:W5:Y:S04]  /*48c0*/  LDG.E.64 R10, desc[UR8][R4.64+-0x1000] ;  /* 0xfff00008040a7981 */ /* 0x000168000c1e1b00 */
[----:B------:R0:W5:Y:S01]  /*48d0*/  LDG.E.64 R6, desc[UR8][R4.64+-0x800] ;  /* 0xfff8000804067981 */ /* 0x000162000c1e1b00 */
[----:B------:R-:W-:Y:S01]  /*48e0*/  BSSY.RECONVERGENT B2, `(.L_x_668) ;  /* 0x0000015000027945 */ /* 0x000fe20003800200 */
[----:B------:R-:W-:Y:S02]  /*48f0*/  IMAD.MOV.U32 R26, RZ, RZ, R18 ;  /* 0x000000ffff1a7224 */ /* 0x000fe400078e0012 */
[----:B------:R-:W-:Y:S01]  /*4900*/  IMAD.MOV.U32 R25, RZ, RZ, R19 ;  /* 0x000000ffff197224 */ /* 0x000fe200078e0013 */
[----:B---3--:R-:W-:Y:S01]  /*4910*/  DSETP.GEU.AND P0, PT, R8, R14, PT ;  /* 0x0000000e0800722a */ /* 0x008fe20003f0e000 */
[----:B------:R-:W-:-:S02]  /*4920*/  IMAD.MOV.U32 R12, RZ, RZ, R14 ;  /* 0x000000ffff0c7224 */ /* 0x000fc400078e000e */
        /* <DEDUP_REMOVED lines=16> */
.L_x_669:
[----:B------:R-:W-:Y:S05]  /*4a30*/  BSYNC.RECONVERGENT B2 ;  /* 0x0000000000027941 */ /* 0x000fea0003800200 */
.L_x_668:
[----:B-----5:R-:W-:Y:S01]  /*4a40*/  DSETP.GEU.AND P0, PT, R12, R10, PT ;  /* 0x0000000a0c00722a */ /* 0x020fe20003f0e000 */
[----:B------:R-:W-:Y:S01]  /*4a50*/  VIADD R9, R16, 0x100 ;  /* 0x0000010010097836 */ /* 0x000fe20000000000 */
[----:B------:R-:W-:Y:S01]  /*4a60*/  BSSY.RECONVERGENT B2, `(.L_x_670) ;  /* 0x0000016000027945 */ /* 0x000fe20003800200 */
[----:B------:R-:W-:-:S03]  /*4a70*/  IMAD.MOV.U32 R8, RZ, RZ, R10 ;  /* 0x000000ffff087224 */ /* 0x000fc600078e000a */
[----:B--2---:R-:W-:Y:S01]  /*4a80*/  IADD3 R23, P1, PT, R9, R2, RZ ;  /* 0x0000000209177210 */ /* 0x004fe20007f3e0ff */
[----:B------:R-:W-:-:S04]  /*4a90*/  IMAD.MOV.U32 R9, RZ, RZ, R11 ;  /* 0x000000ffff097224 */ /* 0x000fc800078e000b */
[----:B------:R-:W-:Y:S02]  /*4aa0*/  IMAD.X R24, RZ, RZ, R3, P1 ;  /* 0x000000ffff187224 */ /* 0x000fe400008e0603 */
[----:B------:R-:W-:Y:S02]  /*4ab0*/  IMAD.MOV.U32 R15, RZ, RZ, R23 ;  /* 0x000000ffff0f7224 */ /* 0x000fe400078e0017 */
[----:B------:R-:W-:Y:S01]  /*4ac0*/  IMAD.MOV.U32 R14, RZ, RZ, R24 ;  /* 0x000000ffff0e7224 */ /* 0x000fe200078e0018 */
        /* <DEDUP_REMOVED lines=15> */
.L_x_671:
[----:B------:R-:W-:Y:S05]  /*4bc0*/  BSYNC.RECONVERGENT B2 ;  /* 0x0000000000027941 */ /* 0x000fea0003800200 */
.L_x_670:
[----:B------:R0:W5:Y:S01]  /*4bd0*/  LDG.E.64 R10, desc[UR8][R4.64] ;  /* 0x00000008040a7981 */ /* 0x000162000c1e1b00 */
[----:B------:R-:W-:Y:S01]  /*4be0*/  DSETP.GEU.AND P0, PT, R8, R6, PT ;  /* 0x000000060800722a */ /* 0x000fe20003f0e000 */
[----:B------:R-:W-:Y:S01]  /*4bf0*/  IADD3 R13, PT, PT, R16, 0x200, RZ ;  /* 0x00000200100d7810 */ /* 0x000fe20007ffe0ff */
[----:B------:R-:W-:Y:S01]  /*4c00*/  BSSY.RECONVERGENT B2, `(.L_x_672) ;  /* 0x0000016000027945 */ /* 0x000fe20003800200 */
[----:B------:R-:W-:Y:S02]  /*4c10*/  IMAD.MOV.U32 R12, RZ, RZ, R6 ;  /* 0x000000ffff0c7224 */ /* 0x000fe400078e0006 */
[----:B------:R-:W-:Y:S01]  /*4c20*/  IADD3 R24, P1, PT, R13, R2, RZ ;  /* 0x000000020d187210 */ /* 0x000fe20007f3e0ff */
[----:B------:R-:W-:-:S04]  /*4c30*/  IMAD.MOV.U32 R13, RZ, RZ, R7 ;  /* 0x000000ffff0d7224 */ /* 0x000fc800078e0007 */
[----:B------:R-:W-:Y:S02]  /*4c40*/  IMAD.X R23, RZ, RZ, R3, P1 ;  /* 0x000000ffff177224 */ /* 0x000fe400008e0603 */
        /* <DEDUP_REMOVED lines=17> */
.L_x_673:
[----:B------:R-:W-:Y:S05]  /*4d60*/  BSYNC.RECONVERGENT B2 ;  /* 0x0000000000027941 */ /* 0x000fea0003800200 */
.L_x_672:
[----:B-----5:R-:W-:Y:S01]  /*4d70*/  DSETP.GEU.AND P0, PT, R12, R10, PT ;  /* 0x0000000a0c00722a */ /* 0x020fe20003f0e000 */
[----:B------:R-:W-:Y:S01]  /*4d80*/  VIADD R7, R16, 0x300 ;  /* 0x0000030010077836 */ /* 0x000fe20000000000 */
[----:B------:R-:W-:Y:S01]  /*4d90*/  BSSY.RECONVERGENT B2, `(.L_x_674) ;  /* 0x0000016000027945 */ /* 0x000fe20003800200 */
[----:B------:R-:W-:Y:S02]  /*4da0*/  IMAD.MOV.U32 R8, RZ, RZ, R10 ;  /* 0x000000ffff087224 */ /* 0x000fe400078e000a */
[----:B------:R-:W-:Y:S01]  /*4db0*/  IMAD.MOV.U32 R9, RZ, RZ, R11 ;  /* 0x000000ffff097224 */ /* 0x000fe200078e000b */
[----:B------:R-:W-:-:S05]  /*4dc0*/  IADD3 R7, P1, PT, R7, R2, RZ ;  /* 0x0000000207077210 */ /* 0x000fca0007f3e0ff */
        /* <DEDUP_REMOVED lines=18> */
.L_x_675:
[----:B------:R-:W-:Y:S05]  /*4ef0*/  BSYNC.RECONVERGENT B2 ;  /* 0x0000000000027941 */ /* 0x000fea0003800200 */
.L_x_674:
[----:B------:R-:W-:Y:S01]  /*4f00*/  VIADD R10, R22, 0x200 ;  /* 0x00000200160a7836 */ /* 0x000fe20000000000 */
[----:B------:R-:W-:Y:S01]  /*4f10*/  IADD3 R6, P2, PT, R4, 0x2000, RZ ;  /* 0x0000200004067810 */ /* 0x000fe20007f5e0ff */
[----:B------:R-:W-:Y:S01]  /*4f20*/  VIADD R22, R22, 0x400 ;  /* 0x0000040016167836 */ /* 0x000fe20000000000 */
[----:B------:R-:W-:Y:S01]  /*4f30*/  IADD3 R18, P1, PT, R18, 0x400, RZ ;  /* 0x0000040012127810 */ /* 0x000fe20007f3e0ff */
[----:B------:R-:W-:Y:S01]  /*4f40*/  VIADD R16, R16, 0x400 ;  /* 0x0000040010107836 */ /* 0x000fe20000000000 */
[----:B------:R-:W-:Y:S01]  /*4f50*/  ISETP.GE.AND P0, PT, R10, R17, PT ;  /* 0x000000110a00720c */ /* 0x000fe20003f06270 */
[----:B------:R-:W-:Y:S01]  /*4f60*/  IMAD.X R5, RZ, RZ, R5, P2 ;  /* 0x000000ffff057224 */ /* 0x000fe200010e0605 */
[----:B------:R-:W-:Y:S02]  /*4f70*/  IADD3 R20, P2, PT, R20, 0x2000, RZ ;  /* 0x0000200014147810 */ /* 0x000fe40007f5e0ff */
[----:B------:R-:W-:-:S03]  /*4f80*/  IADD3.X R19, PT, PT, RZ, R19, RZ, P1, !PT ;  /* 0x00000013ff137210 */ /* 0x000fc60000ffe4ff */
[----:B------:R-:W-:-:S06]  /*4f90*/  IMAD.X R21, RZ, RZ, R21, P2 ;  /* 0x000000ffff157224 */ /* 0x000fcc00010e0615 */
[----:B------:R-:W-:Y:S05]  /*4fa0*/  @!P0 BRA `(.L_x_676) ;  /* 0xfffffff8003c8947 */ /* 0x000fea000383ffff */
.L_x_662:
[----:B------:R-:W-:Y:S05]  /*4fb0*/  BSYNC.RECONVERGENT B1 ;  /* 0x0000000000017941 */ /* 0x000fea0003800200 */
.L_x_661:
        /* <DEDUP_REMOVED lines=32> */
.L_x_678:
[----:B------:R-:W-:Y:S05]  /*51c0*/  BSYNC.RECONVERGENT B1 ;  /* 0x0000000000017941 */ /* 0x000fea0003800200 */
.L_x_677:
        /* <DEDUP_REMOVED lines=31> */
.L_x_680:
[----:B------:R-:W-:Y:S05]  /*53c0*/  BSYNC.RECONVERGENT B1 ;  /* 0x0000000000017941 */ /* 0x000fea0003800200 */
.L_x_679:
        /* <DEDUP_REMOVED lines=31> */
.L_x_682:
[----:B------:R-:W-:Y:S05]  /*55c0*/  BSYNC.RECONVERGENT B1 ;  /* 0x0000000000017941 */ /* 0x000fea0003800200 */
.L_x_681:
        /* <DEDUP_REMOVED lines=31> */
.L_x_684:
[----:B------:R-:W-:Y:S05]  /*57c0*/  BSYNC.RECONVERGENT B1 ;  /* 0x0000000000017941 */ /* 0x000fea0003800200 */
.L_x_683:
[----:B------:R-:W-:Y:S01]  /*57d0*/  ISETP.GT.AND P0, PT, R10, 0xf, PT ;  /* 0x0000000f0a00780c */ /* 0x000fe20003f04270 */
[----:B-1----:R1:W1:Y:S01]  /*57e0*/  SHFL.DOWN PT, R6, R4, 0x10, 0x1f ;  /* 0x0a001f0004067f89 */ /* 0x00226200000e0000 */
[----:B------:R-:W-:Y:S01]  /*57f0*/  BSSY.RECONVERGENT B1, `(.L_x_685) ;  /* 0x000001d000017945 */ /* 0x000fe20003800200 */
[----:B---3--:R-:W-:Y:S02]  /*5800*/  IMAD.MOV.U32 R14, RZ, RZ, R8 ;  /* 0x000000ffff0e7224 */ /* 0x008fe400078e0008 */
[----:B--2---:R2:W3:Y:S01]  /*5810*/  SHFL.DOWN PT, R7, R5, 0x10, 0x1f ;  /* 0x0a001f0005077f89 */ /* 0x0044e200000e0000 */
[----:B------:R-:W-:Y:S02]  /*5820*/  IMAD.MOV.U32 R15, RZ, RZ, R9 ;  /* 0x000000ffff0f7224 */ /* 0x000fe400078e0009 */
[----:B------:R-:W-:Y:S01]  /*5830*/  IMAD.MOV.U32 R2, RZ, RZ, R4 ;  /* 0x000000ffff027224 */ /* 0x000fe200078e0004 */
[----:B0-----:R2:W0:Y:S01]  /*5840*/  SHFL.DOWN PT, R11, R8, 0x10, 0x1f ;  /* 0x0a001f00080b7f89 */ /* 0x00142200000e0000 */
        /* <DEDUP_REMOVED lines=23> */
.L_x_686:
[----:B------:R-:W-:Y:S05]  /*59c0*/  BSYNC.RECONVERGENT B1 ;  /* 0x0000000000017941 */ /* 0x000fea0003800200 */
.L_x_685:
        /* <DEDUP_REMOVED lines=11> */
.L_x_688:
[----:B------:R-:W-:Y:S05]  /*5a80*/  BSYNC.RECONVERGENT B1 ;  /* 0x0000000000017941 */ /* 0x000fea0003800200 */
.L_x_687:
        /* <DEDUP_REMOVED lines=8> */
[----:B---3--:R-:W2:Y:S04]  /*5b10*/  LDS.128 R4, [R0+0x20] ;  /* 0x0000200000047984 */ /* 0x008ea80000000c00 */
[----:B0---4-:R0:W3:Y:S04]  /*5b20*/  LDS.64 R12, [R0+0x80] ;  /* 0x00008000000c7984 */ /* 0x0110e80000000a00 */
[----:B------:R0:W4:Y:S01]  /*5b30*/  LDS.128 R8, [R0+0x30] ;  /* 0x0000300000087984 */ /* 0x0001220000000c00 */
[----:B-1----:R-:W-:Y:S01]  /*5b40*/  DSETP.GEU.AND P0, PT, R2, R16, PT ;  /* 0x000000100200722a */ /* 0x002fe20003f0e000 */
[----:B------:R-:W-:-:S02]  /*5b50*/  IMAD.MOV.U32 R24, RZ, RZ, R16 ;  /* 0x000000ffff187224 */ /* 0x000fc400078e0010 */
[----:B------:R-:W-:Y:S02]  /*5b60*/  IMAD.MOV.U32 R25, RZ, RZ, R17 ;  /* 0x000000ffff197224 */ /* 0x000fe400078e0011 */
[----:B--2---:R-:W-:Y:S02]  /*5b70*/  IMAD.MOV.U32 R27, RZ, RZ, R4 ;  /* 0x000000ffff1b7224 */ /* 0x004fe400078e0004 */
[----:B------:R-:W-:-:S07]  /*5b80*/  IMAD.MOV.U32 R29, RZ, RZ, R5 ;  /* 0x000000ffff1d7224 */ /* 0x000fce00078e0005 */
[----:B0--34-:R-:W-:Y:S05]  /*5b90*/  @!P0 BRA `(.L_x_690) ;  /* 0x0000000000388947 */ /* 0x019fea0003800000 */
        /* <DEDUP_REMOVED lines=14> */
.L_x_690:
[----:B------:R-:W-:Y:S05]  /*5c80*/  BSYNC.RECONVERGENT B1 ;  /* 0x0000000000017941 */ /* 0x000fea0003800200 */
.L_x_689:
[----:B------:R0:W1:Y:S01]  /*5c90*/  LDS.128 R16, [R0+0x40] ;  /* 0x0000400000107984 */ /* 0x0000620000000c00 */
[----:B------:R-:W-:Y:S01]  /*5ca0*/  DSETP.GEU.AND P0, PT, R24, R6, PT ;  /* 0x000000061800722a */ /* 0x000fe20003f0e000 */
[----:B------:R-:W-:Y:S01]  /*5cb0*/  BSSY.RECONVERGENT B1, `(.L_x_691) ;  /* 0x0000015000017945 */ /* 0x000fe20003800200 */
[----:B------:R-:W-:Y:S01]  /*5cc0*/  IMAD.MOV.U32 R4, RZ, RZ, R6 ;  /* 0x000000ffff047224 */ /* 0x000fe200078e0006 */
[----:B------:R0:W2:Y:S01]  /*5cd0*/  LDS.128 R20, [R0+0x50] ;  /* 0x0000500000147984 */ /* 0x0000a20000000c00 */
[----:B------:R-:W-:Y:S01]  /*5ce0*/  MOV R5, R7 ;  /* 0x0000000700057202 */ /* 0x000fe20000000f00 */
[----:B------:R-:W-:Y:S02]  /*5cf0*/  IMAD.MOV.U32 R15, RZ, RZ, R8 ;  /* 0x000000ffff0f7224 */ /* 0x000fe400078e0008 */
[----:B------:R-:W-:-:S07]  /*5d00*/  IMAD.MOV.U32 R14, RZ, RZ, R9 ;  /* 0x000000ffff0e7224 */ /* 0x000fce00078e0009 */
        /* <DEDUP_REMOVED lines=15> */
.L_x_692:
[----:B------:R-:W-:Y:S05]  /*5e00*/  BSYNC.RECONVERGENT B1 ;  /* 0x0000000000017941 */ /* 0x000fea0003800200 */
.L_x_691:
        /* <DEDUP_REMOVED lines=21> */
.L_x_694:
[----:B------:R-:W-:Y:S05]  /*5f60*/  BSYNC.RECONVERGENT B1 ;  /* 0x0000000000017941 */ /* 0x000fea0003800200 */
.L_x_693:
        /* <DEDUP_REMOVED lines=23> */
.L_x_696:
[----:B------:R-:W-:Y:S05]  /*60e0*/  BSYNC.RECONVERGENT B1 ;  /* 0x0000000000017941 */ /* 0x000fea0003800200 */
.L_x_695:
        /* <DEDUP_REMOVED lines=21> */
.L_x_698:
[----:B------:R-:W-:Y:S05]  /*6240*/  BSYNC.RECONVERGENT B1 ;  /* 0x0000000000017941 */ /* 0x000fea0003800200 */
.L_x_697:
        /* <DEDUP_REMOVED lines=21> */
.L_x_700:
[----:B------:R-:W-:Y:S05]  /*63a0*/  BSYNC.RECONVERGENT B1 ;  /* 0x0000000000017941 */ /* 0x000fea0003800200 */
.L_x_699:
        /* <DEDUP_REMOVED lines=20> */
.L_x_618:
[----:B------:R-:W-:Y:S05]  /*64f0*/  BSYNC.RECONVERGENT B0 ;  /* 0x0000000000007941 */ /* 0x000fea0003800200 */
.L_x_585:
[----:B------:R-:W-:Y:S05]  /*6500*/  @P1 EXIT ;  /* 0x000000000000194d */ /* 0x000fea0003800000 */
[----:B012-4-:R-:W0:Y:S02]  /*6510*/  LDC.64 R4, c[0x0][0x390] ;  /* 0x0000e400ff047b82 */ /* 0x017e240000000a00 */
[----:B0-----:R-:W-:Y:S04]  /*6520*/  STG.E.64 desc[UR8][R4.64], R2 ;  /* 0x0000000204007986 */ /* 0x001fe8000c101b08 */
[----:B------:R-:W-:Y:S01]  /*6530*/  STG.E.64 desc[UR8][R4.64+0x8], R14 ;  /* 0x0000080e04007986 */ /* 0x000fe2000c101b08 */
[----:B------:R-:W-:Y:S05]  /*6540*/  EXIT ;  /* 0x000000000000794d */ /* 0x000fea0003800000 */
.L_x_701:
        /* <DEDUP_REMOVED lines=11> */
.L_x_735:


//--------------------- .text._Z13modify_matrixPdS_ii --------------------------
	.section	.text._Z13modify_matrixPdS_ii,"ax",@progbits
	.align	128
        .global         _Z13modify_matrixPdS_ii
        .type           _Z13modify_matrixPdS_ii,@function
        .size           _Z13modify_matrixPdS_ii,(.L_x_736 - _Z13modify_matrixPdS_ii)
        .other          _Z13modify_matrixPdS_ii,@"STO_CUDA_ENTRY STV_DEFAULT"
_Z13modify_matrixPdS_ii:
.text._Z13modify_matrixPdS_ii:
[----:B------:R-:W-:Y:S01]  /*0000*/  LDC R1, c[0x0][0x37c] ;  /* 0x0000df00ff017b82 */ /* 0x000fe20000000800 */
[----:B------:R-:W0:Y:S07]  /*0010*/  S2R R19, SR_TID.X ;  /* 0x0000000000137919 */ /* 0x000e2e0000002100 */
[----:B------:R-:W0:Y:S08]  /*0020*/  S2UR UR4, SR_CTAID.X ;  /* 0x00000000000479c3 */ /* 0x000e300000002500 */
[----:B------:R-:W0:Y:S08]  /*0030*/  LDC R18, c[0x0][0x360] ;  /* 0x0000d800ff127b82 */ /* 0x000e300000000800 */
[----:B------:R-:W1:Y:S01]  /*0040*/  LDC R6, c[0x0][0x390] ;  /* 0x0000e400ff067b82 */ /* 0x000e620000000800 */
[----:B0-----:R-:W-:-:S02]  /*0050*/  IMAD R19, R18, UR4, R19 ;  /* 0x0000000412137c24 */ /* 0x001fc4000f8e0213 */
[----:B-1----:R-:W-:-:S05]  /*0060*/  IMAD R0, R6, R6, RZ ;  /* 0x0000000606007224 */ /* 0x002fca00078e02ff */
[----:B------:R-:W-:-:S13]  /*0070*/  ISETP.GE.AND P0, PT, R19, R0, PT ;  /* 0x000000001300720c */ /* 0x000fda0003f06270 */
[----:B------:R-:W-:Y:S05]  /*0080*/  @P0 EXIT ;  /* 0x000000000000094d */ /* 0x000fea0003800000 */
[----:B------:R-:W-:Y:S01]  /*0090*/  IABS R14, R6 ;  /* 0x00000006000e7213 */ /* 0x000fe20000000000 */
[----:B------:R-:W0:Y:S01]  /*00a0*/  LDC R5, c[0x0][0x394] ;  /* 0x0000e500ff057b82 */ /* 0x000e220000000800 */
[----:B------:R-:W1:Y:S02]  /*00b0*/  LDCU UR4, c[0x0][0x370] ;  /* 0x00006e00ff0477ac */ /* 0x000e640008000800 */
[----:B------:R-:W2:Y:S01]  /*00c0*/  I2F.RP R4, R14 ;  /* 0x0000000e00047306 */ /* 0x000ea20000209400 */
[----:B------:R-:W3:Y:S04]  /*00d0*/  LDCU.64 UR6, c[0x0][0x358] ;  /* 0x00006b00ff0677ac */ /* 0x000ee80008000a00 */
[----:B------:R-:W4:Y:S03]  /*00e0*/  LDC R16, c[0x0][0x390] ;  /* 0x0000e400ff107b82 */ /* 0x000f260000000800 */
[----:B--2---:R-:W2:Y:S01]  /*00f0*/  MUFU.RCP R4, R4 ;  /* 0x0000000400047308 */ /* 0x004ea20000001000 */
[----:B-1----:R-:W-:Y:S01]  /*0100*/  IMAD R18, R18, UR4, RZ ;  /* 0x0000000412127c24 */ /* 0x002fe2000f8e02ff */
[----:B0-----:R-:W-:-:S02]  /*0110*/  IABS R17, R5 ;  /* 0x0000000500117213 */ /* 0x001fc40000000000 */
[----:B------:R-:W-:Y:S02]  /*0120*/  ISETP.GE.AND P2, PT, R5, RZ, PT ;  /* 0x000000ff0500720c */ /* 0x000fe40003f46270 */
[----:B----4-:R-:W-:Y:S01]  /*0130*/  IABS R20, R16 ;  /* 0x0000001000147213 */ /* 0x010fe20000000000 */
[----:B--2---:R-:W-:Y:S02]  /*0140*/  VIADD R2, R4, 0xffffffe ;  /* 0x0ffffffe04027836 */ /* 0x004fe40000000000 */
[----:B------:R-:W0:Y:S02]  /*0150*/  LDC.64 R4, c[0x0][0x388] ;  /* 0x0000e200ff047b82 */ /* 0x000e240000000a00 */
[----:B------:R1:W2:Y:S02]  /*0160*/  F2I.FTZ.U32.TRUNC.NTZ R3, R2 ;  /* 0x0000000200037305 */ /* 0x0002a4000021f000 */
[----:B-1----:R-:W-:Y:S02]  /*0170*/  HFMA2 R2, -RZ, RZ, 0, 0 ;  /* 0x00000000ff027431 */ /* 0x002fe400000001ff */
[----:B--2---:R-:W-:-:S04]  /*0180*/  IMAD.MOV R15, RZ, RZ, -R3 ;  /* 0x000000ffff0f7224 */ /* 0x004fc800078e0a03 */
[----:B------:R-:W-:-:S04]  /*0190*/  IMAD R15, R15, R14, RZ ;  /* 0x0000000e0f0f7224 */ /* 0x000fc800078e02ff */
[----:B------:R-:W-:-:S06]  /*01a0*/  IMAD.HI.U32 R15, R3, R15, R2 ;  /* 0x0000000f030f7227 */ /* 0x000fcc00078e0002 */
[----:B------:R-:W-:-:S04]  /*01b0*/  IMAD.HI.U32 R3, R15, R17, RZ ;  /* 0x000000110f037227 */ /* 0x000fc800078e00ff */
[----:B------:R-:W-:-:S04]  /*01c0*/  IMAD.MOV R3, RZ, RZ, -R3 ;  /* 0x000000ffff037224 */ /* 0x000fc800078e0a03 */
[C---:B------:R-:W-:Y:S02]  /*01d0*/  IMAD R17, R14.reuse, R3, R17 ;  /* 0x000000030e117224 */ /* 0x040fe400078e0211 */
[----:B------:R-:W1:Y:S03]  /*01e0*/  LDC.64 R2, c[0x0][0x380] ;  /* 0x0000e000ff027b82 */ /* 0x000e660000000a00 */
[----:B------:R-:W-:-:S13]  /*01f0*/  ISETP.GT.U32.AND P0, PT, R14, R17, PT ;  /* 0x000000110e00720c */ /* 0x000fda0003f04070 */
[----:B------:R-:W-:Y:S01]  /*0200*/  @!P0 IMAD.IADD R17, R17, 0x1, -R14 ;  /* 0x0000000111118824 */ /* 0x000fe200078e0a0e */
[----:B------:R-:W-:-:S04]  /*0210*/  ISETP.NE.AND P0, PT, R6, RZ, PT ;  /* 0x000000ff0600720c */ /* 0x000fc80003f05270 */
[----:B------:R-:W-:-:S13]  /*0220*/  ISETP.GT.U32.AND P1, PT, R14, R17, PT ;  /* 0x000000110e00720c */ /* 0x000fda0003f24070 */
[----:B------:R-:W-:Y:S02]  /*0230*/  @!P1 IADD3 R17, PT, PT, R17, -R14, RZ ;  /* 0x8000000e11119210 */ /* 0x000fe40007ffe0ff */
[----:B------:R-:W-:-:S03]  /*0240*/  ISETP.NE.AND P1, PT, R16, RZ, PT ;  /* 0x000000ff1000720c */ /* 0x000fc60003f25270 */
[----:B------:R-:W-:Y:S01]  /*0250*/  @!P2 IMAD.MOV R17, RZ, RZ, -R17 ;  /* 0x000000ffff11a224 */ /* 0x000fe200078e0a11 */
[----:B0--3--:R-:W-:-:S09]  /*0260*/  @!P0 LOP3.LUT R17, RZ, R6, RZ, 0x33, !PT ;  /* 0x00000006ff118212 */ /* 0x009fd200078e33ff */
.L_x_704:
[----:B0-----:R-:W-:Y:S01]  /*0270*/  IABS R7, R19 ;  /* 0x0000001300077213 */ /* 0x001fe20000000000 */
[----:B------:R-:W-:Y:S01]  /*0280*/  BSSY.RECONVERGENT B0, `(.L_x_702) ;  /* 0x0000017000007945 */ /* 0x000fe20003800200 */
[----:B------:R-:W-:-:S03]  /*0290*/  ISETP.GE.AND P2, PT, R19, RZ, PT ;  /* 0x000000ff1300720c */ /* 0x000fc60003f46270 */
[----:B------:R-:W-:-:S05]  /*02a0*/  IMAD.HI.U32 R6, R15, R7, RZ ;  /* 0x000000070f067227 */ /* 0x000fca00078e00ff */
[----:B------:R-:W-:-:S05]  /*02b0*/  IADD3 R6, PT, PT, -R6, RZ, RZ ;  /* 0x000000ff06067210 */ /* 0x000fca0007ffe1ff */
[----:B------:R-:W-:-:S05]  /*02c0*/  IMAD R7, R20, R6, R7 ;  /* 0x0000000614077224 */ /* 0x000fca00078e0207 */
[----:B------:R-:W-:-:S13]  /*02d0*/  ISETP.GT.U32.AND P0, PT, R14, R7, PT ;  /* 0x000000070e00720c */ /* 0x000fda0003f04070 */
[----:B------:R-:W-:-:S05]  /*02e0*/  @!P0 IMAD.IADD R7, R7, 0x1, -R20 ;  /* 0x0000000107078824 */ /* 0x000fca00078e0a14 */
[----:B------:R-:W-:-:S13]  /*02f0*/  ISETP.GT.U32.AND P0, PT, R14, R7, PT ;  /* 0x000000070e00720c */ /* 0x000fda0003f04070 */
[----:B------:R-:W-:-:S05]  /*0300*/  @!P0 IADD3 R7, PT, PT, R7, -R20, RZ ;  /* 0x8000001407078210 */ /* 0x000fca0007ffe0ff */
[----:B------:R-:W-:Y:S01]  /*0310*/  @!P2 IMAD.MOV R7, RZ, RZ, -R7 ;  /* 0x000000ffff07a224 */ /* 0x000fe200078e0a07 */
[----:B------:R-:W-:-:S04]  /*0320*/  @!P1 LOP3.LUT R7, RZ, R16, RZ, 0x33, !PT ;  /* 0x00000010ff079212 */ /* 0x000fc800078e33ff */
[----:B------:R-:W-:-:S13]  /*0330*/  ISETP.NE.AND P0, PT, R7, R17, PT ;  /* 0x000000110700720c */ /* 0x000fda0003f05270 */
[----:B------:R-:W-:Y:S05]  /*0340*/  @!P0 BRA `(.L_x_703) ;  /* 0x0000000000288947 */ /* 0x000fea0003800000 */
[C-C-:B------:R-:W-:Y:S01]  /*0350*/  IADD3 R9, PT, PT, R17.reuse, R19, -R7.reuse ;  /* 0x0000001311097210 */ /* 0x140fe20007ffe807 */
[----:B------:R-:W-:Y:S02]  /*0360*/  IMAD R13, R17, R16, R7 ;  /* 0x00000010110d7224 */ /* 0x000fe400078e0207 */
[----:B-1----:R-:W-:-:S04]  /*0370*/  IMAD.WIDE R6, R19, 0x8, R2 ;  /* 0x0000000813067825 */ /* 0x002fc800078e0202 */
[----:B------:R-:W-:Y:S01]  /*0380*/  IMAD.WIDE R12, R13, 0x8, R4 ;  /* 0x000000080d0c7825 */ /* 0x000fe200078e0204 */
[----:B------:R-:W2:Y:S03]  /*0390*/  LDG.E.64 R10, desc[UR6][R6.64] ;  /* 0x00000006060a7981 */ /* 0x000ea6000c1e1b00 */
[----:B------:R-:W-:Y:S02]  /*03a0*/  IMAD.WIDE R8, R9, 0x8, R2 ;  /* 0x0000000809087825 */ /* 0x000fe400078e0202 */
[----:B------:R-:W2:Y:S04]  /*03b0*/  LDG.E.64 R12, desc[UR6][R12.64] ;  /* 0x000000060c0c7981 */ /* 0x000ea8000c1e1b00 */
[----:B------:R-:W2:Y:S02]  /*03c0*/  LDG.E.64 R8, desc[UR6][R8.64] ;  /* 0x0000000608087981 */ /* 0x000ea4000c1e1b00 */
[----:B--2---:R-:W-:-:S07]  /*03d0*/  DFMA R10, -R12, R8, R10 ;  /* 0x000000080c0a722b */ /* 0x004fce000000010a */
[----:B------:R0:W-:Y:S04]  /*03e0*/  STG.E.64 desc[UR6][R6.64], R10 ;  /* 0x0000000a06007986 */ /* 0x0001e8000c101b06 */
.L_x_703:
[----:B------:R-:W-:Y:S05]  /*03f0*/  BSYNC.RECONVERGENT B0 ;  /* 0x0000000000007941 */ /* 0x000fea0003800200 */
.L_x_702:
[----:B------:R-:W-:-:S04]  /*0400*/  IADD3 R19, PT, PT, R18, R19, RZ ;  /* 0x0000001312137210 */ /* 0x000fc80007ffe0ff */
[----:B------:R-:W-:-:S13]  /*0410*/  ISETP.GE.AND P0, PT, R19, R0, PT ;  /* 0x000000001300720c */ /* 0x000fda0003f06270 */
[----:B------:R-:W-:Y:S05]  /*0420*/  @!P0 BRA `(.L_x_704) ;  /* 0xfffffffc00908947 */ /* 0x000fea000383ffff */
[----:B------:R-:W-:Y:S05]  /*0430*/  EXIT ;  /* 0x000000000000794d */ /* 0x000fea0003800000 */
.L_x_705:
        /* <DEDUP_REMOVED lines=12> */
.L_x_736:


//--------------------- .text._Z13gpu_compute_LPdS_iii --------------------------
	.section	.text._Z13gpu_compute_LPdS_iii,"ax",@progbits
	.align	128
        .global         _Z13gpu_compute_LPdS_iii
        .type           _Z13gpu_compute_LPdS_iii,@function
        .size           _Z13gpu_compute_LPdS_iii,(.L_x_726 - _Z13gpu_compute_LPdS_iii)
        .other          _Z13gpu_compute_LPdS_iii,@"STO_CUDA_ENTRY STV_DEFAULT"
_Z13gpu_compute_LPdS_iii:
.text._Z13gpu_compute_LPdS_iii:
[----:B------:R-:W-:Y:S01]  /*0000*/  LDC R1, c[0x0][0x37c] ;  /* 0x0000df00ff017b82 */ /* 0x000fe20000000800 */
[----:B------:R-:W0:Y:S07]  /*0010*/  S2R R5, SR_TID.X ;  /* 0x0000000000057919 */ /* 0x000e2e0000002100 */
[----:B------:R-:W0:Y:S08]  /*0020*/  S2UR UR4, SR_CTAID.X ;  /* 0x00000000000479c3 */ /* 0x000e300000002500 */
[----:B------:R-:W0:Y:S08]  /*0030*/  LDC R4, c[0x0][0x360] ;  /* 0x0000d800ff047b82 */ /* 0x000e300000000800 */
[----:B------:R-:W1:Y:S01]  /*0040*/  LDC R10, c[0x0][0x390] ;  /* 0x0000e400ff0a7b82 */ /* 0x000e620000000800 */
[----:B0-----:R-:W-:-:S05]  /*0050*/  IMAD R5, R4, UR4, R5 ;  /* 0x0000000404057c24 */ /* 0x001fca000f8e0205 */
[----:B-1----:R-:W-:-:S13]  /*0060*/  ISETP.GE.AND P0, PT, R5, R10, PT ;  /* 0x0000000a0500720c */ /* 0x002fda0003f06270 */
[----:B------:R-:W-:Y:S05]  /*0070*/  @P0 EXIT ;  /* 0x000000000000094d */ /* 0x000fea0003800000 */
[----:B------:R-:W-:Y:S01]  /*0080*/  IABS R12, R10 ;  /* 0x0000000a000c7213 */ /* 0x000fe20000000000 */
[----:B------:R-:W0:Y:S01]  /*0090*/  LDC R8, c[0x0][0x398] ;  /* 0x0000e600ff087b82 */ /* 0x000e220000000800 */
[----:B------:R-:W1:Y:S02]  /*00a0*/  LDCU UR4, c[0x0][0x370] ;  /* 0x00006e00ff0477ac */ /* 0x000e640008000800 */
[----:B------:R-:W2:Y:S01]  /*00b0*/  I2F.RP R0, R12 ;  /* 0x0000000c00007306 */ /* 0x000ea20000209400 */
[----:B------:R-:W3:Y:S01]  /*00c0*/  LDCU.64 UR6, c[0x0][0x358] ;  /* 0x00006b00ff0677ac */ /* 0x000ee20008000a00 */
[----:B------:R-:W4:Y:S06]  /*00d0*/  LDCU UR5, c[0x0][0x390] ;  /* 0x00007200ff0577ac */ /* 0x000f2c0008000800 */
[----:B--2---:R-:W2:Y:S01]  /*00e0*/  MUFU.RCP R0, R0 ;  /* 0x0000000000007308 */ /* 0x004ea20000001000 */
[----:B-1----:R-:W-:Y:S01]  /*00f0*/  IMAD R4, R4, UR4, RZ ;  /* 0x0000000404047c24 */ /* 0x002fe2000f8e02ff */
[----:B0-----:R-:W-:-:S02]  /*0100*/  IABS R6, R8 ;  /* 0x0000000800067213 */ /* 0x001fc40000000000 */
[----:B------:R-:W-:Y:S02]  /*0110*/  ISETP.GE.AND P2, PT, R8, RZ, PT ;  /* 0x000000ff0800720c */ /* 0x000fe40003f46270 */
[----:B------:R-:W0:Y:S01]  /*0120*/  LDC.64 R8, c[0x0][0x380] ;  /* 0x0000e000ff087b82 */ /* 0x000e220000000a00 */
[----:B--2---:R-:W-:-:S04]  /*0130*/  VIADD R2, R0, 0xffffffe ;  /* 0x0ffffffe00027836 */ /* 0x004fc80000000000 */
[----:B------:R1:W2:Y:S02]  /*0140*/  F2I.FTZ.U32.TRUNC.NTZ R3, R2 ;  /* 0x0000000200037305 */ /* 0x0002a4000021f000 */
[----:B-1----:R-:W-:Y:S02]  /*0150*/  IMAD.MOV.U32 R2, RZ, RZ, RZ ;  /* 0x000000ffff027224 */ /* 0x002fe400078e00ff */
[----:B--2---:R-:W-:-:S04]  /*0160*/  IMAD.MOV R7, RZ, RZ, -R3 ;  /* 0x000000ffff077224 */ /* 0x004fc800078e0a03 */
[----:B------:R-:W-:-:S04]  /*0170*/  IMAD R7, R7, R12, RZ ;  /* 0x0000000c07077224 */ /* 0x000fc800078e02ff */
[----:B------:R-:W-:Y:S02]  /*0180*/  IMAD.HI.U32 R3, R3, R7, R2 ;  /* 0x0000000703037227 */ /* 0x000fe400078e0002 */
[----:B------:R-:W1:Y:S04]  /*0190*/  LDC R2, c[0x0][0x394] ;  /* 0x0000e500ff027b82 */ /* 0x000e680000000800 */
[----:B------:R-:W-:-:S04]  /*01a0*/  IMAD.HI.U32 R3, R3, R6, RZ ;  /* 0x0000000603037227 */ /* 0x000fc800078e00ff */
[----:B------:R-:W-:-:S04]  /*01b0*/  IMAD.MOV R3, RZ, RZ, -R3 ;  /* 0x000000ffff037224 */ /* 0x000fc800078e0a03 */
[C---:B------:R-:W-:Y:S02]  /*01c0*/  IMAD R3, R12.reuse, R3, R6 ;  /* 0x000000030c037224 */ /* 0x040fe400078e0206 */
[----:B------:R-:W2:Y:S03]  /*01d0*/  LDC.64 R6, c[0x0][0x388] ;  /* 0x0000e200ff067b82 */ /* 0x000ea60000000a00 */
[----:B------:R-:W-:-:S13]  /*01e0*/  ISETP.GT.U32.AND P0, PT, R12, R3, PT ;  /* 0x000000030c00720c */ /* 0x000fda0003f04070 */
[----:B------:R-:W-:Y:S01]  /*01f0*/  @!P0 IMAD.IADD R3, R3, 0x1, -R12 ;  /* 0x0000000103038824 */ /* 0x000fe200078e0a0c */
[----:B------:R-:W-:-:S04]  /*0200*/  ISETP.NE.AND P0, PT, R10, RZ, PT ;  /* 0x000000ff0a00720c */ /* 0x000fc80003f05270 */
[----:B------:R-:W-:-:S13]  /*0210*/  ISETP.GT.U32.AND P1, PT, R12, R3, PT ;  /* 0x000000030c00720c */ /* 0x000fda0003f24070 */
[----:B------:R-:W-:-:S04]  /*0220*/  @!P1 IMAD.IADD R3, R3, 0x1, -R12 ;  /* 0x0000000103039824 */ /* 0x000fc800078e0a0c */
[----:B------:R-:W-:Y:S01]  /*0230*/  @!P2 IMAD.MOV R3, RZ, RZ, -R3 ;  /* 0x000000ffff03a224 */ /* 0x000fe200078e0a03 */
[----:B01-34-:R-:W-:-:S07]  /*0240*/  @!P0 LOP3.LUT R3, RZ, R10, RZ, 0x33, !PT ;  /* 0x0000000aff038212 */ /* 0x01bfce00078e33ff */
.L_x_710:
[----:B------:R-:W-:Y:S01]  /*0250*/  ISETP.GE.AND P0, PT, R5, R2, PT ;  /* 0x000000020500720c */ /* 0x000fe20003f06270 */
[----:B------:R-:W-:-:S12]  /*0260*/  BSSY.RECONVERGENT B0, `(.L_x_706) ;  /* 0x0000027000007945 */ /* 0x000fd80003800200 */
[----:B01----:R-:W-:Y:S05]  /*0270*/  @!P0 BRA `(.L_x_707) ;  /* 0x0000000000948947 */ /* 0x003fea0003800000 */
[----:B------:R-:W-:-:S13]  /*0280*/  ISETP.NE.AND P0, PT, R5, R3, PT ;  /* 0x000000030500720c */ /* 0x000fda0003f05270 */
[----:B------:R-:W0:Y:S01]  /*0290*/  @!P0 LDC R15, c[0x0][0x390] ;  /* 0x0000e400ff0f8b82 */ /* 0x000e220000000800 */
[----:B------:R-:W-:Y:S02]  /*02a0*/  @!P0 IMAD.MOV.U32 R12, RZ, RZ, 0x0 ;  /* 0x00000000ff0c8424 */ /* 0x000fe400078e00ff */
[----:B------:R-:W-:-:S05]  /*02b0*/  @!P0 IMAD.MOV.U32 R13, RZ, RZ, 0x3ff00000 ;  /* 0x3ff00000ff0d8424 */ /* 0x000fca00078e00ff */
[----:B------:R-:W1:Y:S01]  /*02c0*/  @!P0 LDC.64 R10, c[0x0][0x388] ;  /* 0x0000e200ff0a8b82 */ /* 0x000e620000000a00 */
[----:B0-----:R-:W-:-:S04]  /*02d0*/  @!P0 IMAD R15, R15, R2, R5 ;  /* 0x000000020f0f8224 */ /* 0x001fc800078e0205 */
[----:B-1----:R-:W-:-:S05]  /*02e0*/  @!P0 IMAD.WIDE R10, R15, 0x8, R10 ;  /* 0x000000080f0a8825 */ /* 0x002fca00078e020a */
[----:B------:R0:W-:Y:S01]  /*02f0*/  @!P0 STG.E.64 desc[UR6][R10.64], R12 ;  /* 0x0000000c0a008986 */ /* 0x0001e2000c101b06 */
[----:B------:R-:W-:Y:S05]  /*0300*/  @!P0 BRA `(.L_x_707) ;  /* 0x0000000000708947 */ /* 0x000fea0003800000 */
[----:B0-----:R-:W-:-:S04]  /*0310*/  IMAD R13, R2, UR5, R3 ;  /* 0x00000005020d7c24 */ /* 0x001fc8000f8e0203 */
[----:B------:R-:W-:-:S06]  /*0320*/  IMAD.WIDE R12, R13, 0x8, R8 ;  /* 0x000000080d0c7825 */ /* 0x000fcc00078e0208 */
[----:B------:R-:W3:Y:S01]  /*0330*/  LDG.E.64 R12, desc[UR6][R12.64] ;  /* 0x000000060c0c7981 */ /* 0x000ee2000c1e1b00 */
[----:B------:R-:W-:-:S04]  /*0340*/  IMAD R25, R2, UR5, R5 ;  /* 0x0000000502197c24 */ /* 0x000fc8000f8e0205 */
[----:B------:R-:W-:-:S06]  /*0350*/  IMAD.WIDE R14, R25, 0x8, R8 ;  /* 0x00000008190e7825 */ /* 0x000fcc00078e0208 */
[----:B------:R-:W4:Y:S01]  /*0360*/  LDG.E.64 R14, desc[UR6][R14.64] ;  /* 0x000000060e0e7981 */ /* 0x000f22000c1e1b00 */
[----:B------:R-:W-:Y:S01]  /*0370*/  IMAD.MOV.U32 R10, RZ, RZ, 0x1 ;  /* 0x00000001ff0a7424 */ /* 0x000fe200078e00ff */
[----:B------:R-:W-:Y:S01]  /*0380*/  BSSY.RECONVERGENT B1, `(.L_x_708) ;  /* 0x0000012000017945 */ /* 0x000fe20003800200 */
[----:B---3--:R-:W0:Y:S01]  /*0390*/  MUFU.RCP64H R11, R13 ;  /* 0x0000000d000b7308 */ /* 0x008e220000001800 */
[----:B----4-:R-:W-:-:S03]  /*03a0*/  FSETP.GEU.AND P1, PT, |R15|, 6.5827683646048100446e-37, PT ;  /* 0x036000000f00780b */ /* 0x010fc60003f2e200 */
[----:B0-----:R-:W-:-:S08]  /*03b0*/  DFMA R16, -R12, R10, 1 ;  /* 0x3ff000000c10742b */ /* 0x001fd0000000010a */
[----:B------:R-:W-:-:S08]  /*03c0*/  DFMA R16, R16, R16, R16 ;  /* 0x000000101010722b */ /* 0x000fd00000000010 */
[----:B------:R-:W-:-:S08]  /*03d0*/  DFMA R16, R10, R16, R10 ;  /* 0x000000100a10722b */ /* 0x000fd0000000000a */
[----:B------:R-:W-:-:S08]  /*03e0*/  DFMA R10, -R12, R16, 1 ;  /* 0x3ff000000c0a742b */ /* 0x000fd00000000110 */
[----:B------:R-:W-:-:S08]  /*03f0*/  DFMA R10, R16, R10, R16 ;  /* 0x0000000a100a722b */ /* 0x000fd00000000010 */
[----:B------:R-:W-:-:S08]  /*0400*/  DMUL R16, R14, R10 ;  /* 0x0000000a0e107228 */ /* 0x000fd00000000000 */
[----:B------:R-:W-:-:S08]  /*0410*/  DFMA R18, -R12, R16, R14 ;  /* 0x000000100c12722b */ /* 0x000fd0000000010e */
[----:B------:R-:W-:-:S10]  /*0420*/  DFMA R10, R10, R18, R16 ;  /* 0x000000120a0a722b */ /* 0x000fd40000000010 */
[----:B------:R-:W-:-:S05]  /*0430*/  FFMA R0, RZ, R13, R11 ;  /* 0x0000000dff007223 */ /* 0x000fca000000000b */
[----:B------:R-:W-:-:S13]  /*0440*/  FSETP.GT.AND P0, PT, |R0|, 1.469367938527859385e-39, PT ;  /* 0x001000000000780b */ /* 0x000fda0003f04200 */
[----:B------:R-:W-:Y:S05]  /*0450*/  @P0 BRA P1, `(.L_x_709) ;  /* 0x0000000000100947 */ /* 0x000fea0000800000 */
[----:B------:R-:W-:-:S07]  /*0460*/  MOV R0, 0x480 ;  /* 0x0000048000007802 */ /* 0x000fce0000000f00 */
[----:B--2---:R-:W-:Y:S05]  /*0470*/  CALL.REL.NOINC `($__internal_0_$__cuda_sm20_div_rn_f64_full) ;  /* 0x0000000000287944 */ /* 0x004fea0003c00000 */
[----:B------:R-:W-:Y:S02]  /*0480*/  IMAD.MOV.U32 R10, RZ, RZ, R18 ;  /* 0x000000ffff0a7224 */ /* 0x000fe400078e0012 */
[----:B------:R-:W-:-:S07]  /*0490*/  IMAD.MOV.U32 R11, RZ, RZ, R19 ;  /* 0x000000ffff0b7224 */ /* 0x000fce00078e0013 */
.L_x_709:
[----:B------:R-:W-:Y:S05]  /*04a0*/  BSYNC.RECONVERGENT B1 ;  /* 0x0000000000017941 */ /* 0x000fea0003800200 */
.L_x_708:
[----:B--2---:R-:W-:-:S05]  /*04b0*/  IMAD.WIDE R12, R25, 0x8, R6 ;  /* 0x00000008190c7825 */ /* 0x004fca00078e0206 */
[----:B------:R1:W-:Y:S02]  /*04c0*/  STG.E.64 desc[UR6][R12.64], R10 ;  /* 0x0000000a0c007986 */ /* 0x0003e4000c101b06 */
.L_x_707:
[----:B------:R-:W-:Y:S05]  /*04d0*/  BSYNC.RECONVERGENT B0 ;  /* 0x0000000000007941 */ /* 0x000fea0003800200 */
.L_x_706:
[----:B------:R-:W-:-:S05]  /*04e0*/  IMAD.IADD R5, R4, 0x1, R5 ;  /* 0x0000000104057824 */ /* 0x000fca00078e0205 */
[----:B------:R-:W-:-:S13]  /*04f0*/  ISETP.GE.AND P0, PT, R5, UR5, PT ;  /* 0x0000000505007c0c */ /* 0x000fda000bf06270 */
[----:B------:R-:W-:Y:S05]  /*0500*/  @!P0 BRA `(.L_x_710) ;  /* 0xfffffffc00508947 */ /* 0x000fea000383ffff */
[----:B------:R-:W-:Y:S05]  /*0510*/  EXIT ;  /* 0x000000000000794d */ /* 0x000fea0003800000 */
        .weak           $__internal_0_$__cuda_sm20_div_rn_f64_full
        .type           $__internal_0_$__cuda_sm20_div_rn_f64_full,@function
        .size           $__internal_0_$__cuda_sm20_div_rn_f64_full,(.L_x_726 - $__internal_0_$__cuda_sm20_div_rn_f64_full)
$__internal_0_$__cuda_sm20_div_rn_f64_full:
[C---:B------:R-:W-:Y:S01]  /*0520*/  FSETP.GEU.AND P0, PT, |R13|.reuse, 1.469367938527859385e-39, PT ;  /* 0x001000000d00780b */ /* 0x040fe20003f0e200 */
[----:B------:R-:W-:Y:S01]  /*0530*/  IMAD.MOV.U32 R16, RZ, RZ, 0x1 ;  /* 0x00000001ff107424 */ /* 0x000fe200078e00ff */
[----:B------:R-:W-:Y:S01]  /*0540*/  LOP3.LUT R10, R13, 0x800fffff, RZ, 0xc0, !PT ;  /* 0x800fffff0d0a7812 */ /* 0x000fe200078ec0ff */
[----:B------:R-:W-:Y:S01]  /*0550*/  IMAD.MOV.U32 R26, RZ, RZ, 0x1ca00000 ;  /* 0x1ca00000ff1a7424 */ /* 0x000fe200078e00ff */
[C---:B------:R-:W-:Y:S01]  /*0560*/  FSETP.GEU.AND P2, PT, |R15|.reuse, 1.469367938527859385e-39, PT ;  /* 0x001000000f00780b */ /* 0x040fe20003f4e200 */
[----:B------:R-:W-:Y:S01]  /*0570*/  BSSY.RECONVERGENT B2, `(.L_x_711) ;  /* 0x0000052000027945 */ /* 0x000fe20003800200 */
[----:B------:R-:W-:Y:S01]  /*0580*/  LOP3.LUT R11, R10, 0x3ff00000, RZ, 0xfc, !PT ;  /* 0x3ff000000a0b7812 */ /* 0x000fe200078efcff */
[----:B------:R-:W-:Y:S01]  /*0590*/  IMAD.MOV.U32 R10, RZ, RZ, R12 ;  /* 0x000000ffff0a7224 */ /* 0x000fe200078e000c */
[----:B------:R-:W-:Y:S02]  /*05a0*/  LOP3.LUT R24, R15, 0x7ff00000, RZ, 0xc0, !PT ;  /* 0x7ff000000f187812 */ /* 0x000fe400078ec0ff */
[----:B------:R-:W-:-:S03]  /*05b0*/  LOP3.LUT R27, R13, 0x7ff00000, RZ, 0xc0, !PT ;  /* 0x7ff000000d1b7812 */ /* 0x000fc600078ec0ff */
[----:B------:R-:W-:Y:S01]  /*05c0*/  @!P0 DMUL R10, R12, 8.98846567431157953865e+307 ;  /* 0x7fe000000c0a8828 */ /* 0x000fe20000000000 */
[----:B------:R-:W-:-:S03]  /*05d0*/  ISETP.GE.U32.AND P1, PT, R24, R27, PT ;  /* 0x0000001b1800720c */ /* 0x000fc60003f26070 */
[----:B------:R-:W-:Y:S02]  /*05e0*/  @!P2 LOP3.LUT R19, R13, 0x7ff00000, RZ, 0xc0, !PT ;  /* 0x7ff000000d13a812 */ /* 0x000fe400078ec0ff */
[----:B------:R-:W0:Y:S02]  /*05f0*/  MUFU.RCP64H R17, R11 ;  /* 0x0000000b00117308 */ /* 0x000e240000001800 */
[----:B------:R-:W-:Y:S02]  /*0600*/  @!P2 ISETP.GE.U32.AND P3, PT, R24, R19, PT ;  /* 0x000000131800a20c */ /* 0x000fe40003f66070 */
[----:B------:R-:W-:Y:S02]  /*0610*/  @!P0 LOP3.LUT R27, R11, 0x7ff00000, RZ, 0xc0, !PT ;  /* 0x7ff000000b1b8812 */ /* 0x000fe400078ec0ff */
[----:B------:R-:W-:-:S04]  /*0620*/  @!P2 SEL R19, R26, 0x63400000, !P3 ;  /* 0x634000001a13a807 */ /* 0x000fc80005800000 */
[----:B------:R-:W-:-:S04]  /*0630*/  @!P2 LOP3.LUT R22, R19, 0x80000000, R15, 0xf8, !PT ;  /* 0x800000001316a812 */ /* 0x000fc800078ef80f */
[----:B------:R-:W-:Y:S01]  /*0640*/  @!P2 LOP3.LUT R23, R22, 0x100000, RZ, 0xfc, !PT ;  /* 0x001000001617a812 */ /* 0x000fe200078efcff */
[----:B------:R-:W-:Y:S01]  /*0650*/  @!P2 IMAD.MOV.U32 R22, RZ, RZ, RZ ;  /* 0x000000ffff16a224 */ /* 0x000fe200078e00ff */
[----:B0-----:R-:W-:-:S08]  /*0660*/  DFMA R20, R16, -R10, 1 ;  /* 0x3ff000001014742b */ /* 0x001fd0000000080a */
[----:B------:R-:W-:-:S08]  /*0670*/  DFMA R20, R20, R20, R20 ;  /* 0x000000141414722b */ /* 0x000fd00000000014 */
[----:B------:R-:W-:Y:S01]  /*0680*/  DFMA R20, R16, R20, R16 ;  /* 0x000000141014722b */ /* 0x000fe20000000010 */
[----:B------:R-:W-:Y:S01]  /*0690*/  SEL R17, R26, 0x63400000, !P1 ;  /* 0x634000001a117807 */ /* 0x000fe20004800000 */
[----:B------:R-:W-:-:S03]  /*06a0*/  IMAD.MOV.U32 R16, RZ, RZ, R14 ;  /* 0x000000ffff107224 */ /* 0x000fc600078e000e */
[----:B------:R-:W-:-:S03]  /*06b0*/  LOP3.LUT R17, R17, 0x800fffff, R15, 0xf8, !PT ;  /* 0x800fffff11117812 */ /* 0x000fc600078ef80f */
[----:B------:R-:W-:-:S03]  /*06c0*/  DFMA R18, R20, -R10, 1 ;  /* 0x3ff000001412742b */ /* 0x000fc6000000080a */
[----:B------:R-:W-:-:S05]  /*06d0*/  @!P2 DFMA R16, R16, 2, -R22 ;  /* 0x400000001010a82b */ /* 0x000fca0000000816 */
[----:B------:R-:W-:-:S08]  /*06e0*/  DFMA R18, R20, R18, R20 ;  /* 0x000000121412722b */ /* 0x000fd00000000014 */
[----:B------:R-:W-:-:S08]  /*06f0*/  DMUL R20, R18, R16 ;  /* 0x0000001012147228 */ /* 0x000fd00000000000 */
[----:B------:R-:W-:-:S08]  /*0700*/  DFMA R22, R20, -R10, R16 ;  /* 0x8000000a1416722b */ /* 0x000fd00000000010 */
[----:B------:R-:W-:Y:S01]  /*0710*/  DFMA R22, R18, R22, R20 ;  /* 0x000000161216722b */ /* 0x000fe20000000014 */
[----:B------:R-:W-:Y:S01]  /*0720*/  IMAD.MOV.U32 R20, RZ, RZ, R24 ;  /* 0x000000ffff147224 */ /* 0x000fe200078e0018 */
[----:B------:R-:W-:-:S05]  /*0730*/  @!P2 LOP3.LUT R20, R17, 0x7ff00000, RZ, 0xc0, !PT ;  /* 0x7ff000001114a812 */ /* 0x000fca00078ec0ff */
[----:B------:R-:W-:-:S05]  /*0740*/  VIADD R18, R20, 0xffffffff ;  /* 0xffffffff14127836 */ /* 0x000fca0000000000 */
[----:B------:R-:W-:Y:S01]  /*0750*/  ISETP.GT.U32.AND P0, PT, R18, 0x7feffffe, PT ;  /* 0x7feffffe1200780c */ /* 0x000fe20003f04070 */
[----:B------:R-:W-:-:S05]  /*0760*/  VIADD R18, R27, 0xffffffff ;  /* 0xffffffff1b127836 */ /* 0x000fca0000000000 */
[----:B------:R-:W-:-:S13]  /*0770*/  ISETP.GT.U32.OR P0, PT, R18, 0x7feffffe, P0 ;  /* 0x7feffffe1200780c */ /* 0x000fda0000704470 */
[----:B------:R-:W-:Y:S05]  /*0780*/  @P0 BRA `(.L_x_712) ;  /* 0x00000000006c0947 */ /* 0x000fea0003800000 */
[----:B------:R-:W-:-:S04]  /*0790*/  LOP3.LUT R15, R13, 0x7ff00000, RZ, 0xc0, !PT ;  /* 0x7ff000000d0f7812 */ /* 0x000fc800078ec0ff */
[CC--:B------:R-:W-:Y:S02]  /*07a0*/  VIADDMNMX R14, R24.reuse, -R15.reuse, 0xb9600000, !PT ;  /* 0xb9600000180e7446 */ /* 0x0c0fe4000780090f */
[----:B------:R-:W-:Y:S02]  /*07b0*/  ISETP.GE.U32.AND P0, PT, R24, R15, PT ;  /* 0x0000000f1800720c */ /* 0x000fe40003f06070 */
[----:B------:R-:W-:Y:S02]  /*07c0*/  VIMNMX R14, PT, PT, R14, 0x46a00000, PT ;  /* 0x46a000000e0e7848 */ /* 0x000fe40003fe0100 */
[----:B------:R-:W-:-:S05]  /*07d0*/  SEL R15, R26, 0x63400000, !P0 ;  /* 0x634000001a0f7807 */ /* 0x000fca0004000000 */
[----:B------:R-:W-:Y:S02]  /*07e0*/  IMAD.IADD R20, R14, 0x1, -R15 ;  /* 0x000000010e147824 */ /* 0x000fe400078e0a0f */
[----:B------:R-:W-:Y:S02]  /*07f0*/  IMAD.MOV.U32 R14, RZ, RZ, RZ ;  /* 0x000000ffff0e7224 */ /* 0x000fe400078e00ff */
[----:B------:R-:W-:-:S06]  /*0800*/  VIADD R15, R20, 0x7fe00000 ;  /* 0x7fe00000140f7836 */ /* 0x000fcc0000000000 */
[----:B------:R-:W-:-:S10]  /*0810*/  DMUL R18, R22, R14 ;  /* 0x0000000e16127228 */ /* 0x000fd40000000000 */
[----:B------:R-:W-:-:S13]  /*0820*/  FSETP.GTU.AND P0, PT, |R19|, 1.469367938527859385e-39, PT ;  /* 0x001000001300780b */ /* 0x000fda0003f0c200 */
[----:B------:R-:W-:Y:S05]  /*0830*/  @P0 BRA `(.L_x_713) ;  /* 0x0000000000940947 */ /* 0x000fea0003800000 */
[----:B------:R-:W-:Y:S01]  /*0840*/  DFMA R10, R22, -R10, R16 ;  /* 0x8000000a160a722b */ /* 0x000fe20000000010 */
[----:B------:R-:W-:-:S09]  /*0850*/  IMAD.MOV.U32 R14, RZ, RZ, RZ ;  /* 0x000000ffff0e7224 */ /* 0x000fd200078e00ff */
[C---:B------:R-:W-:Y:S02]  /*0860*/  FSETP.NEU.AND P0, PT, R11.reuse, RZ, PT ;  /* 0x000000ff0b00720b */ /* 0x040fe40003f0d000 */
[----:B------:R-:W-:-:S04]  /*0870*/  LOP3.LUT R13, R11, 0x80000000, R13, 0x48, !PT ;  /* 0x800000000b0d7812 */ /* 0x000fc800078e480d */
[----:B------:R-:W-:-:S07]  /*0880*/  LOP3.LUT R15, R13, R15, RZ, 0xfc, !PT ;  /* 0x0000000f0d0f7212 */ /* 0x000fce00078efcff */
[----:B------:R-:W-:Y:S05]  /*0890*/  @!P0 BRA `(.L_x_713) ;  /* 0x00000000007c8947 */ /* 0x000fea0003800000 */
[----:B------:R-:W-:Y:S01]  /*08a0*/  IMAD.MOV R11, RZ, RZ, -R20 ;  /* 0x000000ffff0b7224 */ /* 0x000fe200078e0a14 */
[----:B------:R-:W-:Y:S01]  /*08b0*/  DMUL.RP R14, R22, R14 ;  /* 0x0000000e160e7228 */ /* 0x000fe20000008000 */
[----:B------:R-:W-:-:S06]  /*08c0*/  IMAD.MOV.U32 R10, RZ, RZ, RZ ;  /* 0x000000ffff0a7224 */ /* 0x000fcc00078e00ff */
[----:B------:R-:W-:-:S03]  /*08d0*/  DFMA R10, R18, -R10, R22 ;  /* 0x8000000a120a722b */ /* 0x000fc60000000016 */
[----:B------:R-:W-:-:S03]  /*08e0*/  LOP3.LUT R13, R15, R13, RZ, 0x3c, !PT ;  /* 0x0000000d0f0d7212 */ /* 0x000fc600078e3cff */
[----:B------:R-:W-:-:S04]  /*08f0*/  IADD3 R10, PT, PT, -R20, -0x43300000, RZ ;  /* 0xbcd00000140a7810 */ /* 0x000fc80007ffe1ff */
[----:B------:R-:W-:-:S04]  /*0900*/  FSETP.NEU.AND P0, PT, |R11|, R10, PT ;  /* 0x0000000a0b00720b */ /* 0x000fc80003f0d200 */
[----:B------:R-:W-:Y:S02]  /*0910*/  FSEL R18, R14, R18, !P0 ;  /* 0x000000120e127208 */ /* 0x000fe40004000000 */
[----:B------:R-:W-:Y:S01]  /*0920*/  FSEL R19, R13, R19, !P0 ;  /* 0x000000130d137208 */ /* 0x000fe20004000000 */
[----:B------:R-:W-:Y:S06]  /*0930*/  BRA `(.L_x_713) ;  /* 0x0000000000547947 */ /* 0x000fec0003800000 */
.L_x_712:
[----:B------:R-:W-:-:S14]  /*0940*/  DSETP.NAN.AND P0, PT, R14, R14, PT ;  /* 0x0000000e0e00722a */ /* 0x000fdc0003f08000 */
[----:B------:R-:W-:Y:S05]  /*0950*/  @P0 BRA `(.L_x_714) ;  /* 0x0000000000440947 */ /* 0x000fea0003800000 */
[----:B------:R-:W-:-:S14]  /*0960*/  DSETP.NAN.AND P0, PT, R12, R12, PT ;  /* 0x0000000c0c00722a */ /* 0x000fdc0003f08000 */
[----:B------:R-:W-:Y:S05]  /*0970*/  @P0 BRA `(.L_x_715) ;  /* 0x0000000000300947 */ /* 0x000fea0003800000 */
[----:B------:R-:W-:Y:S01]  /*0980*/  ISETP.NE.AND P0, PT, R20, R27, PT ;  /* 0x0000001b1400720c */ /* 0x000fe20003f05270 */
[----:B------:R-:W-:Y:S02]  /*0990*/  IMAD.MOV.U32 R18, RZ, RZ, 0x0 ;  /* 0x00000000ff127424 */ /* 0x000fe400078e00ff */
[----:B------:R-:W-:-:S10]  /*09a0*/  IMAD.MOV.U32 R19, RZ, RZ, -0x80000 ;  /* 0xfff80000ff137424 */ /* 0x000fd400078e00ff */
[----:B------:R-:W-:Y:S05]  /*09b0*/  @!P0 BRA `(.L_x_713) ;  /* 0x0000000000348947 */ /* 0x000fea0003800000 */
[----:B------:R-:W-:Y:S02]  /*09c0*/  ISETP.NE.AND P0, PT, R20, 0x7ff00000, PT ;  /* 0x7ff000001400780c */ /* 0x000fe40003f05270 */
[----:B------:R-:W-:Y:S02]  /*09d0*/  LOP3.LUT R19, R15, 0x80000000, R13, 0x48, !PT ;  /* 0x800000000f137812 */ /* 0x000fe400078e480d */
[----:B------:R-:W-:-:S13]  /*09e0*/  ISETP.EQ.OR P0, PT, R27, RZ, !P0 ;  /* 0x000000ff1b00720c */ /* 0x000fda0004702670 */
[----:B------:R-:W-:Y:S01]  /*09f0*/  @P0 LOP3.LUT R10, R19, 0x7ff00000, RZ, 0xfc, !PT ;  /* 0x7ff00000130a0812 */ /* 0x000fe200078efcff */
[----:B------:R-:W-:Y:S02]  /*0a00*/  @!P0 IMAD.MOV.U32 R18, RZ, RZ, RZ ;  /* 0x000000ffff128224 */ /* 0x000fe400078e00ff */
[----:B------:R-:W-:Y:S02]  /*0a10*/  @P0 IMAD.MOV.U32 R18, RZ, RZ, RZ ;  /* 0x000000ffff120224 */ /* 0x000fe400078e00ff */
[----:B------:R-:W-:Y:S01]  /*0a20*/  @P0 IMAD.MOV.U32 R19, RZ, RZ, R10 ;  /* 0x000000ffff130224 */ /* 0x000fe200078e000a */
[----:B------:R-:W-:Y:S06]  /*0a30*/  BRA `(.L_x_713) ;  /* 0x0000000000147947 */ /* 0x000fec0003800000 */
.L_x_715:
[----:B------:R-:W-:Y:S01]  /*0a40*/  LOP3.LUT R19, R13, 0x80000, RZ, 0xfc, !PT ;  /* 0x000800000d137812 */ /* 0x000fe200078efcff */
[----:B------:R-:W-:Y:S01]  /*0a50*/  IMAD.MOV.U32 R18, RZ, RZ, R12 ;  /* 0x000000ffff127224 */ /* 0x000fe200078e000c */
[----:B------:R-:W-:Y:S06]  /*0a60*/  BRA `(.L_x_713) ;  /* 0x0000000000087947 */ /* 0x000fec0003800000 */
.L_x_714:
[----:B------:R-:W-:Y:S01]  /*0a70*/  LOP3.LUT R19, R15, 0x80000, RZ, 0xfc, !PT ;  /* 0x000800000f137812 */ /* 0x000fe200078efcff */
[----:B------:R-:W-:-:S07]  /*0a80*/  IMAD.MOV.U32 R18, RZ, RZ, R14 ;  /* 0x000000ffff127224 */ /* 0x000fce00078e000e */
.L_x_713:
[----:B------:R-:W-:Y:S05]  /*0a90*/  BSYNC.RECONVERGENT B2 ;  /* 0x0000000000027941 */ /* 0x000fea0003800200 */
.L_x_711:
[----:B------:R-:W-:Y:S02]  /*0aa0*/  IMAD.MOV.U32 R10, RZ, RZ, R0 ;  /* 0x000000ffff0a7224 */ /* 0x000fe400078e0000 */
[----:B------:R-:W-:-:S04]  /*0ab0*/  IMAD.MOV.U32 R11, RZ, RZ, 0x0 ;  /* 0x00000000ff0b7424 */ /* 0x000fc800078e00ff */
[----:B------:R-:W-:Y:S05]  /*0ac0*/  RET.REL.NODEC R10 `(_Z13gpu_compute_LPdS_iii) ;  /* 0xfffffff40a4c7950 */ /* 0x000fea0003c3ffff */
.L_x_716:
        /* <DEDUP_REMOVED lines=11> */
.L_x_726:


//--------------------- .text._Z8gpu_swapPdiii    --------------------------
	.section	.text._Z8gpu_swapPdiii,"ax",@progbits
	.align	128
        .global         _Z8gpu_swapPdiii
        .type           _Z8gpu_swapPdiii,@function
        .size           _Z8gpu_swapPdiii,(.L_x_738 - _Z8gpu_swapPdiii)
        .other          _Z8gpu_swapPdiii,@"STO_CUDA_ENTRY STV_DEFAULT"
_Z8gpu_swapPdiii:
.text._Z8gpu_swapPdiii:
[----:B------:R-:W-:Y:S01]  /*0000*/  LDC R1, c[0x0][0x37c] ;  /* 0x0000df00ff017b82 */ /* 0x000fe20000000800 */
[----:B------:R-:W0:Y:S07]  /*0010*/  S2R R7, SR_TID.X ;  /* 0x0000000000077919 */ /* 0x000e2e0000002100 */
[----:B------:R-:W0:Y:S01]  /*0020*/  S2UR UR4, SR_CTAID.X ;  /* 0x00000000000479c3 */ /* 0x000e220000002500 */
[----:B------:R-:W1:Y:S07]  /*0030*/  LDCU UR6, c[0x0][0x388] ;  /* 0x00007100ff0677ac */ /* 0x000e6e0008000800 */
[----:B------:R-:W0:Y:S01]  /*0040*/  LDC R0, c[0x0][0x360] ;  /* 0x0000d800ff007b82 */ /* 0x000e220000000800 */
[----:B------:R-:W2:Y:S01]  /*0050*/  LDCU UR5, c[0x0][0x370] ;  /* 0x00006e00ff0577ac */ /* 0x000ea20008000800 */
[----:B0-----:R-:W-:-:S02]  /*0060*/  IMAD R7, R0, UR4, R7 ;  /* 0x0000000400077c24 */ /* 0x001fc4000f8e0207 */
[----:B--2---:R-:W-:-:S03]  /*0070*/  IMAD R0, R0, UR5, RZ ;  /* 0x0000000500007c24 */ /* 0x004fc6000f8e02ff */
[----:B-1----:R-:W-:-:S13]  /*0080*/  ISETP.GE.AND P0, PT, R7, UR6, PT ;  /* 0x0000000607007c0c */ /* 0x002fda000bf06270 */
[----:B------:R-:W-:Y:S05]  /*0090*/  @P0 EXIT ;  /* 0x000000000000094d */ /* 0x000fea0003800000 */
[----:B------:R-:W0:Y:S01]  /*00a0*/  I2F.U32.RP R8, R0 ;  /* 0x0000000000087306 */ /* 0x000e220000209000 */
[----:B------:R-:W-:Y:S01]  /*00b0*/  IADD3 R4, PT, PT, R0, R7, RZ ;  /* 0x0000000700047210 */ /* 0x000fe20007ffe0ff */
[----:B------:R-:W1:Y:S01]  /*00c0*/  LDCU.64 UR4, c[0x0][0x358] ;  /* 0x00006b00ff0477ac */ /* 0x000e620008000a00 */
[----:B------:R-:W-:Y:S01]  /*00d0*/  IADD3 R9, PT, PT, RZ, -R0, RZ ;  /* 0x80000000ff097210 */ /* 0x000fe20007ffe0ff */
[----:B------:R-:W-:Y:S01]  /*00e0*/  BSSY.RECONVERGENT B0, `(.L_x_717) ;  /* 0x0000031000007945 */ /* 0x000fe20003800200 */
[C---:B------:R-:W-:Y:S02]  /*00f0*/  ISETP.GE.AND P0, PT, R4.reuse, UR6, PT ;  /* 0x0000000604007c0c */ /* 0x040fe4000bf06270 */
[----:B------:R-:W-:Y:S02]  /*0100*/  VIMNMX R5, PT, PT, R4, UR6, !PT ;  /* 0x0000000604057c48 */ /* 0x000fe4000ffe0100 */
[----:B------:R-:W-:Y:S02]  /*0110*/  SEL R6, RZ, 0x1, P0 ;  /* 0x00000001ff067807 */ /* 0x000fe40000000000 */
[----:B------:R-:W-:-:S02]  /*0120*/  ISETP.NE.U32.AND P2, PT, R0, RZ, PT ;  /* 0x000000ff0000720c */ /* 0x000fc40003f45070 */
[----:B------:R-:W-:Y:S01]  /*0130*/  IADD3 R5, PT, PT, R5, -R4, -R6 ;  /* 0x8000000405057210 */ /* 0x000fe20007ffe806 */
[----:B0-----:R-:W0:Y:S01]  /*0140*/  MUFU.RCP R8, R8 ;  /* 0x0000000800087308 */ /* 0x001e220000001000 */
[----:B------:R-:W2:Y:S01]  /*0150*/  LDC R4, c[0x0][0x38c] ;  /* 0x0000e300ff047b82 */ /* 0x000ea20000000800 */
[----:B0-----:R-:W-:-:S06]  /*0160*/  IADD3 R2, PT, PT, R8, 0xffffffe, RZ ;  /* 0x0ffffffe08027810 */ /* 0x001fcc0007ffe0ff */
[----:B------:R0:W3:Y:S02]  /*0170*/  F2I.FTZ.U32.TRUNC.NTZ R3, R2 ;  /* 0x0000000200037305 */ /* 0x0000e4000021f000 */
[----:B0-----:R-:W-:Y:S02]  /*0180*/  HFMA2 R2, -RZ, RZ, 0, 0 ;  /* 0x00000000ff027431 */ /* 0x001fe400000001ff */
[----:B---3--:R-:W-:-:S04]  /*0190*/  IMAD R9, R9, R3, RZ ;  /* 0x0000000309097224 */ /* 0x008fc800078e02ff */
[----:B------:R-:W-:-:S06]  /*01a0*/  IMAD.HI.U32 R8, R3, R9, R2 ;  /* 0x0000000903087227 */ /* 0x000fcc00078e0002 */
[----:B------:R-:W-:-:S05]  /*01b0*/  IMAD.HI.U32 R9, R8, R5, RZ ;  /* 0x0000000508097227 */ /* 0x000fca00078e00ff */
[----:B------:R-:W-:-:S05]  /*01c0*/  IADD3 R2, PT, PT, -R9, RZ, RZ ;  /* 0x000000ff09027210 */ /* 0x000fca0007ffe1ff */
[----:B------:R-:W-:Y:S02]  /*01d0*/  IMAD R5, R0, R2, R5 ;  /* 0x0000000200057224 */ /* 0x000fe400078e0205 */
[----:B------:R-:W0:Y:S03]  /*01e0*/  LDC.64 R2, c[0x0][0x380] ;  /* 0x0000e000ff027b82 */ /* 0x000e260000000a00 */
[----:B------:R-:W-:-:S13]  /*01f0*/  ISETP.GE.U32.AND P0, PT, R5, R0, PT ;  /* 0x000000000500720c */ /* 0x000fda0003f06070 */
[----:B------:R-:W-:Y:S02]  /*0200*/  @P0 IADD3 R5, PT, PT, -R0, R5, RZ ;  /* 0x0000000500050210 */ /* 0x000fe40007ffe1ff */
[----:B------:R-:W-:Y:S02]  /*0210*/  @P0 IADD3 R9, PT, PT, R9, 0x1, RZ ;  /* 0x0000000109090810 */ /* 0x000fe40007ffe0ff */
[-C--:B------:R-:W-:Y:S02]  /*0220*/  ISETP.GE.U32.AND P1, PT, R5, R0.reuse, PT ;  /* 0x000000000500720c */ /* 0x080fe40003f26070 */
[----:B------:R-:W3:Y:S11]  /*0230*/  LDC R5, c[0x0][0x390] ;  /* 0x0000e400ff057b82 */ /* 0x000ef60000000800 */
[----:B------:R-:W-:Y:S01]  /*0240*/  @P1 VIADD R9, R9, 0x1 ;  /* 0x0000000109091836 */ /* 0x000fe20000000000 */
[----:B------:R-:W-:-:S04]  /*0250*/  @!P2 LOP3.LUT R9, RZ, R0, RZ, 0x33, !PT ;  /* 0x00000000ff09a212 */ /* 0x000fc800078e33ff */
[----:B------:R-:W-:-:S04]  /*0260*/  IADD3 R6, PT, PT, R6, R9, RZ ;  /* 0x0000000906067210 */ /* 0x000fc80007ffe0ff */
[C---:B------:R-:W-:Y:S02]  /*0270*/  LOP3.LUT R8, R6.reuse, 0x3, RZ, 0xc0, !PT ;  /* 0x0000000306087812 */ /* 0x040fe400078ec0ff */
[----:B------:R-:W-:Y:S02]  /*0280*/  ISETP.GE.U32.AND P1, PT, R6, 0x3, PT ;  /* 0x000000030600780c */ /* 0x000fe40003f26070 */
[----:B------:R-:W-:-:S13]  /*0290*/  ISETP.NE.AND P0, PT, R8, 0x3, PT ;  /* 0x000000030800780c */ /* 0x000fda0003f05270 */
[----:B012---:R-:W-:Y:S05]  /*02a0*/  @!P0 BRA `(.L_x_718) ;  /* 0x0000000000508947 */ /* 0x007fea0003800000 */
[----:B------:R-:W0:Y:S01]  /*02b0*/  LDC R10, c[0x0][0x390] ;  /* 0x0000e400ff0a7b82 */ /* 0x000e220000000800 */
[----:B------:R-:W-:-:S04]  /*02c0*/  IADD3 R6, PT, PT, R6, 0x1, RZ ;  /* 0x0000000106067810 */ /* 0x000fc80007ffe0ff */
[----:B------:R-:W-:-:S03]  /*02d0*/  LOP3.LUT R6, R6, 0x3, RZ, 0xc0, !PT ;  /* 0x0000000306067812 */ /* 0x000fc600078ec0ff */
[----:B------:R-:W1:Y:S01]  /*02e0*/  LDC R12, c[0x0][0x38c] ;  /* 0x0000e300ff0c7b82 */ /* 0x000e620000000800 */
[----:B------:R-:W-:-:S07]  /*02f0*/  IADD3 R6, PT, PT, -R6, RZ, RZ ;  /* 0x000000ff06067210 */ /* 0x000fce0007ffe1ff */
[----:B------:R-:W2:Y:S01]  /*0300*/  LDC.64 R8, c[0x0][0x380] ;  /* 0x0000e000ff087b82 */ /* 0x000ea20000000a00 */
[C---:B0-----:R-:W-:Y:S02]  /*0310*/  IMAD R19, R7.reuse, UR6, R10 ;  /* 0x0000000607137c24 */ /* 0x041fe4000f8e020a */
[----:B-1----:R-:W-:-:S07]  /*0320*/  IMAD R21, R7, UR6, R12 ;  /* 0x0000000607157c24 */ /* 0x002fce000f8e020c */
.L_x_719:
[----:B0-2---:R-:W-:-:S04]  /*0330*/  IMAD.WIDE R14, R19, 0x8, R8 ;  /* 0x00000008130e7825 */ /* 0x005fc800078e0208 */
[----:B------:R-:W-:Y:S01]  /*0340*/  IMAD.WIDE R10, R21, 0x8, R8 ;  /* 0x00000008150a7825 */ /* 0x000fe200078e0208 */
[----:B------:R-:W2:Y:S04]  /*0350*/  LDG.E.64 R16, desc[UR4][R14.64] ;  /* 0x000000040e107981 */ /* 0x000ea8000c1e1b00 */
[----:B------:R-:W4:Y:S01]  /*0360*/  LDG.E.64 R12, desc[UR4][R10.64] ;  /* 0x000000040a0c7981 */ /* 0x000f22000c1e1b00 */
[----:B------:R-:W-:Y:S01]  /*0370*/  IADD3 R6, PT, PT, R6, 0x1, RZ ;  /* 0x0000000106067810 */ /* 0x000fe20007ffe0ff */
[C---:B------:R-:W-:Y:S02]  /*0380*/  IMAD.IADD R7, R0.reuse, 0x1, R7 ;  /* 0x0000000100077824 */ /* 0x040fe400078e0207 */
[----:B------:R-:W-:Y:S01]  /*0390*/  IMAD R19, R0, UR6, R19 ;  /* 0x0000000600137c24 */ /* 0x000fe2000f8e0213 */
[----:B------:R-:W-:Y:S01]  /*03a0*/  ISETP.NE.AND P0, PT, R6, RZ, PT ;  /* 0x000000ff0600720c */ /* 0x000fe20003f05270 */
[----:B------:R-:W-:Y:S01]  /*03b0*/  IMAD R21, R0, UR6, R21 ;  /* 0x0000000600157c24 */ /* 0x000fe2000f8e0215 */
[----:B--2---:R0:W-:Y:S04]  /*03c0*/  STG.E.64 desc[UR4][R10.64], R16 ;  /* 0x000000100a007986 */ /* 0x0041e8000c101b04 */
[----:B----4-:R0:W-:Y:S07]  /*03d0*/  STG.E.64 desc[UR4][R14.64], R12 ;  /* 0x0000000c0e007986 */ /* 0x0101ee000c101b04 */
[----:B------:R-:W-:Y:S05]  /*03e0*/  @P0 BRA `(.L_x_719) ;  /* 0xfffffffc00d00947 */ /* 0x000fea000383ffff */
.L_x_718:
[----:B------:R-:W-:Y:S05]  /*03f0*/  BSYNC.RECONVERGENT B0 ;  /* 0x0000000000007941 */ /* 0x000fea0003800200 */
.L_x_717:
[----:B------:R-:W-:Y:S05]  /*0400*/  @!P1 EXIT ;  /* 0x000000000000994d */ /* 0x000fea0003800000 */
.L_x_720:
[C---:B01-3--:R-:W-:Y:S02]  /*0410*/  IMAD R15, R7.reuse, UR6, R5 ;  /* 0x00000006070f7c24 */ /* 0x04bfe4000f8e0205 */
[----:B------:R-:W-:Y:S02]  /*0420*/  IMAD R17, R7, UR6, R4 ;  /* 0x0000000607117c24 */ /* 0x000fe4000f8e0204 */
[----:B------:R-:W-:-:S04]  /*0430*/  IMAD.WIDE R14, R15, 0x8, R2 ;  /* 0x000000080f0e7825 */ /* 0x000fc800078e0202 */
[----:B------:R-:W-:Y:S01]  /*0440*/  IMAD.WIDE R16, R17, 0x8, R2 ;  /* 0x0000000811107825 */ /* 0x000fe200078e0202 */
[----:B------:R-:W2:Y:S04]  /*0450*/  LDG.E.64 R20, desc[UR4][R14.64] ;  /* 0x000000040e147981 */ /* 0x000ea8000c1e1b00 */
[----:B------:R-:W3:Y:S01]  /*0460*/  LDG.E.64 R18, desc[UR4][R16.64] ;  /* 0x0000000410127981 */ /* 0x000ee2000c1e1b00 */
[----:B------:R-:W-:-:S05]  /*0470*/  IADD3 R27, PT, PT, R0, R7, RZ ;  /* 0x00000007001b7210 */ /* 0x000fca0007ffe0ff */
[C---:B------:R-:W-:Y:S02]  /*0480*/  IMAD R7, R27.reuse, UR6, R5 ;  /* 0x000000061b077c24 */ /* 0x040fe4000f8e0205 */
[----:B------:R-:W-:Y:S02]  /*0490*/  IMAD R9, R27, UR6, R4 ;  /* 0x000000061b097c24 */ /* 0x000fe4000f8e0204 */
[----:B------:R-:W-:-:S04]  /*04a0*/  IMAD.WIDE R6, R7, 0x8, R2 ;  /* 0x0000000807067825 */ /* 0x000fc800078e0202 */
[----:B------:R-:W-:Y:S01]  /*04b0*/  IMAD.WIDE R8, R9, 0x8, R2 ;  /* 0x0000000809087825 */ /* 0x000fe200078e0202 */
[----:B--2---:R0:W-:Y:S04]  /*04c0*/  STG.E.64 desc[UR4][R16.64], R20 ;  /* 0x0000001410007986 */ /* 0x0041e8000c101b04 */
[----:B---3--:R1:W-:Y:S04]  /*04d0*/  STG.E.64 desc[UR4][R14.64], R18 ;  /* 0x000000120e007986 */ /* 0x0083e8000c101b04 */
        /* <DEDUP_REMOVED lines=9> */
[----:B0-----:R-:W4:Y:S04]  /*0570*/  LDG.E.64 R16, desc[UR4][R10.64] ;  /* 0x000000040a107981 */ /* 0x001f28000c1e1b00 */
[----:B-1----:R-:W5:Y:S01]  /*0580*/  LDG.E.64 R14, desc[UR4][R12.64] ;  /* 0x000000040c0e7981 */ /* 0x002f62000c1e1b00 */
[----:B------:R-:W-:-:S05]  /*0590*/  IADD3 R27, PT, PT, R0, R27, RZ ;  /* 0x0000001b001b7210 */ /* 0x000fca0007ffe0ff */
[C---:B------:R-:W-:Y:S02]  /*05a0*/  IMAD R21, R27.reuse, UR6, R5 ;  /* 0x000000061b157c24 */ /* 0x040fe4000f8e0205 */
[----:B------:R-:W-:Y:S02]  /*05b0*/  IMAD R19, R27, UR6, R4 ;  /* 0x000000061b137c24 */ /* 0x000fe4000f8e0204 */
[----:B------:R-:W-:-:S04]  /*05c0*/  IMAD.WIDE R20, R21, 0x8, R2 ;  /* 0x0000000815147825 */ /* 0x000fc800078e0202 */
[----:B------:R-:W-:Y:S01]  /*05d0*/  IMAD.WIDE R18, R19, 0x8, R2 ;  /* 0x0000000813127825 */ /* 0x000fe200078e0202 */
[----:B----4-:R1:W-:Y:S04]  /*05e0*/  STG.E.64 desc[UR4][R12.64], R16 ;  /* 0x000000100c007986 */ /* 0x0103e8000c101b04 */
[----:B-----5:R1:W-:Y:S04]  /*05f0*/  STG.E.64 desc[UR4][R10.64], R14 ;  /* 0x0000000e0a007986 */ /* 0x0203e8000c101b04 */
[----:B--2---:R-:W2:Y:S04]  /*0600*/  LDG.E.64 R24, desc[UR4][R20.64] ;  /* 0x0000000414187981 */ /* 0x004ea8000c1e1b00 */
[----:B------:R-:W4:Y:S01]  /*0610*/  LDG.E.64 R8, desc[UR4][R18.64] ;  /* 0x0000000412087981 */ /* 0x000f22000c1e1b00 */
[----:B---3--:R-:W-:-:S04]  /*0620*/  IADD3 R7, PT, PT, R0, R27, RZ ;  /* 0x0000001b00077210 */ /* 0x008fc80007ffe0ff */
[----:B------:R-:W-:Y:S01]  /*0630*/  ISETP.GE.AND P0, PT, R7, UR6, PT ;  /* 0x0000000607007c0c */ /* 0x000fe2000bf06270 */
[----:B--2---:R1:W-:Y:S04]  /*0640*/  STG.E.64 desc[UR4][R18.64], R24 ;  /* 0x0000001812007986 */ /* 0x0043e8000c101b04 */
[----:B----4-:R1:W-:Y:S08]  /*0650*/  STG.E.64 desc[UR4][R20.64], R8 ;  /* 0x0000000814007986 */ /* 0x0103f0000c101b04 */
[----:B------:R-:W-:Y:S05]  /*0660*/  @!P0 BRA `(.L_x_720) ;  /* 0xfffffffc00688947 */ /* 0x000fea000383ffff */
[----:B------:R-:W-:Y:S05]  /*0670*/  EXIT ;  /* 0x000000000000794d */ /* 0x000fea0003800000 */
.L_x_721:
        /* <DEDUP_REMOVED lines=16> */
.L_x_738:


//--------------------- .text._Z13gpu_transposePdi --------------------------
	.section	.text._Z13gpu_transposePdi,"ax",@progbits
	.align	128
        .global         _Z13gpu_transposePdi
        .type           _Z13gpu_transposePdi,@function
        .size           _Z13gpu_transposePdi,(.L_x_739 - _Z13gpu_transposePdi)
        .other          _Z13gpu_transposePdi,@"STO_CUDA_ENTRY STV_DEFAULT"
_Z13gpu_transposePdi:
.text._Z13gpu_transposePdi:
        /* <DEDUP_REMOVED lines=11> */
[----:B------:R-:W1:Y:S01]  /*00b0*/  LDCU UR4, c[0x0][0x370] ;  /* 0x00006e00ff0477ac */ /* 0x000e620008000800 */
[----:B------:R-:W-:Y:S01]  /*00c0*/  IMAD.MOV.U32 R6, RZ, RZ, RZ ;  /* 0x000000ffff067224 */ /* 0x000fe200078e00ff */
[----:B------:R-:W2:Y:S01]  /*00d0*/  I2F.RP R9, R4 ;  /* 0x0000000400097306 */ /* 0x000ea20000209400 */
[----:B------:R-:W3:Y:S04]  /*00e0*/  LDCU.64 UR6, c[0x0][0x358] ;  /* 0x00006b00ff0677ac */ /* 0x000ee80008000a00 */
[----:B------:R-:W4:Y:S03]  /*00f0*/  LDC.64 R2, c[0x0][0x380] ;  /* 0x0000e000ff027b82 */ /* 0x000f260000000a00 */
[----:B--2---:R-:W2:Y:S02]  /*0100*/  MUFU.RCP R9, R9 ;  /* 0x0000000900097308 */ /* 0x004ea40000001000 */
[----:B--2---:R-:W-:-:S06]  /*0110*/  IADD3 R7, PT, PT, R9, 0xffffffe, RZ ;  /* 0x0ffffffe09077810 */ /* 0x004fcc0007ffe0ff */
[----:B------:R-:W2:Y:S02]  /*0120*/  F2I.FTZ.U32.TRUNC.NTZ R7, R7 ;  /* 0x0000000700077305 */ /* 0x000ea4000021f000 */
[----:B--2---:R-:W-:-:S05]  /*0130*/  IADD3 R11, PT, PT, RZ, -R7, RZ ;  /* 0x80000007ff0b7210 */ /* 0x004fca0007ffe0ff */
[----:B------:R-:W-:-:S04]  /*0140*/  IMAD R11, R11, R4, RZ ;  /* 0x000000040b0b7224 */ /* 0x000fc800078e02ff */
[----:B------:R-:W-:-:S04]  /*0150*/  IMAD.HI.U32 R6, R7, R11, R6 ;  /* 0x0000000b07067227 */ /* 0x000fc800078e0006 */
[----:B01-34-:R-:W-:-:S07]  /*0160*/  IMAD R7, R10, UR4, RZ ;  /* 0x000000040a077c24 */ /* 0x01bfce000f8e02ff */
.L_x_724:
[----:B0-----:R-:W-:Y:S01]  /*0170*/  IABS R11, R8 ;  /* 0x00000008000b7213 */ /* 0x001fe20000000000 */
[----:B------:R-:W-:Y:S01]  /*0180*/  BSSY.RECONVERGENT B0, `(.L_x_722) ;  /* 0x000001e000007945 */ /* 0x000fe20003800200 */
[----:B------:R-:W-:-:S03]  /*0190*/  IABS R12, R5 ;  /* 0x00000005000c7213 */ /* 0x000fc60000000000 */
[----:B------:R-:W-:-:S05]  /*01a0*/  IMAD.HI.U32 R9, R6, R11, RZ ;  /* 0x0000000b06097227 */ /* 0x000fca00078e00ff */
[----:B------:R-:W-:-:S05]  /*01b0*/  IADD3 R10, PT, PT, -R9, RZ, RZ ;  /* 0x000000ff090a7210 */ /* 0x000fca0007ffe1ff */
[----:B------:R-:W-:Y:S01]  /*01c0*/  IMAD R11, R12, R10, R11 ;  /* 0x0000000a0c0b7224 */ /* 0x000fe200078e020b */
[----:B------:R-:W-:-:S04]  /*01d0*/  LOP3.LUT R10, R8, R5, RZ, 0x3c, !PT ;  /* 0x00000005080a7212 */ /* 0x000fc800078e3cff */
[----:B------:R-:W-:Y:S02]  /*01e0*/  ISETP.GT.U32.AND P2, PT, R4, R11, PT ;  /* 0x0000000b0400720c */ /* 0x000fe40003f44070 */
[----:B------:R-:W-:-:S11]  /*01f0*/  ISETP.GE.AND P1, PT, R10, RZ, PT ;  /* 0x000000ff0a00720c */ /* 0x000fd60003f26270 */
[----:B------:R-:W-:Y:S01]  /*0200*/  @!P2 IMAD.IADD R11, R11, 0x1, -R12 ;  /* 0x000000010b0ba824 */ /* 0x000fe200078e0a0c */
[----:B------:R-:W-:Y:S02]  /*0210*/  @!P2 IADD3 R9, PT, PT, R9, 0x1, RZ ;  /* 0x000000010909a810 */ /* 0x000fe40007ffe0ff */
[----:B------:R-:W-:Y:S02]  /*0220*/  ISETP.NE.AND P2, PT, R5, RZ, PT ;  /* 0x000000ff0500720c */ /* 0x000fe40003f45270 */
[----:B------:R-:W-:-:S13]  /*0230*/  ISETP.GE.U32.AND P0, PT, R11, R4, PT ;  /* 0x000000040b00720c */ /* 0x000fda0003f06070 */
[----:B------:R-:W-:-:S05]  /*0240*/  @P0 VIADD R9, R9, 0x1 ;  /* 0x0000000109090836 */ /* 0x000fca0000000000 */
[----:B------:R-:W-:-:S05]  /*0250*/  MOV R10, R9 ;  /* 0x00000009000a7202 */ /* 0x000fca0000000f00 */
[----:B------:R-:W-:Y:S01]  /*0260*/  @!P1 IMAD.MOV R10, RZ, RZ, -R10 ;  /* 0x000000ffff0a9224 */ /* 0x000fe200078e0a0a */
[----:B------:R-:W-:-:S04]  /*0270*/  @!P2 LOP3.LUT R10, RZ, R5, RZ, 0x33, !PT ;  /* 0x00000005ff0aa212 */ /* 0x000fc800078e33ff */
[----:B------:R-:W-:-:S05]  /*0280*/  IADD3 R9, PT, PT, -R10, RZ, RZ ;  /* 0x000000ff0a097210 */ /* 0x000fca0007ffe1ff */
[--C-:B------:R-:W-:Y:S02]  /*0290*/  IMAD R9, R5, R9, R8.reuse ;  /* 0x0000000905097224 */ /* 0x100fe400078e0208 */
[----:B------:R-:W-:-:S03]  /*02a0*/  IMAD.IADD R8, R7, 0x1, R8 ;  /* 0x0000000107087824 */ /* 0x000fc600078e0208 */
[----:B------:R-:W-:Y:S02]  /*02b0*/  ISETP.GT.AND P0, PT, R9, R10, PT ;  /* 0x0000000a0900720c */ /* 0x000fe40003f04270 */
[----:B------:R-:W-:-:S11]  /*02c0*/  ISETP.GE.AND P1, PT, R8, R0, PT ;  /* 0x000000000800720c */ /* 0x000fd60003f26270 */
[----:B------:R-:W-:Y:S05]  /*02d0*/  @!P0 BRA `(.L_x_723) ;  /* 0x0000000000208947 */ /* 0x000fea0003800000 */
[-C--:B------:R-:W-:Y:S02]  /*02e0*/  IMAD R15, R9, R5.reuse, R10 ;  /* 0x00000005090f7224 */ /* 0x080fe400078e020a */
[----:B------:R-:W-:Y:S02]  /*02f0*/  IMAD R11, R10, R5, R9 ;  /* 0x000000050a0b7224 */ /* 0x000fe400078e0209 */
[----:B------:R-:W-:-:S04]  /*0300*/  IMAD.WIDE R14, R15, 0x8, R2 ;  /* 0x000000080f0e7825 */ /* 0x000fc800078e0202 */
[----:B------:R-:W-:Y:S01]  /*0310*/  IMAD.WIDE R10, R11, 0x8, R2 ;  /* 0x000000080b0a7825 */ /* 0x000fe200078e0202 */
[----:B------:R-:W2:Y:S04]  /*0320*/  LDG.E.64 R16, desc[UR6][R14.64] ;  /* 0x000000060e107981 */ /* 0x000ea8000c1e1b00 */
[----:B------:R-:W3:Y:S04]  /*0330*/  LDG.E.64 R12, desc[UR6][R10.64] ;  /* 0x000000060a0c7981 */ /* 0x000ee8000c1e1b00 */
[----:B--2---:R0:W-:Y:S04]  /*0340*/  STG.E.64 desc[UR6][R10.64], R16 ;  /* 0x000000100a007986 */ /* 0x0041e8000c101b06 */
[----:B---3--:R0:W-:Y:S02]  /*0350*/  STG.E.64 desc[UR6][R14.64], R12 ;  /* 0x0000000c0e007986 */ /* 0x0081e4000c101b06 */
.L_x_723:
[----:B------:R-:W-:Y:S05]  /*0360*/  BSYNC.RECONVERGENT B0 ;  /* 0x0000000000007941 */ /* 0x000fea0003800200 */
.L_x_722:
[----:B------:R-:W-:Y:S05]  /*0370*/  @!P1 BRA `(.L_x_724) ;  /* 0xfffffffc007c9947 */ /* 0x000fea000383ffff */
[----:B------:R-:W-:Y:S05]  /*0380*/  EXIT ;  /* 0x000000000000794d */ /* 0x000fea0003800000 */
.L_x_725:
        /* <DEDUP_REMOVED lines=15> */
.L_x_739:


//--------------------- .nv.shared._ZN3cub18CUB_300001_SM_10006detail11EmptyKernelIvEEvv --------------------------
	.section	.nv.shared._ZN3cub18CUB_300001_SM_10006detail11EmptyKernelIvEEvv,"aw",@nobits
	.sectionflags	@""
	.align	16
	.zero		1024


//--------------------- .nv.shared.reserved.0     --------------------------
	.section	.nv.shared.reserved.0,"aw",@nobits
	.weak		__nv_reservedSMEM_offset_0_alias
	.size		__nv_reservedSMEM_offset_0_alias, 0, 64
	.other		__nv_reservedSMEM_offset_0_alias,@"STO_CUDA_RESERVED_SHARED STV_DEFAULT"
__nv_reservedSMEM_offset_0_alias:
	.zero		0
	.zero		64


//--------------------- .nv.global                --------------------------
	.section	.nv.global,"aw",@nobits
.nv.global:
	.type		_ZN34_INTERNAL_0a95c09a_4_k_cu_661a4d366thrust24THRUST_300001_SM_1000_NS12placeholders2_8E,@object
	.size		_ZN34_INTERNAL_0a95c09a_4_k_cu_661a4d366thrust24THRUST_300001_SM_1000_NS12placeholders2_8E,(_ZN34_INTERNAL_0a95c09a_4_k_cu_661a4d364cuda3std3__436_GLOBAL__N__0a95c09a_4_k_cu_661a4d366ignoreE - _ZN34_INTERNAL_0a95c09a_4_k_cu_661a4d366thrust24THRUST_300001_SM_1000_NS12placeholders2_8E)
_ZN34_INTERNAL_0a95c09a_4_k_cu_661a4d366thrust24THRUST_300001_SM_1000_NS12placeholders2_8E:
	.zero		1
	.type		_ZN34_INTERNAL_0a95c09a_4_k_cu_661a4d364cuda3std3__436_GLOBAL__N__0a95c09a_4_k_cu_661a4d366ignoreE,@object
	.size		_ZN34_INTERNAL_0a95c09a_4_k_cu_661a4d364cuda3std3__436_GLOBAL__N__0a95c09a_4_k_cu_661a4d366ignoreE,(_ZN34_INTERNAL_0a95c09a_4_k_cu_661a4d364cuda3std6ranges3__45__cpo4dataE - _ZN34_INTERNAL_0a95c09a_4_k_cu_661a4d364cuda3std3__436_GLOBAL__N__0a95c09a_4_k_cu_661a4d366ignoreE)
_ZN34_INTERNAL_0a95c09a_4_k_cu_661a4d364cuda3std3__436_GLOBAL__N__0a95c09a_4_k_cu_661a4d366ignoreE:
	.zero		1
	.type		_ZN34_INTERNAL_0a95c09a_4_k_cu_661a4d364cuda3std6ranges3__45__cpo4dataE,@object
	.size		_ZN34_INTERNAL_0a95c09a_4_k_cu_661a4d364cuda3std6ranges3__45__cpo4dataE,(_ZN34_INTERNAL_0a95c09a_4_k_cu_661a4d366thrust24THRUST_300001_SM_1000_NS6system3cpp3parE - _ZN34_INTERNAL_0a95c09a_4_k_cu_661a4d364cuda3std6ranges3__45__cpo4dataE)
_ZN34_INTERNAL_0a95c09a_4_k_cu_661a4d364cuda3std6ranges3__45__cpo4dataE:
	.zero		1
	.type		_ZN34_INTERNAL_0a95c09a_4_k_cu_661a4d366thrust24THRUST_300001_SM_1000_NS6system3cpp3parE,@object
	.size		_ZN34_INTERNAL_0a95c09a_4_k_cu_661a4d366thrust24THRUST_300001_SM_1000_NS6system3cpp3parE,(_ZN34_INTERNAL_0a95c09a_4_k_cu_661a4d364cuda3std3__45__cpo5beginE - _ZN34_INTERNAL_0a95c09a_4_k_cu_661a4d366thrust24THRUST_300001_SM_1000_NS6system3cpp3parE)
_ZN34_INTERNAL_0a95c09a_4_k_cu_661a4d366thrust24THRUST_300001_SM_1000_NS6system3cpp3parE:
	.zero		1
	.type		_ZN34_INTERNAL_0a95c09a_4_k_cu_661a4d364cuda3std3__45__cpo5beginE,@object
	.size		_ZN34_INTERNAL_0a95c09a_4_k_cu_661a4d364cuda3std3__45__cpo5beginE,(_ZN34_INTERNAL_0a95c09a_4_k_cu_661a4d364cuda3std6ranges3__45__cpo5beginE - _ZN34_INTERNAL_0a95c09a_4_k_cu_661a4d364cuda3std3__45__cpo5beginE)
_ZN34_INTERNAL_0a95c09a_4_k_cu_661a4d364cuda3std3__45__cpo5beginE:
	.zero		1
	.type		_ZN34_INTERNAL_0a95c09a_4_k_cu_661a4d364cuda3std6ranges3__45__cpo5beginE,@object
	.size		_ZN34_INTERNAL_0a95c09a_4_k_cu_661a4d364cuda3std6ranges3__45__cpo5beginE,(_ZN34_INTERNAL_0a95c09a_4_k_cu_661a4d366thrust24THRUST_300001_SM_1000_NS6deviceE - _ZN34_INTERNAL_0a95c09a_4_k_cu_661a4d364cuda3std6ranges3__45__cpo5beginE)
_ZN34_INTERNAL_0a95c09a_4_k_cu_661a4d364cuda3std6ranges3__45__cpo5beginE:
	.zero		1
	.type		_ZN34_INTERNAL_0a95c09a_4_k_cu_661a4d366thrust24THRUST_300001_SM_1000_NS6deviceE,@object
	.size		_ZN34_INTERNAL_0a95c09a_4_k_cu_661a4d366thrust24THRUST_300001_SM_1000_NS6deviceE,(_ZN34_INTERNAL_0a95c09a_4_k_cu_661a4d364cuda3std3__47nulloptE - _ZN34_INTERNAL_0a95c09a_4_k_cu_661a4d366thrust24THRUST_300001_SM_1000_NS6deviceE)
_ZN34_INTERNAL_0a95c09a_4_k_cu_661a4d366thrust24THRUST_300001_SM_1000_NS6deviceE:
	.zero		1
	.type		_ZN34_INTERNAL_0a95c09a_4_k_cu_661a4d364cuda3std3__47nulloptE,@object
	.size		_ZN34_INTERNAL_0a95c09a_4_k_cu_661a4d364cuda3std3__47nulloptE,(_ZN34_INTERNAL_0a95c09a_4_k_cu_661a4d364cuda3std6ranges3__45__cpo8distanceE - _ZN34_INTERNAL_0a95c09a_4_k_cu_661a4d364cuda3std3__47nulloptE)
_ZN34_INTERNAL_0a95c09a_4_k_cu_661a4d364cuda3std3__47nulloptE:
	.zero		1
	.type		_ZN34_INTERNAL_0a95c09a_4_k_cu_661a4d364cuda3std6ranges3__45__cpo8distanceE,@object
	.size		_ZN34_INTERNAL_0a95c09a_4_k_cu_661a4d364cuda3std6ranges3__45__cpo8distanceE,(_ZN34_INTERNAL_0a95c09a_4_k_cu_661a4d366thrust24THRUST_300001_SM_1000_NS12placeholders2_4E - _ZN34_INTERNAL_0a95c09a_4_k_cu_661a4d364cuda3std6ranges3__45__cpo8distanceE)
_ZN34_INTERNAL_0a95c09a_4_k_cu_661a4d364cuda3std6ranges3__45__cpo8distanceE:
	.zero		1
	.type		_ZN34_INTERNAL_0a95c09a_4_k_cu_661a4d366thrust24THRUST_300001_SM_1000_NS12placeholders2_4E,@object
	.size		_ZN34_INTERNAL_0a95c09a_4_k_cu_661a4d366thrust24THRUST_300001_SM_1000_NS12placeholders2_4E,(_ZN34_INTERNAL_0a95c09a_4_k_cu_661a4d364cuda3std3__45__cpo6rbeginE - _ZN34_INTERNAL_0a95c09a_4_k_cu_661a4d366thrust24THRUST_300001_SM_1000_NS12placeholders2_4E)
_ZN34_INTERNAL_0a95c09a_4_k_cu_661a4d366thrust24THRUST_300001_SM_1000_NS12placeholders2_4E:
	.zero		1
	.type		_ZN34_INTERNAL_0a95c09a_4_k_cu_661a4d364cuda3std3__45__cpo6rbeginE,@object
	.size		_ZN34_INTERNAL_0a95c09a_4_k_cu_661a4d364cuda3std3__45__cpo6rbeginE,(_ZN34_INTERNAL_0a95c09a_4_k_cu_661a4d364cuda3std6ranges3__45__cpo7advanceE - _ZN34_INTERNAL_0a95c09a_4_k_cu_661a4d364cuda3std3__45__cpo6rbeginE)
_ZN34_INTERNAL_0a95c09a_4_k_cu_661a4d364cuda3std3__45__cpo6rbeginE:
	.zero		1
	.type		_ZN34_INTERNAL_0a95c09a_4_k_cu_661a4d364cuda3std6ranges3__45__cpo7advanceE,@object
	.size		_ZN34_INTERNAL_0a95c09a_4_k_cu_661a4d364cuda3std6ranges3__45__cpo7advanceE,(_ZN34_INTERNAL_0a95c09a_4_k_cu_661a4d366thrust24THRUST_300001_SM_1000_NS12placeholders3_10E - _ZN34_INTERNAL_0a95c09a_4_k_cu_661a4d364cuda3std6ranges3__45__cpo7advanceE)
_ZN34_INTERNAL_0a95c09a_4_k_cu_661a4d364cuda3std6ranges3__45__cpo7advanceE:
	.zero		1
	.type		_ZN34_INTERNAL_0a95c09a_4_k_cu_661a4d366thrust24THRUST_300001_SM_1000_NS12placeholders3_10E,@object
	.size		_ZN34_INTERNAL_0a95c09a_4_k_cu_661a4d366thrust24THRUST_300001_SM_1000_NS12placeholders3_10E,(_ZN34_INTERNAL_0a95c09a_4_k_cu_661a4d364cuda3std3__48in_placeE - _ZN34_INTERNAL_0a95c09a_4_k_cu_661a4d366thrust24THRUST_300001_SM_1000_NS12placeholders3_10E)
_ZN34_INTERNAL_0a95c09a_4_k_cu_661a4d366thrust24THRUST_300001_SM_1000_NS12placeholders3_10E:
	.zero		1
	.type		_ZN34_INTERNAL_0a95c09a_4_k_cu_661a4d364cuda3std3__48in_placeE,@object
	.size		_ZN34_INTERNAL_0a95c09a_4_k_cu_661a4d364cuda3std3__48in_placeE,(_ZN34_INTERNAL_0a95c09a_4_k_cu_661a4d364cuda3std6ranges3__45__cpo4sizeE - _ZN34_INTERNAL_0a95c09a_4_k_cu_661a4d364cuda3std3__48in_placeE)
_ZN34_INTERNAL_0a95c09a_4_k_cu_661a4d364cuda3std3__48in_placeE:
	.zero		1
	.type		_ZN34_INTERNAL_0a95c09a_4_k_cu_661a4d364cuda3std6ranges3__45__cpo4sizeE,@object
	.size		_ZN34_INTERNAL_0a95c09a_4_k_cu_661a4d364cuda3std6ranges3__45__cpo4sizeE,(_ZN34_INTERNAL_0a95c09a_4_k_cu_661a4d366thrust24THRUST_300001_SM_1000_NS12placeholders2_2E - _ZN34_INTERNAL_0a95c09a_4_k_cu_661a4d364cuda3std6ranges3__45__cpo4sizeE)
_ZN34_INTERNAL_0a95c09a_4_k_cu_661a4d364cuda3std6ranges3__45__cpo4sizeE:
	.zero		1
	.type		_ZN34_INTERNAL_0a95c09a_4_k_cu_661a4d366thrust24THRUST_300001_SM_1000_NS12placeholders2_2E,@object
	.size		_ZN34_INTERNAL_0a95c09a_4_k_cu_661a4d366thrust24THRUST_300001_SM_1000_NS12placeholders2_2E,(_ZN34_INTERNAL_0a95c09a_4_k_cu_661a4d364cuda3std3__45__cpo6cbeginE - _ZN34_INTERNAL_0a95c09a_4_k_cu_661a4d366thrust24THRUST_300001_SM_1000_NS12placeholders2_2E)
_ZN34_INTERNAL_0a95c09a_4_k_cu_661a4d366thrust24THRUST_300001_SM_1000_NS12placeholders2_2E:
	.zero		1
	.type		_ZN34_INTERNAL_0a95c09a_4_k_cu_661a4d364cuda3std3__45__cpo6cbeginE,@object
	.size		_ZN34_INTERNAL_0a95c09a_4_k_cu_661a4d364cuda3std3__45__cpo6cbeginE,(_ZN34_INTERNAL_0a95c09a_4_k_cu_661a4d364cuda3std6ranges3__45__cpo6cbeginE - _ZN34_INTERNAL_0a95c09a_4_k_cu_661a4d364cuda3std3__45__cpo6cbeginE)
_ZN34_INTERNAL_0a95c09a_4_k_cu_661a4d364cuda3std3__45__cpo6cbeginE:
	.zero		1
	.type		_ZN34_INTERNAL_0a95c09a_4_k_cu_661a4d364cuda3std6ranges3__45__cpo6cbeginE,@object
	.size		_ZN34_INTERNAL_0a95c09a_4_k_cu_661a4d364cuda3std6ranges3__45__cpo6cbeginE,(_ZN34_INTERNAL_0a95c09a_4_k_cu_661a4d366thrust24THRUST_300001_SM_1000_NS12placeholders2_6E - _ZN34_INTERNAL_0a95c09a_4_k_cu_661a4d364cuda3std6ranges3__45__cpo6cbeginE)
_ZN34_INTERNAL_0a95c09a_4_k_cu_661a4d364cuda3std6ranges3__45__cpo6cbeginE:
	.zero		1
	.type		_ZN34_INTERNAL_0a95c09a_4_k_cu_661a4d366thrust24THRUST_300001_SM_1000_NS12placeholders2_6E,@object
	.size		_ZN34_INTERNAL_0a95c09a_4_k_cu_661a4d366thrust24THRUST_300001_SM_1000_NS12placeholders2_6E,(_ZN34_INTERNAL_0a95c09a_4_k_cu_661a4d364cuda3std3__45__cpo7crbeginE - _ZN34_INTERNAL_0a95c09a_4_k_cu_661a4d366thrust24THRUST_300001_SM_1000_NS12placeholders2_6E)
_ZN34_INTERNAL_0a95c09a_4_k_cu_661a4d366thrust24THRUST_300001_SM_1000_NS12placeholders2_6E:
	.zero		1
	.type		_ZN34_INTERNAL_0a95c09a_4_k_cu_661a4d364cuda3std3__45__cpo7crbeginE,@object
	.size		_ZN34_INTERNAL_0a95c09a_4_k_cu_661a4d364cuda3std3__45__cpo7crbeginE,(_ZN34_INTERNAL_0a95c09a_4_k_cu_661a4d364cuda3std6ranges3__45__cpo4nextE - _ZN34_INTERNAL_0a95c09a_4_k_cu_661a4d364cuda3std3__45__cpo7crbeginE)
_ZN34_INTERNAL_0a95c09a_4_k_cu_661a4d364cuda3std3__45__cpo7crbeginE:
	.zero		1
	.type		_ZN34_INTERNAL_0a95c09a_4_k_cu_661a4d364cuda3std6ranges3__45__cpo4nextE,@object
	.size		_ZN34_INTERNAL_0a95c09a_4_k_cu_661a4d364cuda3std6ranges3__45__cpo4nextE,(_ZN34_INTERNAL_0a95c09a_4_k_cu_661a4d364cuda3std6ranges3__45__cpo4swapE - _ZN34_INTERNAL_0a95c09a_4_k_cu_661a4d364cuda3std6ranges3__45__cpo4nextE)
_ZN34_INTERNAL_0a95c09a_4_k_cu_661a4d364cuda3std6ranges3__45__cpo4nextE:
	.zero		1
	.type		_ZN34_INTERNAL_0a95c09a_4_k_cu_661a4d364cuda3std6ranges3__45__cpo4swapE,@object
	.size		_ZN34_INTERNAL_0a95c09a_4_k_cu_661a4d364cuda3std6ranges3__45__cpo4swapE,(_ZN34_INTERNAL_0a95c09a_4_k_cu_661a4d366thrust24THRUST_300001_SM_1000_NS8cuda_cub10par_nosyncE - _ZN34_INTERNAL_0a95c09a_4_k_cu_661a4d364cuda3std6ranges3__45__cpo4swapE)
_ZN34_INTERNAL_0a95c09a_4_k_cu_661a4d364cuda3std6ranges3__45__cpo4swapE:
	.zero		1
	.type		_ZN34_INTERNAL_0a95c09a_4_k_cu_661a4d366thrust24THRUST_300001_SM_1000_NS8cuda_cub10par_nosyncE,@object
	.size		_ZN34_INTERNAL_0a95c09a_4_k_cu_661a4d366thrust24THRUST_300001_SM_1000_NS8cuda_cub10par_nosyncE,(_ZN34_INTERNAL_0a95c09a_4_k_cu_661a4d366thrust24THRUST_300001_SM_1000_NS3seqE - _ZN34_INTERNAL_0a95c09a_4_k_cu_661a4d366thrust24THRUST_300001_SM_1000_NS8cuda_cub10par_nosyncE)
_ZN34_INTERNAL_0a95c09a_4_k_cu_661a4d366thrust24THRUST_300001_SM_1000_NS8cuda_cub10par_nosyncE:
	.zero		1
	.type		_ZN34_INTERNAL_0a95c09a_4_k_cu_661a4d366thrust24THRUST_300001_SM_1000_NS3seqE,@object
	.size		_ZN34_INTERNAL_0a95c09a_4_k_cu_661a4d366thrust24THRUST_300001_SM_1000_NS3seqE,(_ZN34_INTERNAL_0a95c09a_4_k_cu_661a4d364cuda3std3__420unreachable_sentinelE - _ZN34_INTERNAL_0a95c09a_4_k_cu_661a4d366thrust24THRUST_300001_SM_1000_NS3seqE)
_ZN34_INTERNAL_0a95c09a_4_k_cu_661a4d366thrust24THRUST_300001_SM_1000_NS3seqE:
	.zero		1
	.type		_ZN34_INTERNAL_0a95c09a_4_k_cu_661a4d364cuda3std3__420unreachable_sentinelE,@object
	.size		_ZN34_INTERNAL_0a95c09a_4_k_cu_661a4d364cuda3std3__420unreachable_sentinelE,(_ZN34_INTERNAL_0a95c09a_4_k_cu_661a4d364cuda3std6ranges3__45__cpo5ssizeE - _ZN34_INTERNAL_0a95c09a_4_k_cu_661a4d364cuda3std3__420unreachable_sentinelE)
_ZN34_INTERNAL_0a95c09a_4_k_cu_661a4d364cuda3std3__420unreachable_sentinelE:
	.zero		1
	.type		_ZN34_INTERNAL_0a95c09a_4_k_cu_661a4d364cuda3std6ranges3__45__cpo5ssizeE,@object
	.size		_ZN34_INTERNAL_0a95c09a_4_k_cu_661a4d364cuda3std6ranges3__45__cpo5ssizeE,(_ZN34_INTERNAL_0a95c09a_4_k_cu_661a4d366thrust24THRUST_300001_SM_1000_NS12placeholders2_3E - _ZN34_INTERNAL_0a95c09a_4_k_cu_661a4d364cuda3std6ranges3__45__cpo5ssizeE)
_ZN34_INTERNAL_0a95c09a_4_k_cu_661a4d364cuda3std6ranges3__45__cpo5ssizeE:
	.zero		1
	.type		_ZN34_INTERNAL_0a95c09a_4_k_cu_661a4d366thrust24THRUST_300001_SM_1000_NS12placeholders2_3E,@object
	.size		_ZN34_INTERNAL_0a95c09a_4_k_cu_661a4d366thrust24THRUST_300001_SM_1000_NS12placeholders2_3E,(_ZN34_INTERNAL_0a95c09a_4_k_cu_661a4d364cuda3std3__45__cpo4cendE - _ZN34_INTERNAL_0a95c09a_4_k_cu_661a4d366thrust24THRUST_300001_SM_1000_NS12placeholders2_3E)
_ZN34_INTERNAL_0a95c09a_4_k_cu_661a4d366thrust24THRUST_300001_SM_1000_NS12placeholders2_3E:
	.zero		1
	.type		_ZN34_INTERNAL_0a95c09a_4_k_cu_661a4d364cuda3std3__45__cpo4cendE,@object
	.size		_ZN34_INTERNAL_0a95c09a_4_k_cu_661a4d364cuda3std3__45__cpo4cendE,(_ZN34_INTERNAL_0a95c09a_4_k_cu_661a4d364cuda3std6ranges3__45__cpo4cendE - _ZN34_INTERNAL_0a95c09a_4_k_cu_661a4d364cuda3std3__45__cpo4cendE)
_ZN34_INTERNAL_0a95c09a_4_k_cu_661a4d364cuda3std3__45__cpo4cendE:
	.zero		1
	.type		_ZN34_INTERNAL_0a95c09a_4_k_cu_661a4d364cuda3std6ranges3__45__cpo4cendE,@object
	.size		_ZN34_INTERNAL_0a95c09a_4_k_cu_661a4d364cuda3std6ranges3__45__cpo4cendE,(_ZN34_INTERNAL_0a95c09a_4_k_cu_661a4d366thrust24THRUST_300001_SM_1000_NS12placeholders2_7E - _ZN34_INTERNAL_0a95c09a_4_k_cu_661a4d364cuda3std6ranges3__45__cpo4cendE)
_ZN34_INTERNAL_0a95c09a_4_k_cu_661a4d364cuda3std6ranges3__45__cpo4cendE:
	.zero		1
	.type		_ZN34_INTERNAL_0a95c09a_4_k_cu_661a4d366thrust24THRUST_300001_SM_1000_NS12placeholders2_7E,@object
	.size		_ZN34_INTERNAL_0a95c09a_4_k_cu_661a4d366thrust24THRUST_300001_SM_1000_NS12placeholders2_7E,(_ZN34_INTERNAL_0a95c09a_4_k_cu_661a4d364cuda3std3__45__cpo5crendE - _ZN34_INTERNAL_0a95c09a_4_k_cu_661a4d366thrust24THRUST_300001_SM_1000_NS12placeholders2_7E)
_ZN34_INTERNAL_0a95c09a_4_k_cu_661a4d366thrust24THRUST_300001_SM_1000_NS12placeholders2_7E:
	.zero		1
	.type		_ZN34_INTERNAL_0a95c09a_4_k_cu_661a4d364cuda3std3__45__cpo5crendE,@object
	.size		_ZN34_INTERNAL_0a95c09a_4_k_cu_661a4d364cuda3std3__45__cpo5crendE,(_ZN34_INTERNAL_0a95c09a_4_k_cu_661a4d364cuda3std6ranges3__45__cpo4prevE - _ZN34_INTERNAL_0a95c09a_4_k_cu_661a4d364cuda3std3__45__cpo5crendE)
_ZN34_INTERNAL_0a95c09a_4_k_cu_661a4d364cuda3std3__45__cpo5crendE:
	.zero		1
	.type		_ZN34_INTERNAL_0a95c09a_4_k_cu_661a4d364cuda3std6ranges3__45__cpo4prevE,@object
	.size		_ZN34_INTERNAL_0a95c09a_4_k_cu_661a4d364cuda3std6ranges3__45__cpo4prevE,(_ZN34_INTERNAL_0a95c09a_4_k_cu_661a4d364cuda3std6ranges3__45__cpo9iter_moveE - _ZN34_INTERNAL_0a95c09a_4_k_cu_661a4d364cuda3std6ranges3__45__cpo4prevE)
_ZN34_INTERNAL_0a95c09a_4_k_cu_661a4d364cuda3std6ranges3__45__cpo4prevE:
	.zero		1
	.type		_ZN34_INTERNAL_0a95c09a_4_k_cu_661a4d364cuda3std6ranges3__45__cpo9iter_moveE,@object
	.size		_ZN34_INTERNAL_0a95c09a_4_k_cu_661a4d364cuda3std6ranges3__45__cpo9iter_moveE,(_ZN34_INTERNAL_0a95c09a_4_k_cu_661a4d366thrust24THRUST_300001_SM_1000_NS6system6detail10sequential3seqE - _ZN34_INTERNAL_0a95c09a_4_k_cu_661a4d364cuda3std6ranges3__45__cpo9iter_moveE)
_ZN34_INTERNAL_0a95c09a_4_k_cu_661a4d364cuda3std6ranges3__45__cpo9iter_moveE:
	.zero		1
	.type		_ZN34_INTERNAL_0a95c09a_4_k_cu_661a4d366thrust24THRUST_300001_SM_1000_NS6system6detail10sequential3seqE,@object
	.size		_ZN34_INTERNAL_0a95c09a_4_k_cu_661a4d366thrust24THRUST_300001_SM_1000_NS6system6detail10sequential3seqE,(_ZN34_INTERNAL_0a95c09a_4_k_cu_661a4d366thrust24THRUST_300001_SM_1000_NS12placeholders2_9E - _ZN34_INTERNAL_0a95c09a_4_k_cu_661a4d366thrust24THRUST_300001_SM_1000_NS6system6detail10sequential3seqE)
_ZN34_INTERNAL_0a95c09a_4_k_cu_661a4d366thrust24THRUST_300001_SM_1000_NS6system6detail10sequential3seqE:
	.zero		1
	.type		_ZN34_INTERNAL_0a95c09a_4_k_cu_661a4d366thrust24THRUST_300001_SM_1000_NS12placeholders2_9E,@object
	.size		_ZN34_INTERNAL_0a95c09a_4_k_cu_661a4d366thrust24THRUST_300001_SM_1000_NS12placeholders2_9E,(_ZN34_INTERNAL_0a95c09a_4_k_cu_661a4d364cuda3std3__419piecewise_constructE - _ZN34_INTERNAL_0a95c09a_4_k_cu_661a4d366thrust24THRUST_300001_SM_1000_NS12placeholders2_9E)
_ZN34_INTERNAL_0a95c09a_4_k_cu_661a4d366thrust24THRUST_300001_SM_1000_NS12placeholders2_9E:
	.zero		1
	.type		_ZN34_INTERNAL_0a95c09a_4_k_cu_661a4d364cuda3std3__419piecewise_constructE,@object
	.size		_ZN34_INTERNAL_0a95c09a_4_k_cu_661a4d364cuda3std3__419piecewise_constructE,(_ZN34_INTERNAL_0a95c09a_4_k_cu_661a4d364cuda3std6ranges3__45__cpo5cdataE - _ZN34_INTERNAL_0a95c09a_4_k_cu_661a4d364cuda3std3__419piecewise_constructE)
_ZN34_INTERNAL_0a95c09a_4_k_cu_661a4d364cuda3std3__419piecewise_constructE:
	.zero		1
	.type		_ZN34_INTERNAL_0a95c09a_4_k_cu_661a4d364cuda3std6ranges3__45__cpo5cdataE,@object
	.size		_ZN34_INTERNAL_0a95c09a_4_k_cu_661a4d364cuda3std6ranges3__45__cpo5cdataE,(_ZN34_INTERNAL_0a95c09a_4_k_cu_661a4d366thrust24THRUST_300001_SM_1000_NS12placeholders2_1E - _ZN34_INTERNAL_0a95c09a_4_k_cu_661a4d364cuda3std6ranges3__45__cpo5cdataE)
_ZN34_INTERNAL_0a95c09a_4_k_cu_661a4d364cuda3std6ranges3__45__cpo5cdataE:
	.zero		1
	.type		_ZN34_INTERNAL_0a95c09a_4_k_cu_661a4d366thrust24THRUST_300001_SM_1000_NS12placeholders2_1E,@object
	.size		_ZN34_INTERNAL_0a95c09a_4_k_cu_661a4d366thrust24THRUST_300001_SM_1000_NS12placeholders2_1E,(_ZN34_INTERNAL_0a95c09a_4_k_cu_661a4d364cuda3std3__45__cpo3endE - _ZN34_INTERNAL_0a95c09a_4_k_cu_661a4d366thrust24THRUST_300001_SM_1000_NS12placeholders2_1E)
_ZN34_INTERNAL_0a95c09a_4_k_cu_661a4d366thrust24THRUST_300001_SM_1000_NS12placeholders2_1E:
	.zero		1
	.type		_ZN34_INTERNAL_0a95c09a_4_k_cu_661a4d364cuda3std3__45__cpo3endE,@object
	.size		_ZN34_INTERNAL_0a95c09a_4_k_cu_661a4d364cuda3std3__45__cpo3endE,(_ZN34_INTERNAL_0a95c09a_4_k_cu_661a4d364cuda3std6ranges3__45__cpo3endE - _ZN34_INTERNAL_0a95c09a_4_k_cu_661a4d364cuda3std3__45__cpo3endE)
_ZN34_INTERNAL_0a95c09a_4_k_cu_661a4d364cuda3std3__45__cpo3endE:
	.zero		1
	.type		_ZN34_INTERNAL_0a95c09a_4_k_cu_661a4d364cuda3std6ranges3__45__cpo3endE,@object
	.size		_ZN34_INTERNAL_0a95c09a_4_k_cu_661a4d364cuda3std6ranges3__45__cpo3endE,(_ZN34_INTERNAL_0a95c09a_4_k_cu_661a4d366thrust24THRUST_300001_SM_1000_NS12placeholders2_5E - _ZN34_INTERNAL_0a95c09a_4_k_cu_661a4d364cuda3std6ranges3__45__cpo3endE)
_ZN34_INTERNAL_0a95c09a_4_k_cu_661a4d364cuda3std6ranges3__45__cpo3endE:
	.zero		1
	.type		_ZN34_INTERNAL_0a95c09a_4_k_cu_661a4d366thrust24THRUST_300001_SM_1000_NS12placeholders2_5E,@object
	.size		_ZN34_INTERNAL_0a95c09a_4_k_cu_661a4d366thrust24THRUST_300001_SM_1000_NS12placeholders2_5E,(_ZN34_INTERNAL_0a95c09a_4_k_cu_661a4d364cuda3std3__45__cpo4rendE - _ZN34_INTERNAL_0a95c09a_4_k_cu_661a4d366thrust24THRUST_300001_SM_1000_NS12placeholders2_5E)
_ZN34_INTERNAL_0a95c09a_4_k_cu_661a4d366thrust24THRUST_300001_SM_1000_NS12placeholders2_5E:
	.zero		1
	.type		_ZN34_INTERNAL_0a95c09a_4_k_cu_661a4d364cuda3std3__45__cpo4rendE,@object
	.size		_ZN34_INTERNAL_0a95c09a_4_k_cu_661a4d364cuda3std3__45__cpo4rendE,(_ZN34_INTERNAL_0a95c09a_4_k_cu_661a4d364cuda3std6ranges3__45__cpo9iter_swapE - _ZN34_INTERNAL_0a95c09a_4_k_cu_661a4d364cuda3std3__45__cpo4rendE)
_ZN34_INTERNAL_0a95c09a_4_k_cu_661a4d364cuda3std3__45__cpo4rendE:
	.zero		1
	.type		_ZN34_INTERNAL_0a95c09a_4_k_cu_661a4d364cuda3std6ranges3__45__cpo9iter_swapE,@object
	.size		_ZN34_INTERNAL_0a95c09a_4_k_cu_661a4d364cuda3std6ranges3__45__cpo9iter_swapE,(_ZN34_INTERNAL_0a95c09a_4_k_cu_661a4d364cuda3std3__48unexpectE - _ZN34_INTERNAL_0a95c09a_4_k_cu_661a4d364cuda3std6ranges3__45__cpo9iter_swapE)
_ZN34_INTERNAL_0a95c09a_4_k_cu_661a4d364cuda3std6ranges3__45__cpo9iter_swapE:
	.zero		1
	.type		_ZN34_INTERNAL_0a95c09a_4_k_cu_661a4d364cuda3std3__48unexpectE,@object
	.size		_ZN34_INTERNAL_0a95c09a_4_k_cu_661a4d364cuda3std3__48unexpectE,(_ZN34_INTERNAL_0a95c09a_4_k_cu_661a4d366thrust24THRUST_300001_SM_1000_NS8cuda_cub3parE - _ZN34_INTERNAL_0a95c09a_4_k_cu_661a4d364cuda3std3__48unexpectE)
_ZN34_INTERNAL_0a95c09a_4_k_cu_661a4d364cuda3std3__48unexpectE:
	.zero		1
	.type		_ZN34_INTERNAL_0a95c09a_4_k_cu_661a4d366thrust24THRUST_300001_SM_1000_NS8cuda_cub3parE,@object
	.size		_ZN34_INTERNAL_0a95c09a_4_k_cu_661a4d366thrust24THRUST_300001_SM_1000_NS8cuda_cub3parE,(.L_29 - _ZN34_INTERNAL_0a95c09a_4_k_cu_661a4d366thrust24THRUST_300001_SM_1000_NS8cuda_cub3parE)
_ZN34_INTERNAL_0a95c09a_4_k_cu_661a4d366thrust24THRUST_300001_SM_1000_NS8cuda_cub3parE:
	.zero		1
.L_29:


//--------------------- .nv.shared._ZN6thrust24THRUST_300001_SM_1000_NS8cuda_cub4core6detail13_kernel_agentINS1_8__reduce11ReduceAgentIPN4cuda3std3__45tupleIJdlEEESC_SB_lNS1_9__extrema9arg_max_fIdlNS9_4lessIdEEEEEEJSC_SC_iSH_EEEvDpT0_ --------------------------
	.section	.nv.shared._ZN6thrust24THRUST_300001_SM_1000_NS8cuda_cub4core6detail13_kernel_agentINS1_8__reduce11ReduceAgentIPN4cuda3std3__45tupleIJdlEEESC_SB_lNS1_9__extrema9arg_max_fIdlNS9_4lessIdEEEEEEJSC_SC_iSH_EEEvDpT0_,"aw",@nobits
	.sectionflags	@""
	.align	16
	.zero		1024


//--------------------- .nv.shared._ZN6thrust24THRUST_300001_SM_1000_NS8cuda_cub4core6detail13_kernel_agentINS1_8__reduce10DrainAgentIlEEJN3cub18CUB_300001_SM_10009GridQueueIyEElEEEvDpT0_ --------------------------
	.section	.nv.shared._ZN6thrust24THRUST_300001_SM_1000_NS8cuda_cub4core6detail13_kernel_agentINS1_8__reduce10DrainAgentIlEEJN3cub18CUB_300001_SM_10009GridQueueIyEElEEEvDpT0_,"aw",@nobits
	.sectionflags	@""
	.align	16
	.zero		1024


//--------------------- .nv.shared._ZN6thrust24THRUST_300001_SM_1000_NS8cuda_cub4core6detail13_kernel_agentINS1_8__reduce11ReduceAgentINS0_12zip_iteratorIN4cuda3std3__45tupleIJNS0_10device_ptrIdEENS0_17counting_iteratorIlNS0_11use_defaultESF_SF_EEEEEEEPNSB_IJdlEEESJ_lNS1_9__extrema9arg_max_fIdlNSA_4lessIdEEEEEEJSI_SK_lN3cub18CUB_300001_SM_100013GridEvenShareIlEENSS_9GridQueueIyEESP_EEEvDpT0_ --------------------------
	.section	.nv.shared._ZN6thrust24THRUST_300001_SM_1000_NS8cuda_cub4core6detail13_kernel_agentINS1_8__reduce11ReduceAgentINS0_12zip_iteratorIN4cuda3std3__45tupleIJNS0_10device_ptrIdEENS0_17counting_iteratorIlNS0_11use_defaultESF_SF_EEEEEEEPNSB_IJdlEEESJ_lNS1_9__extrema9arg_max_fIdlNSA_4lessIdEEEEEEJSI_SK_lN3cub18CUB_300001_SM_100013GridEvenShareIlEENSS_9GridQueueIyEESP_EEEvDpT0_,"aw",@nobits
	.sectionflags	@""
	.align	16
	.zero		1024


//--------------------- .nv.shared._ZN6thrust24THRUST_300001_SM_1000_NS8cuda_cub4core6detail13_kernel_agentINS1_8__reduce11ReduceAgentINS0_12zip_iteratorIN4cuda3std3__45tupleIJNS0_10device_ptrIdEENS0_17counting_iteratorIlNS0_11use_defaultESF_SF_EEEEEEEPNSB_IJdlEEESJ_lNS1_9__extrema9arg_max_fIdlNSA_4lessIdEEEEEEJSI_SK_lSP_EEEvDpT0_ --------------------------
	.section	.nv.shared._ZN6thrust24THRUST_300001_SM_1000_NS8cuda_cub4core6detail13_kernel_agentINS1_8__reduce11ReduceAgentINS0_12zip_iteratorIN4cuda3std3__45tupleIJNS0_10device_ptrIdEENS0_17counting_iteratorIlNS0_11use_defaultESF_SF_EEEEEEEPNSB_IJdlEEESJ_lNS1_9__extrema9arg_max_fIdlNSA_4lessIdEEEEEEJSI_SK_lSP_EEEvDpT0_,"aw",@nobits
	.sectionflags	@""
	.align	16
	.zero		1024


//--------------------- .nv.shared._ZN6thrust24THRUST_300001_SM_1000_NS8cuda_cub4core6detail13_kernel_agentINS1_8__reduce11ReduceAgentIPN4cuda3std3__45tupleIJdlEEESC_SB_iNS1_9__extrema9arg_max_fIdlNS9_4lessIdEEEEEEJSC_SC_iSH_EEEvDpT0_ --------------------------
	.section	.nv.shared._ZN6thrust24THRUST_300001_SM_1000_NS8cuda_cub4core6detail13_kernel_agentINS1_8__reduce11ReduceAgentIPN4cuda3std3__45tupleIJdlEEESC_SB_iNS1_9__extrema9arg_max_fIdlNS9_4lessIdEEEEEEJSC_SC_iSH_EEEvDpT0_,"aw",@nobits
	.sectionflags	@""
	.align	16
	.zero		1024


//--------------------- .nv.shared._ZN6thrust24THRUST_300001_SM_1000_NS8cuda_cub4core6detail13_kernel_agentINS1_8__reduce10DrainAgentIiEEJN3cub18CUB_300001_SM_10009GridQueueIjEEiEEEvDpT0_ --------------------------
	.section	.nv.shared._ZN6thrust24THRUST_300001_SM_1000_NS8cuda_cub4core6detail13_kernel_agentINS1_8__reduce10DrainAgentIiEEJN3cub18CUB_300001_SM_10009GridQueueIjEEiEEEvDpT0_,"aw",@nobits
	.sectionflags	@""
	.align	16
	.zero		1024


//--------------------- .nv.shared._ZN6thrust24THRUST_300001_SM_1000_NS8cuda_cub4core6detail13_kernel_agentINS1_8__reduce11ReduceAgentINS0_12zip_iteratorIN4cuda3std3__45tupleIJNS0_10device_ptrIdEENS0_17counting_iteratorIlNS0_11use_defaultESF_SF_EEEEEEEPNSB_IJdlEEESJ_iNS1_9__extrema9arg_max_fIdlNSA_4lessIdEEEEEEJSI_SK_iN3cub18CUB_300001_SM_100013GridEvenShareIiEENSS_9GridQueueIjEESP_EEEvDpT0_ --------------------------
	.section	.nv.shared._ZN6thrust24THRUST_300001_SM_1000_NS8cuda_cub4core6detail13_kernel_agentINS1_8__reduce11ReduceAgentINS0_12zip_iteratorIN4cuda3std3__45tupleIJNS0_10device_ptrIdEENS0_17counting_iteratorIlNS0_11use_defaultESF_SF_EEEEEEEPNSB_IJdlEEESJ_iNS1_9__extrema9arg_max_fIdlNSA_4lessIdEEEEEEJSI_SK_iN3cub18CUB_300001_SM_100013GridEvenShareIiEENSS_9GridQueueIjEESP_EEEvDpT0_,"aw",@nobits
	.sectionflags	@""
	.align	16
	.zero		1024


//--------------------- .nv.shared._ZN6thrust24THRUST_300001_SM_1000_NS8cuda_cub4core6detail13_kernel_agentINS1_8__reduce11ReduceAgentINS0_12zip_iteratorIN4cuda3std3__45tupleIJNS0_10device_ptrIdEENS0_17counting_iteratorIlNS0_11use_defaultESF_SF_EEEEEEEPNSB_IJdlEEESJ_iNS1_9__extrema9arg_max_fIdlNSA_4lessIdEEEEEEJSI_SK_iSP_EEEvDpT0_ --------------------------
	.section	.nv.shared._ZN6thrust24THRUST_300001_SM_1000_NS8cuda_cub4core6detail13_kernel_agentINS1_8__reduce11ReduceAgentINS0_12zip_iteratorIN4cuda3std3__45tupleIJNS0_10device_ptrIdEENS0_17counting_iteratorIlNS0_11use_defaultESF_SF_EEEEEEEPNSB_IJdlEEESJ_iNS1_9__extrema9arg_max_fIdlNSA_4lessIdEEEEEEJSI_SK_iSP_EEEvDpT0_,"aw",@nobits
	.sectionflags	@""
	.align	16
	.zero		1024


//--------------------- .nv.shared._Z13modify_matrixPdS_ii --------------------------
	.section	.nv.shared._Z13modify_matrixPdS_ii,"aw",@nobits
	.sectionflags	@""
	.align	16
	.zero		1024


//--------------------- .nv.shared._Z13gpu_compute_LPdS_iii --------------------------
	.section	.nv.shared._Z13gpu_compute_LPdS_iii,"aw",@nobits
	.sectionflags	@""
	.align	16
	.zero		1024


//--------------------- .nv.shared._Z8gpu_swapPdiii --------------------------
	.section	.nv.shared._Z8gpu_swapPdiii,"aw",@nobits
	.sectionflags	@""
	.align	16
	.zero		1024


//--------------------- .nv.shared._Z13gpu_transposePdi --------------------------
	.section	.nv.shared._Z13gpu_transposePdi,"aw",@nobits
	.sectionflags	@""
	.align	16
	.zero		1024


//--------------------- .nv.constant0._ZN3cub18CUB_300001_SM_10006detail11EmptyKernelIvEEvv --------------------------
	.section	.nv.constant0._ZN3cub18CUB_300001_SM_10006detail11EmptyKernelIvEEvv,"a",@progbits
	.sectionflags	@""
	.align	4
.nv.constant0._ZN3cub18CUB_300001_SM_10006detail11EmptyKernelIvEEvv:
	.zero		896


//--------------------- .nv.constant0._ZN6thrust24THRUST_300001_SM_1000_NS8cuda_cub4core6detail13_kernel_agentINS1_8__reduce11ReduceAgentIPN4cuda3std3__45tupleIJdlEEESC_SB_lNS1_9__extrema9arg_max_fIdlNS9_4lessIdEEEEEEJSC_SC_iSH_EEEvDpT0_ --------------------------
	.section	.nv.constant0._ZN6thrust24THRUST_300001_SM_1000_NS8cuda_cub4core6detail13_kernel_agentINS1_8__reduce11ReduceAgentIPN4cuda3std3__45tupleIJdlEEESC_SB_lNS1_9__extrema9arg_max_fIdlNS9_4lessIdEEEEEEJSC_SC_iSH_EEEvDpT0_,"a",@progbits
	.sectionflags	@""
	.align	4
.nv.constant0._ZN6thrust24THRUST_300001_SM_1000_NS8cuda_cub4core6detail13_kernel_agentINS1_8__reduce11ReduceAgentIPN4cuda3std3__45tupleIJdlEEESC_SB_lNS1_9__extrema9arg_max_fIdlNS9_4lessIdEEEEEEJSC_SC_iSH_EEEvDpT0_:
	.zero		917


//--------------------- .nv.constant0._ZN6thrust24THRUST_300001_SM_1000_NS8cuda_cub4core6detail13_kernel_agentINS1_8__reduce10DrainAgentIlEEJN3cub18CUB_300001_SM_10009GridQueueIyEElEEEvDpT0_ --------------------------
	.section	.nv.constant0._ZN6thrust24THRUST_300001_SM_1000_NS8cuda_cub4core6detail13_kernel_agentINS1_8__reduce10DrainAgentIlEEJN3cub18CUB_300001_SM_10009GridQueueIyEElEEEvDpT0_,"a",@progbits
	.sectionflags	@""
	.align	4
.nv.constant0._ZN6thrust24THRUST_300001_SM_1000_NS8cuda_cub4core6detail13_kernel_agentINS1_8__reduce10DrainAgentIlEEJN3cub18CUB_300001_SM_10009GridQueueIyEElEEEvDpT0_:
	.zero		912


//--------------------- .nv.constant0._ZN6thrust24THRUST_300001_SM_1000_NS8cuda_cub4core6detail13_kernel_agentINS1_8__reduce11ReduceAgentINS0_12zip_iteratorIN4cuda3std3__45tupleIJNS0_10device_ptrIdEENS0_17counting_iteratorIlNS0_11use_defaultESF_SF_EEEEEEEPNSB_IJdlEEESJ_lNS1_9__extrema9arg_max_fIdlNSA_4lessIdEEEEEEJSI_SK_lN3cub18CUB_300001_SM_100013GridEvenShareIlEENSS_9GridQueueIyEESP_EEEvDpT0_ --------------------------
	.section	.nv.constant0._ZN6thrust24THRUST_300001_SM_1000_NS8cuda_cub4core6detail13_kernel_agentINS1_8__reduce11ReduceAgentINS0_12zip_iteratorIN4cuda3std3__45tupleIJNS0_10device_ptrIdEENS0_17counting_iteratorIlNS0_11use_defaultESF_SF_EEEEEEEPNSB_IJdlEEESJ_lNS1_9__extrema9arg_max_fIdlNSA_4lessIdEEEEEEJSI_SK_lN3cub18CUB_300001_SM_100013GridEvenShareIlEENSS_9GridQueueIyEESP_EEEvDpT0_,"a",@progbits
	.sectionflags	@""
	.align	4
.nv.constant0._ZN6thrust24THRUST_300001_SM_1000_NS8cuda_cub4core6detail13_kernel_agentINS1_8__reduce11ReduceAgentINS0_12zip_iteratorIN4cuda3std3__45tupleIJNS0_10device_ptrIdEENS0_17counting_iteratorIlNS0_11use_defaultESF_SF_EEEEEEEPNSB_IJdlEEESJ_lNS1_9__extrema9arg_max_fIdlNSA_4lessIdEEEEEEJSI_SK_lN3cub18CUB_300001_SM_100013GridEvenShareIlEENSS_9GridQueueIyEESP_EEEvDpT0_:
	.zero		1009


//--------------------- .nv.constant0._ZN6thrust24THRUST_300001_SM_1000_NS8cuda_cub4core6detail13_kernel_agentINS1_8__reduce11ReduceAgentINS0_12zip_iteratorIN4cuda3std3__45tupleIJNS0_10device_ptrIdEENS0_17counting_iteratorIlNS0_11use_defaultESF_SF_EEEEEEEPNSB_IJdlEEESJ_lNS1_9__extrema9arg_max_fIdlNSA_4lessIdEEEEEEJSI_SK_lSP_EEEvDpT0_ --------------------------
	.section	.nv.constant0._ZN6thrust24THRUST_300001_SM_1000_NS8cuda_cub4core6detail13_kernel_agentINS1_8__reduce11ReduceAgentINS0_12zip_iteratorIN4cuda3std3__45tupleIJNS0_10device_ptrIdEENS0_17counting_iteratorIlNS0_11use_defaultESF_SF_EEEEEEEPNSB_IJdlEEESJ_lNS1_9__extrema9arg_max_fIdlNSA_4lessIdEEEEEEJSI_SK_lSP_EEEvDpT0_,"a",@progbits
	.sectionflags	@""
	.align	4
.nv.constant0._ZN6thrust24THRUST_300001_SM_1000_NS8cuda_cub4core6detail13_kernel_agentINS1_8__reduce11ReduceAgentINS0_12zip_iteratorIN4cuda3std3__45tupleIJNS0_10device_ptrIdEENS0_17counting_iteratorIlNS0_11use_defaultESF_SF_EEEEEEEPNSB_IJdlEEESJ_lNS1_9__extrema9arg_max_fIdlNSA_4lessIdEEEEEEJSI_SK_lSP_EEEvDpT0_:
	.zero		929


//--------------------- .nv.constant0._ZN6thrust24THRUST_300001_SM_1000_NS8cuda_cub4core6detail13_kernel_agentINS1_8__reduce11ReduceAgentIPN4cuda3std3__45tupleIJdlEEESC_SB_iNS1_9__extrema9arg_max_fIdlNS9_4lessIdEEEEEEJSC_SC_iSH_EEEvDpT0_ --------------------------
	.section	.nv.constant0._ZN6thrust24THRUST_300001_SM_1000_NS8cuda_cub4core6detail13_kernel_agentINS1_8__reduce11ReduceAgentIPN4cuda3std3__45tupleIJdlEEESC_SB_iNS1_9__extrema9arg_max_fIdlNS9_4lessIdEEEEEEJSC_SC_iSH_EEEvDpT0_,"a",@progbits
	.sectionflags	@""
	.align	4
.nv.constant0._ZN6thrust24THRUST_300001_SM_1000_NS8cuda_cub4core6detail13_kernel_agentINS1_8__reduce11ReduceAgentIPN4cuda3std3__45tupleIJdlEEESC_SB_iNS1_9__extrema9arg_max_fIdlNS9_4lessIdEEEEEEJSC_SC_iSH_EEEvDpT0_:
	.zero		917


//--------------------- .nv.constant0._ZN6thrust24THRUST_300001_SM_1000_NS8cuda_cub4core6detail13_kernel_agentINS1_8__reduce10DrainAgentIiEEJN3cub18CUB_300001_SM_10009GridQueueIjEEiEEEvDpT0_ --------------------------
	.section	.nv.constant0._ZN6thrust24THRUST_300001_SM_1000_NS8cuda_cub4core6detail13_kernel_agentINS1_8__reduce10DrainAgentIiEEJN3cub18CUB_300001_SM_10009GridQueueIjEEiEEEvDpT0_,"a",@progbits
	.sectionflags	@""
	.align	4
.nv.constant0._ZN6thrust24THRUST_300001_SM_1000_NS8cuda_cub4core6detail13_kernel_agentINS1_8__reduce10DrainAgentIiEEJN3cub18CUB_300001_SM_10009GridQueueIjEEiEEEvDpT0_:
	.zero		908


//--------------------- .nv.constant0._ZN6thrust24THRUST_300001_SM_1000_NS8cuda_cub4core6detail13_kernel_agentINS1_8__reduce11ReduceAgentINS0_12zip_iteratorIN4cuda3std3__45tupleIJNS0_10device_ptrIdEENS0_17counting_iteratorIlNS0_11use_defaultESF_SF_EEEEEEEPNSB_IJdlEEESJ_iNS1_9__extrema9arg_max_fIdlNSA_4lessIdEEEEEEJSI_SK_iN3cub18CUB_300001_SM_100013GridEvenShareIiEENSS_9GridQueueIjEESP_EEEvDpT0_ --------------------------
	.section	.nv.constant0._ZN6thrust24THRUST_300001_SM_1000_NS8cuda_cub4core6detail13_kernel_agentINS1_8__reduce11ReduceAgentINS0_12zip_iteratorIN4cuda3std3__45tupleIJNS0_10device_ptrIdEENS0_17counting_iteratorIlNS0_11use_defaultESF_SF_EEEEEEEPNSB_IJdlEEESJ_iNS1_9__extrema9arg_max_fIdlNSA_4lessIdEEEEEEJSI_SK_iN3cub18CUB_300001_SM_100013GridEvenShareIiEENSS_9GridQueueIjEESP_EEEvDpT0_,"a",@progbits
	.sectionflags	@""
	.align	4
.nv.constant0._ZN6thrust24THRUST_300001_SM_1000_NS8cuda_cub4core6detail13_kernel_agentINS1_8__reduce11ReduceAgentINS0_12zip_iteratorIN4cuda3std3__45tupleIJNS0_10device_ptrIdEENS0_17counting_iteratorIlNS0_11use_defaultESF_SF_EEEEEEEPNSB_IJdlEEESJ_iNS1_9__extrema9arg_max_fIdlNSA_4lessIdEEEEEEJSI_SK_iN3cub18CUB_300001_SM_100013GridEvenShareIiEENSS_9GridQueueIjEESP_EEEvDpT0_:
	.zero		977


//--------------------- .nv.constant0._ZN6thrust24THRUST_300001_SM_1000_NS8cuda_cub4core6detail13_kernel_agentINS1_8__reduce11ReduceAgentINS0_12zip_iteratorIN4cuda3std3__45tupleIJNS0_10device_ptrIdEENS0_17counting_iteratorIlNS0_11use_defaultESF_SF_EEEEEEEPNSB_IJdlEEESJ_iNS1_9__extrema9arg_max_fIdlNSA_4lessIdEEEEEEJSI_SK_iSP_EEEvDpT0_ --------------------------
	.section	.nv.constant0._ZN6thrust24THRUST_300001_SM_1000_NS8cuda_cub4core6detail13_kernel_agentINS1_8__reduce11ReduceAgentINS0_12zip_iteratorIN4cuda3std3__45tupleIJNS0_10device_ptrIdEENS0_17counting_iteratorIlNS0_11use_defaultESF_SF_EEEEEEEPNSB_IJdlEEESJ_iNS1_9__extrema9arg_max_fIdlNSA_4lessIdEEEEEEJSI_SK_iSP_EEEvDpT0_,"a",@progbits
	.sectionflags	@""
	.align	4
.nv.constant0._ZN6thrust24THRUST_300001_SM_1000_NS8cuda_cub4core6detail13_kernel_agentINS1_8__reduce11ReduceAgentINS0_12zip_iteratorIN4cuda3std3__45tupleIJNS0_10device_ptrIdEENS0_17counting_iteratorIlNS0_11use_defaultESF_SF_EEEEEEEPNSB_IJdlEEESJ_iNS1_9__extrema9arg_max_fIdlNSA_4lessIdEEEEEEJSI_SK_iSP_EEEvDpT0_:
	.zero		925


//--------------------- .nv.constant0._Z13modify_matrixPdS_ii --------------------------
	.section	.nv.constant0._Z13modify_matrixPdS_ii,"a",@progbits
	.sectionflags	@""
	.align	4
.nv.constant0._Z13modify_matrixPdS_ii:
	.zero		920


//--------------------- .nv.constant0._Z13gpu_compute_LPdS_iii --------------------------
	.section	.nv.constant0._Z13gpu_compute_LPdS_iii,"a",@progbits
	.sectionflags	@""
	.align	4
.nv.constant0._Z13gpu_compute_LPdS_iii:
	.zero		924


//--------------------- .nv.constant0._Z8gpu_swapPdiii --------------------------
	.section	.nv.constant0._Z8gpu_swapPdiii,"a",@progbits
	.sectionflags	@""
	.align	4
.nv.constant0._Z8gpu_swapPdiii:
	.zero		916


//--------------------- .nv.constant0._Z13gpu_transposePdi --------------------------
	.section	.nv.constant0._Z13gpu_transposePdi,"a",@progbits
	.sectionflags	@""
	.align	4
.nv.constant0._Z13gpu_transposePdi:
	.zero		908


//--------------------- SYMBOLS --------------------------

	.type		.nv.reservedSmem.offset0,@object
	.size		.nv.reservedSmem.offset0,0x4
	.type		.nv.reservedSmem.cap,@object
	.size		.nv.reservedSmem.cap,0x4
